def matmul_kernel(
    a_ptr,
    b_ptr,
    c_ptr,
    M,
    N,
    K,
    stride_am,
    stride_ak,
    stride_bk,
    stride_bn,
    stride_cm,
    stride_cn,
    BLOCK_M: tl.constexpr,
    BLOCK_N: tl.constexpr,
    BLOCK_K: tl.constexpr,
    GROUP_M: tl.constexpr,
):
    pid = tl.program_id(axis=0)
    num_pid_m = tl.cdiv(M, BLOCK_M)
    num_pid_n = tl.cdiv(N, BLOCK_N)
    num_pid_in_group = GROUP_M * num_pid_n
    group_id = pid // num_pid_in_group
    first_pid_m = group_id * GROUP_M
    group_size_m = min(num_pid_m - first_pid_m, GROUP_M)
    pid_m = first_pid_m + ((pid % num_pid_in_group) % group_size_m)
    pid_n = (pid % num_pid_in_group) // group_size_m

    offs_am = (pid_m * BLOCK_M + tl.arange(0, BLOCK_M)) % M
    offs_bn = (pid_n * BLOCK_N + tl.arange(0, BLOCK_N)) % N
    offs_k = tl.arange(0, BLOCK_K)
    a_ptrs = a_ptr + offs_am[:, None] * stride_am + offs_k[None, :] * stride_ak
    b_ptrs = b_ptr + offs_k[:, None] * stride_bk + offs_bn[None, :] * stride_bn

    acc = tl.zeros((BLOCK_M, BLOCK_N), dtype=tl.float32)
    for kk in range(0, tl.cdiv(K, BLOCK_K)):
        a = tl.load(a_ptrs, mask=offs_k[None, :] < K - kk * BLOCK_K, other=0.0)
        b = tl.load(b_ptrs, mask=offs_k[:, None] < K - kk * BLOCK_K, other=0.0)
        acc = tl.dot(a, b, acc)
        a_ptrs += BLOCK_K * stride_ak
        b_ptrs += BLOCK_K * stride_bk

    c = acc.to(c_ptr.dtype.element_ty)
    offs_cm = pid_m * BLOCK_M + tl.arange(0, BLOCK_M)
    offs_cn = pid_n * BLOCK_N + tl.arange(0, BLOCK_N)
    c_ptrs = c_ptr + offs_cm[:, None] * stride_cm + offs_cn[None, :] * stride_cn
    mask = (offs_cm[:, None] < M) & (offs_cn[None, :] < N)
    tl.store(c_ptrs, c, mask=mask)

# config = {"BLOCK_K": 64, "BLOCK_M": 128, "BLOCK_N": 256, "GROUP_M": 1, "arch": "sm_100", "dtype": "fp8e5m2", "num_ctas": 1, "num_stages": 3, "num_warps": 4}
# arch = sm_100


// ===== COMPILED SASS (sm_100a) =====

	.target	sm_100a

	.elftype	@"ET_EXEC"


//--------------------- .note.nv.tkinfo           --------------------------
	.section	.note.nv.tkinfo,"",@"SHT_NOTE"
	.sectionflags	@"SHF_NOTE_NV_TKINFO"
	.tkinfo
        /*0018*/ 	.word	0x00000081
        /*0030*/ 	.string	""
        /*0030*/ 	.string	"ptxas-blackwell"
        /*0030*/ 	.string	"Cuda compilation tools, release 12.9, V12.9.86"
        /*0030*/ 	.string	"Build cuda_12.9.r12.9/compiler.36037853_0"
        /*0030*/ 	.string	"-v  -suppress-debug-info  -lineinfo  -arch sm_100a "



//--------------------- .note.nv.cuver            --------------------------
	.section	.note.nv.cuver,"",@"SHT_NOTE"
	.sectionflags	@"SHF_NOTE_NV_CUVER"
        /*0018*/ 	.short	0x0001
        /*001a*/ 	.short	0x0064
        /*001c*/ 	.short	0x0001
        /*001e*/ 	.short	0x0000
        /*0020*/ 	.short	0x0001
        /*0022*/ 	.short	0x0000


//--------------------- .nv.info                  --------------------------
	.section	.nv.info,"",@"SHT_CUDA_INFO"
	.align	4


	//----- nvinfo : EIATTR_REGCOUNT
	.align		4
        /*0000*/ 	.byte	0x04, 0x2f
        /*0002*/ 	.short	(.L_4 - .L_3)
	.align		4
.L_3:
        /*0004*/ 	.word	index@(matmul_kernel)
        /*0008*/ 	.word	0x000000ff


	//----- nvinfo : EIATTR_FRAME_SIZE
	.align		4
.L_4:
        /*000c*/ 	.byte	0x04, 0x11
        /*000e*/ 	.short	(.L_6 - .L_5)
	.align		4
.L_5:
        /*0010*/ 	.word	index@($__internal_2_$__cuda_sm10x_tcgen05_guardrail_trap_unallocated_columns_being_dealloced)
        /*0014*/ 	.word	0x00000490


	//----- nvinfo : EIATTR_FRAME_SIZE
	.align		4
.L_6:
        /*0018*/ 	.byte	0x04, 0x11
        /*001a*/ 	.short	(.L_8 - .L_7)
	.align		4
.L_7:
        /*001c*/ 	.word	index@($__internal_1_$__cuda_sm10x_tcgen05_guardrail_trap_phase_invalid_during_alloc)
        /*0020*/ 	.word	0x00000490


	//----- nvinfo : EIATTR_FRAME_SIZE
	.align		4
.L_8:
        /*0024*/ 	.byte	0x04, 0x11
        /*0026*/ 	.short	(.L_10 - .L_9)
	.align		4
.L_9:
        /*0028*/ 	.word	index@($__internal_0_$__cuda_sm10x_tcgen05_guardrail_trap_col_being_dealloced_not_returned_by_alloc)
        /*002c*/ 	.word	0x00000490


	//----- nvinfo : EIATTR_FRAME_SIZE
	.align		4
.L_10:
        /*0030*/ 	.byte	0x04, 0x11
        /*0032*/ 	.short	(.L_12 - .L_11)
	.align		4
.L_11:
        /*0034*/ 	.word	index@(matmul_kernel)
        /*0038*/ 	.word	0x00000490


	//----- nvinfo : EIATTR_MIN_STACK_SIZE
	.align		4
.L_12:
        /*003c*/ 	.byte	0x04, 0x12
        /*003e*/ 	.short	(.L_14 - .L_13)
	.align		4
.L_13:
        /*0040*/ 	.word	index@(matmul_kernel)
        /*0044*/ 	.word	0x00000490
.L_14:


//--------------------- .nv.info.matmul_kernel    --------------------------
	.section	.nv.info.matmul_kernel,"",@"SHT_CUDA_INFO"
	.sectionflags	@""
	.align	4


	//----- nvinfo : EIATTR_CUDA_API_VERSION
	.align		4
        /*0000*/ 	.byte	0x04, 0x37
        /*0002*/ 	.short	(.L_16 - .L_15)
.L_15:
        /*0004*/ 	.word	0x00000081


	//----- nvinfo : EIATTR_KPARAM_INFO
	.align		4
.L_16:
        /*0008*/ 	.byte	0x04, 0x17
        /*000a*/ 	.short	(.L_18 - .L_17)
.L_17:
        /*000c*/ 	.word	0x00000000
        /*0010*/ 	.short	0x000d
        /*0012*/ 	.short	0x0048
        /*0014*/ 	.byte	0x00, 0xf4, 0x21, 0x00


	//----- nvinfo : EIATTR_KPARAM_INFO
	.align		4
.L_18:
        /*0018*/ 	.byte	0x04, 0x17
        /*001a*/ 	.short	(.L_20 - .L_19)
.L_19:
        /*001c*/ 	.word	0x00000000
        /*0020*/ 	.short	0x000c
        /*0022*/ 	.short	0x0040
        /*0024*/ 	.byte	0x00, 0xf4, 0x21, 0x00


	//----- nvinfo : EIATTR_KPARAM_INFO
	.align		4
.L_20:
        /*0028*/ 	.byte	0x04, 0x17
        /*002a*/ 	.short	(.L_22 - .L_21)
.L_21:
        /*002c*/ 	.word	0x00000000
        /*0030*/ 	.short	0x000b
        /*0032*/ 	.short	0x0038
        /*0034*/ 	.byte	0x00, 0xf0, 0x11, 0x00


	//----- nvinfo : EIATTR_KPARAM_INFO
	.align		4
.L_22:
        /*0038*/ 	.byte	0x04, 0x17
        /*003a*/ 	.short	(.L_24 - .L_23)
.L_23:
        /*003c*/ 	.word	0x00000000
        /*0040*/ 	.short	0x000a
        /*0042*/ 	.short	0x0034
        /*0044*/ 	.byte	0x00, 0xf0, 0x11, 0x00


	//----- nvinfo : EIATTR_KPARAM_INFO
	.align		4
.L_24:
        /*0048*/ 	.byte	0x04, 0x17
        /*004a*/ 	.short	(.L_26 - .L_25)
.L_25:
        /*004c*/ 	.word	0x00000000
        /*0050*/ 	.short	0x0009
        /*0052*/ 	.short	0x0030
        /*0054*/ 	.byte	0x00, 0xf0, 0x11, 0x00


	//----- nvinfo : EIATTR_KPARAM_INFO
	.align		4
.L_26:
        /*0058*/ 	.byte	0x04, 0x17
        /*005a*/ 	.short	(.L_28 - .L_27)
.L_27:
        /*005c*/ 	.word	0x00000000
        /*0060*/ 	.short	0x0008
        /*0062*/ 	.short	0x002c
        /*0064*/ 	.byte	0x00, 0xf0, 0x11, 0x00


	//----- nvinfo : EIATTR_KPARAM_INFO
	.align		4
.L_28:
        /*0068*/ 	.byte	0x04, 0x17
        /*006a*/ 	.short	(.L_30 - .L_29)
.L_29:
        /*006c*/ 	.word	0x00000000
        /*0070*/ 	.short	0x0007
        /*0072*/ 	.short	0x0028
        /*0074*/ 	.byte	0x00, 0xf0, 0x11, 0x00


	//----- nvinfo : EIATTR_KPARAM_INFO
	.align		4
.L_30:
        /*0078*/ 	.byte	0x04, 0x17
        /*007a*/ 	.short	(.L_32 - .L_31)
.L_31:
        /*007c*/ 	.word	0x00000000
        /*0080*/ 	.short	0x0006
        /*0082*/ 	.short	0x0024
        /*0084*/ 	.byte	0x00, 0xf0, 0x11, 0x00


	//----- nvinfo : EIATTR_KPARAM_INFO
	.align		4
.L_32:
        /*0088*/ 	.byte	0x04, 0x17
        /*008a*/ 	.short	(.L_34 - .L_33)
.L_33:
        /*008c*/ 	.word	0x00000000
        /*0090*/ 	.short	0x0005
        /*0092*/ 	.short	0x0020
        /*0094*/ 	.byte	0x00, 0xf0, 0x11, 0x00


	//----- nvinfo : EIATTR_KPARAM_INFO
	.align		4
.L_34:
        /*0098*/ 	.byte	0x04, 0x17
        /*009a*/ 	.short	(.L_36 - .L_35)
.L_35:
        /*009c*/ 	.word	0x00000000
        /*00a0*/ 	.short	0x0004
        /*00a2*/ 	.short	0x001c
        /*00a4*/ 	.byte	0x00, 0xf0, 0x11, 0x00


	//----- nvinfo : EIATTR_KPARAM_INFO
	.align		4
.L_36:
        /*00a8*/ 	.byte	0x04, 0x17
        /*00aa*/ 	.short	(.L_38 - .L_37)
.L_37:
        /*00ac*/ 	.word	0x00000000
        /*00b0*/ 	.short	0x0003
        /*00b2*/ 	.short	0x0018
        /*00b4*/ 	.byte	0x00, 0xf0, 0x11, 0x00


	//----- nvinfo : EIATTR_KPARAM_INFO
	.align		4
.L_38:
        /*00b8*/ 	.byte	0x04, 0x17
        /*00ba*/ 	.short	(.L_40 - .L_39)
.L_39:
        /*00bc*/ 	.word	0x00000000
        /*00c0*/ 	.short	0x0002
        /*00c2*/ 	.short	0x0010
        /*00c4*/ 	.byte	0x00, 0xf4, 0x21, 0x00


	//----- nvinfo : EIATTR_KPARAM_INFO
	.align		4
.L_40:
        /*00c8*/ 	.byte	0x04, 0x17
        /*00ca*/ 	.short	(.L_42 - .L_41)
.L_41:
        /*00cc*/ 	.word	0x00000000
        /*00d0*/ 	.short	0x0001
        /*00d2*/ 	.short	0x0008
        /*00d4*/ 	.byte	0x00, 0xf4, 0x21, 0x00


	//----- nvinfo : EIATTR_KPARAM_INFO
	.align		4
.L_42:
        /*00d8*/ 	.byte	0x04, 0x17
        /*00da*/ 	.short	(.L_44 - .L_43)
.L_43:
        /*00dc*/ 	.word	0x00000000
        /*00e0*/ 	.short	0x0000
        /*00e2*/ 	.short	0x0000
        /*00e4*/ 	.byte	0x00, 0xf4, 0x21, 0x00


	//----- nvinfo : EIATTR_AT_ENTRY_FRAGMENTS
	.align		4
.L_44:
        /*00e8*/ 	.byte	0x04, 0x4f
        /*00ea*/ 	.short	(.L_46 - .L_45)


	//   ....[0]....
.L_45:
        /*00ec*/ 	.word	0x00000004


	//----- nvinfo : EIATTR_RESERVED_SMEM_USED
	.align		4
.L_46:
        /*00f0*/ 	.byte	0x01, 0x41
	.zero		2


	//----- nvinfo : EIATTR_SPARSE_MMA_MASK
	.align		4
        /*00f4*/ 	.byte	0x03, 0x50
        /*00f6*/ 	.short	0x0000


	//----- nvinfo : EIATTR_TCGEN05_1CTA_USED
	.align		4
        /*00f8*/ 	.byte	0x01, 0x51
	.zero		2


	//----- nvinfo : EIATTR_MAXREG_COUNT
	.align		4
        /*00fc*/ 	.byte	0x03, 0x1b
        /*00fe*/ 	.short	0x00ff


	//----- nvinfo : EIATTR_NUM_BARRIERS
	.align		4
        /*0100*/ 	.byte	0x02, 0x4c
        /*0102*/ 	.byte	0x01
	.zero		1


	//----- nvinfo : EIATTR_ANNOTATIONS
	.align		4
        /*0104*/ 	.byte	0x04, 0x55
        /*0106*/ 	.short	(.L_48 - .L_47)


	//   ....[0]....
.L_47:
        /*0108*/ 	.word	0x00000001
        /*010c*/ 	.byte	0x00, 0x0a, 0x00, 0x00, 0x01, 0x00, 0x00, 0x00, 0x60, 0x1e, 0x00, 0x00, 0x01, 0x00, 0x00, 0x00
        /* <DEDUP_REMOVED lines=462> */
        /*1dfc*/ 	.byte	0x00, 0xa1, 0x01, 0x00, 0x01, 0x00, 0x00, 0x00, 0xf0, 0xa1, 0x01, 0x00


	//----- nvinfo : EIATTR_INT_WARP_WIDE_INSTR_OFFSETS
	.align		4
.L_48:
        /*1e08*/ 	.byte	0x04, 0x31
        /*1e0a*/ 	.short	(.L_50 - .L_49)


	//   ....[0]....
.L_49:
        /*1e0c*/ 	.word	0x000018f0


	//   ....[1]....
        /*1e10*/ 	.word	0x00001900


	//   ....[2]....
        /*1e14*/ 	.word	0x00009b00


	//   ....[3]....
        /*1e18*/ 	.word	0x00020d40


	//   ....[4]....
        /*1e1c*/ 	.word	0x00020d90


	//----- nvinfo : EIATTR_COOP_GROUP_MASK_REGIDS
	.align		4
.L_50:
        /*1e20*/ 	.byte	0x04, 0x29
        /*1e22*/ 	.short	(.L_52 - .L_51)


	//   ....[0]....
.L_51:
        /*1e24*/ 	.word	0xffffffff


	//   ....[1]....
        /*1e28*/ 	.word	0xffffffff


	//   ....[2]....
        /*1e2c*/ 	.word	0xffffffff


	//   ....[3]....
        /*1e30*/ 	.word	0xffffffff


	//----- nvinfo : EIATTR_COOP_GROUP_INSTR_OFFSETS
	.align		4
.L_52:
        /*1e34*/ 	.byte	0x04, 0x28
        /*1e36*/ 	.short	(.L_54 - .L_53)


	//   ....[0]....
.L_53:
        /*1e38*/ 	.word	0x00000070


	//   ....[1]....
        /*1e3c*/ 	.word	0x00000330


	//   ....[2]....
        /*1e40*/ 	.word	0x00020bd0


	//   ....[3]....
        /*1e44*/ 	.word	0x00020e40


	//----- nvinfo : EIATTR_VRC_CTA_INIT_COUNT
	.align		4
.L_54:
        /*1e48*/ 	.byte	0x02, 0x4a
        /*1e4a*/ 	.byte	0x80
	.zero		1


	//----- nvinfo : EIATTR_MBARRIER_INSTR_OFFSETS
	.align		4
        /*1e4c*/ 	.byte	0x04, 0x39
        /*1e4e*/ 	.short	(.L_56 - .L_55)


	//   ....[0]....
.L_55:
        /*1e50*/ 	.word	0x00001ac0
        /*1e54*/ 	.word	0x000000ff
        /*1e58*/ 	.word	0x00000000
        /*1e5c*/ 	.short	0x0100
        /*1e5e*/ 	.byte	0x0a
	.zero		1


	//   ....[1]....
        /*1e60*/ 	.word	0x00009b10
        /*1e64*/ 	.word	0x000000ff
        /*1e68*/ 	.word	0x0000c008
        /*1e6c*/ 	.short	0x0100
        /*1e6e*/ 	.byte	0x0d
	.zero		1


	//   ....[2]....
        /*1e70*/ 	.word	0x0000fcf0
        /*1e74*/ 	.word	0x000000ff
        /*1e78*/ 	.word	0x00000000
        /*1e7c*/ 	.short	0x010a
        /*1e7e*/ 	.byte	0x0a
	.zero		1


	//   ....[3]....
        /*1e80*/ 	.word	0x000179a0
        /*1e84*/ 	.word	0x000000ff
        /*1e88*/ 	.word	0x00000000
        /*1e8c*/ 	.short	0x010a
        /*1e8e*/ 	.byte	0x0a
	.zero		1


	//   ....[4]....
        /*1e90*/ 	.word	0x00017b30
        /*1e94*/ 	.word	0x000000ff
        /*1e98*/ 	.word	0x0000c000
        /*1e9c*/ 	.short	0x0108
        /*1e9e*/ 	.byte	0x0d
	.zero		1


	//   ....[5]....
        /*1ea0*/ 	.word	0x00017b80
        /*1ea4*/ 	.word	0x000000ff
        /*1ea8*/ 	.word	0x0000c008
        /*1eac*/ 	.short	0x0108
        /*1eae*/ 	.byte	0x0d
	.zero		1


	//   ....[6]....
        /*1eb0*/ 	.word	0x00020e60
        /*1eb4*/ 	.word	0x000000ff
        /*1eb8*/ 	.word	0x00000000
        /*1ebc*/ 	.short	0x010a
        /*1ebe*/ 	.byte	0x0a
	.zero		1


	//   ....[7]....
        /*1ec0*/ 	.word	0x00020e90
        /*1ec4*/ 	.word	0x000000ff
        /*1ec8*/ 	.word	0x00000000
        /*1ecc*/ 	.short	0x010a
        /*1ece*/ 	.byte	0x0a
	.zero		1


	//----- nvinfo : EIATTR_NUM_MBARRIERS
	.align		4
.L_56:
        /*1ed0*/ 	.byte	0x03, 0x38
        /*1ed2*/ 	.short	0x0002


	//----- nvinfo : EIATTR_EXIT_INSTR_OFFSETS
	.align		4
        /*1ed4*/ 	.byte	0x04, 0x1c
        /*1ed6*/ 	.short	(.L_58 - .L_57)


	//   ....[0]....
.L_57:
        /*1ed8*/ 	.word	0x00020e50


	//----- nvinfo : EIATTR_REQNTID
	.align		4
.L_58:
        /*1edc*/ 	.byte	0x04, 0x10
        /*1ede*/ 	.short	(.L_60 - .L_59)
.L_59:
        /*1ee0*/ 	.word	0x00000080
        /*1ee4*/ 	.word	0x00000001
        /*1ee8*/ 	.word	0x00000001


	//----- nvinfo : EIATTR_CRS_STACK_SIZE
	.align		4
.L_60:
        /*1eec*/ 	.byte	0x04, 0x1e
        /*1eee*/ 	.short	(.L_62 - .L_61)
.L_61:
        /*1ef0*/ 	.word	0x00000000


	//----- nvinfo : EIATTR_CBANK_PARAM_SIZE
	.align		4
.L_62:
        /*1ef4*/ 	.byte	0x03, 0x19
        /*1ef6*/ 	.short	0x0050


	//----- nvinfo : EIATTR_PARAM_CBANK
	.align		4
        /*1ef8*/ 	.byte	0x04, 0x0a
        /*1efa*/ 	.short	(.L_64 - .L_63)
	.align		4
.L_63:
        /*1efc*/ 	.word	index@(.nv.constant0.matmul_kernel)
        /*1f00*/ 	.short	0x0380
        /*1f02*/ 	.short	0x0050


	//----- nvinfo : EIATTR_SW_WAR
	.align		4
.L_64:
        /*1f04*/ 	.byte	0x04, 0x36
        /*1f06*/ 	.short	(.L_66 - .L_65)
.L_65:
        /*1f08*/ 	.word	0x00000008
.L_66:


//--------------------- .nv.compat                --------------------------
	.section	.nv.compat,"",@"SHT_CUDA_COMPAT_INFO"
	.align	4
        /*0000*/ 	.byte	0x02, 0x02, 0x02, 0x00, 0x02, 0x05, 0x05, 0x00, 0x02, 0x03, 0x00, 0x00, 0x02, 0x06, 0x01, 0x00


//--------------------- .nv.callgraph             --------------------------
	.section	.nv.callgraph,"",@"SHT_CUDA_CALLGRAPH"
	.align	4
	.sectionentsize	8
	.align		4
        /*0000*/ 	.word	0x00000000
	.align		4
        /*0004*/ 	.word	0xffffffff
	.align		4
        /*0008*/ 	.word	0x00000000
	.align		4
        /*000c*/ 	.word	0xfffffffe
	.align		4
        /*0010*/ 	.word	0x00000000
	.align		4
        /*0014*/ 	.word	0xfffffffd
	.align		4
        /*0018*/ 	.word	0x00000000
	.align		4
        /*001c*/ 	.word	0xfffffffc


//--------------------- .text.matmul_kernel       --------------------------
	.section	.text.matmul_kernel,"ax",@progbits
	.align	128
        .global         matmul_kernel
        .type           matmul_kernel,@function
        .size           matmul_kernel,(.L_x_20 - matmul_kernel)
        .other          matmul_kernel,@"STO_CUDA_ENTRY STV_DEFAULT"
matmul_kernel:
.text.matmul_kernel:
[----:B------:R-:W0:Y:S01]  /*0000*/  LDC R1, c[0x0][0x37c] ;  /* 0x0000df00ff017b82 */ /* 0x000e220000000800 */
[----:B------:R-:W1:Y:S01]  /*0010*/  S2R R234, SR_TID.X ;  /* 0x0000000000ea7919 */ /* 0x000e620000002100 */
[----:B0-----:R-:W-:Y:S01]  /*0020*/  VIADD R1, R1, 0xfffffb70 ;  /* 0xfffffb7001017836 */ /* 0x001fe20000000000 */
[----:B-1----:R-:W-:-:S13]  /*0030*/  ISETP.GE.U32.AND P0, PT, R234, 0x20, PT ;  /* 0x00000020ea00780c */ /* 0x002fda0003f06070 */
[----:B------:R-:W-:Y:S02]  /*0040*/  VOTEU.ANY UP0, P0 ;  /* 0x0000000000ff7886 */ /* 0x000fe40000000100 */
[----:B------:R-:W-:Y:S05]  /*0050*/  BRA.U UP0, `(.L_x_0) ;  /* 0x0000000100b87547 */ /* 0x000fea000b800000 */
[----:B------:R-:W0:Y:S01]  /*0060*/  S2UR UR6, SR_CgaCtaId ;  /* 0x00000000000679c3 */ /* 0x000e220000008800 */
[----:B------:R-:W-:Y:S01]  /*0070*/  NOP ;  /* 0x0000000000007918 */ /* 0x000fe20000000000 */
[----:B------:R-:W-:Y:S02]  /*0080*/  UMOV UR4, 0x40 ;  /* 0x0000004000047882 */ /* 0x000fe40000000000 */
[----:B0-----:R-:W-:-:S09]  /*0090*/  ULEA UR4, UR6, UR4, 0x18 ;  /* 0x0000000406047291 */ /* 0x001fd2000f8ec0ff */
[----:B------:R-:W0:Y:S01]  /*00a0*/  LDS.U8 R0, [UR4] ;  /* 0x00000004ff007984 */ /* 0x000e220008000000 */
[----:B------:R-:W-:Y:S02]  /*00b0*/  UMOV UR4, 0x400 ;  /* 0x0000040000047882 */ /* 0x000fe40000000000 */
[----:B------:R-:W-:Y:S01]  /*00c0*/  ULEA UR4, UR6, UR4, 0x18 ;  /* 0x0000000406047291 */ /* 0x000fe2000f8ec0ff */
[----:B0-----:R-:W-:-:S13]  /*00d0*/  ISETP.NE.AND P0, PT, R0, RZ, PT ;  /* 0x000000ff0000720c */ /* 0x001fda0003f05270 */
[----:B------:R-:W-:Y:S05]  /*00e0*/  @P0 BRA `(.L_x_1) ;  /* 0x00000000007c0947 */ /* 0x000fea0003800000 */
[----:B------:R-:W-:-:S13]  /*00f0*/  ELECT P0, URZ, PT ;  /* 0x0000000000ff782f */ /* 0x000fda0003800000 */
[----:B------:R-:W-:Y:S05]  /*0100*/  @!P0 BRA `(.L_x_2) ;  /* 0x0000000000848947 */ /* 0x000fea0003800000 */
[----:B------:R-:W-:Y:S01]  /*0110*/  UMOV UR5, 0x8 ;  /* 0x0000000800057882 */ /* 0x000fe20000000000 */
[----:B------:R-:W-:Y:S02]  /*0120*/  IMAD.MOV.U32 R4, RZ, RZ, 0x1 ;  /* 0x00000001ff047424 */ /* 0x000fe400078e00ff */
[----:B------:R-:W-:Y:S02]  /*0130*/  IMAD.MOV.U32 R5, RZ, RZ, 0xff ;  /* 0x000000ffff057424 */ /* 0x000fe400078e00ff */
[----:B------:R-:W-:Y:S04]  /*0140*/  DEPBAR.LE SB0, 0x36 ;  /* 0x00008d800000791a */ /* 0x000fe80000000000 */
[----:B------:R-:W0:Y:S02]  /*0150*/  UTCATOMSWS.FIND_AND_SET.ALIGN UP1, UR5, UR5 ;  /* 0x00000005000575e3 */ /* 0x000e240008020800 */
[----:B0-----:R-:W-:-:S04]  /*0160*/  PLOP3.LUT P0, PT, PT, PT, UP1, 0x80, 0x8 ;  /* 0x000000000008781c */ /* 0x001fc80003f0f018 */
[----:B------:R-:W-:-:S04]  /*0170*/  SEL R0, RZ, 0xffffffff, !P0 ;  /* 0xffffffffff007807 */ /* 0x000fc80004000000 */
[----:B------:R-:W-:Y:S01]  /*0180*/  ISETP.NE.AND P0, PT, R0, RZ, PT ;  /* 0x000000ff0000720c */ /* 0x000fe20003f05270 */
[----:B------:R-:W-:-:S12]  /*0190*/  IMAD.U32 R0, RZ, RZ, UR5 ;  /* 0x00000005ff007e24 */ /* 0x000fd8000f8e00ff */
[----:B------:R-:W-:Y:S05]  /*01a0*/  @P0 BRA `(.L_x_3) ;  /* 0x0000000000240947 */ /* 0x000fea0003800000 */
.L_x_4:
[----:B------:R-:W-:Y:S05]  /*01b0*/  NANOSLEEP 0x64 ;  /* 0x000000640000795d */ /* 0x000fea0003800000 */
[----:B------:R-:W-:-:S05]  /*01c0*/  UMOV UR5, 0x8 ;  /* 0x0000000800057882 */ /* 0x000fca0000000000 */
[----:B------:R-:W-:Y:S04]  /*01d0*/  DEPBAR.LE SB0, 0x36 ;  /* 0x00008d800000791a */ /* 0x000fe80000000000 */
[----:B------:R-:W0:Y:S02]  /*01e0*/  UTCATOMSWS.FIND_AND_SET.ALIGN UP1, UR5, UR5 ;  /* 0x00000005000575e3 */ /* 0x000e240008020800 */
[----:B0-----:R-:W-:-:S04]  /*01f0*/  PLOP3.LUT P0, PT, PT, PT, UP1, 0x80, 0x8 ;  /* 0x000000000008781c */ /* 0x001fc80003f0f018 */
[----:B------:R-:W-:-:S04]  /*0200*/  SEL R0, RZ, 0xffffffff, !P0 ;  /* 0xffffffffff007807 */ /* 0x000fc80004000000 */
[----:B------:R-:W-:Y:S01]  /*0210*/  ISETP.NE.AND P0, PT, R0, RZ, PT ;  /* 0x000000ff0000720c */ /* 0x000fe20003f05270 */
[----:B------:R-:W-:-:S12]  /*0220*/  IMAD.U32 R0, RZ, RZ, UR5 ;  /* 0x00000005ff007e24 */ /* 0x000fd8000f8e00ff */
[----:B------:R-:W-:Y:S05]  /*0230*/  @!P0 BRA `(.L_x_4) ;  /* 0xfffffffc00dc8947 */ /* 0x000fea000383ffff */
.L_x_3:
[C---:B------:R-:W-:Y:S01]  /*0240*/  VIADD R3, R0.reuse, 0x10 ;  /* 0x0000001000037836 */ /* 0x040fe20000000000 */
[----:B------:R-:W-:Y:S01]  /*0250*/  UMOV UR5, 0x50 ;  /* 0x0000005000057882 */ /* 0x000fe20000000000 */
[----:B------:R-:W-:Y:S01]  /*0260*/  SHF.L.U32 R2, R5, R0, RZ ;  /* 0x0000000005027219 */ /* 0x000fe200000006ff */
[----:B------:R-:W-:Y:S01]  /*0270*/  ULEA UR5, UR6, UR5, 0x18 ;  /* 0x0000000506057291 */ /* 0x000fe2000f8ec0ff */
[----:B------:R-:W-:Y:S01]  /*0280*/  IMAD.SHL.U32 R0, R0, 0x20, RZ ;  /* 0x0000002000007824 */ /* 0x000fe200078e00ff */
[----:B------:R-:W-:-:S04]  /*0290*/  SHF.L.U32 R3, R4, R3, RZ ;  /* 0x0000000304037219 */ /* 0x000fc800000006ff */
[----:B------:R-:W-:-:S05]  /*02a0*/  LOP3.LUT R2, R3, R2, RZ, 0xfc, !PT ;  /* 0x0000000203027212 */ /* 0x000fca00078efcff */
[----:B------:R0:W-:Y:S04]  /*02b0*/  ATOMS.OR RZ, [UR5], R2 ;  /* 0x00000002ffff798c */ /* 0x0001e8000b000005 */
[----:B------:R0:W-:Y:S01]  /*02c0*/  STS [UR4], R0 ;  /* 0x00000000ff007988 */ /* 0x0001e20008000804 */
[----:B------:R-:W-:Y:S05]  /*02d0*/  BRA `(.L_x_2) ;  /* 0x0000000000107947 */ /* 0x000fea0003800000 */
.L_x_1:
[----:B------:R-:W-:Y:S01]  /*02e0*/  IMAD.MOV.U32 R0, RZ, RZ, -0x1 ;  /* 0xffffffffff007424 */ /* 0x000fe200078e00ff */
[----:B------:R-:W-:-:S04]  /*02f0*/  MOV R2, 0x320 ;  /* 0x0000032000027802 */ /* 0x000fc80000000f00 */
[----:B------:R0:W-:Y:S03]  /*0300*/  STS [UR4], R0 ;  /* 0x00000000ff007988 */ /* 0x0001e60008000804 */
[----:B0-----:R-:W-:Y:S05]  /*0310*/  CALL.REL.NOINC `($__internal_1_$__cuda_sm10x_tcgen05_guardrail_trap_phase_invalid_during_alloc) ;  /* 0x0000020800f47944 */ /* 0x001fea0003c00000 */
.L_x_2:
[----:B------:R-:W-:Y:S05]  /*0320*/  WARPSYNC.ALL ;  /* 0x0000000000007948 */ /* 0x000fea0003800000 */
[----:B------:R-:W-:Y:S01]  /*0330*/  NOP ;  /* 0x0000000000007918 */ /* 0x000fe20000000000 */
.L_x_0:
[----:B------:R-:W1:Y:S01]  /*0340*/  LDC.64 R84, c[0x0][0x398] ;  /* 0x0000e600ff547b82 */ /* 0x000e620000000a00 */
[----:B------:R-:W2:Y:S01]  /*0350*/  S2R R5, SR_CTAID.X ;  /* 0x0000000000057919 */ /* 0x000ea20000002500 */
[----:B------:R-:W-:Y:S01]  /*0360*/  LOP3.LUT R46, R234, 0x7f, RZ, 0xc0, !PT ;  /* 0x0000007fea2e7812 */ /* 0x000fe200078ec0ff */
[----:B------:R-:W-:Y:S01]  /*0370*/  UMOV UR13, 0x400 ;  /* 0x00000400000d7882 */ /* 0x000fe20000000000 */
[----:B------:R-:W-:Y:S01]  /*0380*/  SHF.R.U32.HI R87, RZ, 0x6, R234 ;  /* 0x00000006ff577819 */ /* 0x000fe200000116ea */
[----:B------:R-:W3:Y:S03]  /*0390*/  LDCU UR8, c[0x0][0x3a4] ;  /* 0x00007480ff0877ac */ /* 0x000ee60008000800 */
[----:B------:R-:W4:Y:S01]  /*03a0*/  LDC R94, c[0x0][0x3a0] ;  /* 0x0000e800ff5e7b82 */ /* 0x000f220000000800 */
[----:B------:R-:W-:Y:S01]  /*03b0*/  SGXT.U32 R87, R87, 0x1 ;  /* 0x000000015757781a */ /* 0x000fe20000000000 */
[----:B------:R-:W0:Y:S01]  /*03c0*/  LDCU.128 UR16, c[0x0][0x380] ;  /* 0x00007000ff1077ac */ /* 0x000e220008000c00 */
[----:B------:R-:W-:-:S05]  /*03d0*/  UMOV UR6, 0x1 ;  /* 0x0000000100067882 */ /* 0x000fca0000000000 */
[----:B------:R-:W5:Y:S01]  /*03e0*/  S2UR UR5, SR_CgaCtaId ;  /* 0x00000000000579c3 */ /* 0x000f620000008800 */
[----:B01----:R-:W-:Y:S01]  /*03f0*/  VIADD R0, R85, 0xff ;  /* 0x000000ff55007836 */ /* 0x003fe20000000000 */
[----:B------:R-:W-:-:S06]  /*0400*/  IABS R88, R85 ;  /* 0x0000005500587213 */ /* 0x000fcc0000000000 */
[----:B------:R-:W0:Y:S01]  /*0410*/  LDC.64 R112, c[0x0][0x3a8] ;  /* 0x0000ea00ff707b82 */ /* 0x000e220000000a00 */
[----:B------:R-:W-:Y:S01]  /*0420*/  SHF.R.S32.HI R3, RZ, 0x1f, R0 ;  /* 0x0000001fff037819 */ /* 0x000fe20000011400 */
[----:B----4-:R-:W-:-:S03]  /*0430*/  VIADD R15, R94, 0xffffffdc ;  /* 0xffffffdc5e0f7836 */ /* 0x010fc60000000000 */
[----:B------:R-:W-:Y:S01]  /*0440*/  LEA.HI R3, R3, R0, RZ, 0x8 ;  /* 0x0000000003037211 */ /* 0x000fe200078f40ff */
[C---:B------:R-:W-:Y:S01]  /*0450*/  VIADD R14, R94.reuse, 0xffffffdd ;  /* 0xffffffdd5e0e7836 */ /* 0x040fe20000000000 */
[----:B--2---:R-:W-:Y:S01]  /*0460*/  IABS R8, R5 ;  /* 0x0000000500087213 */ /* 0x004fe20000000000 */
[C---:B------:R-:W-:Y:S01]  /*0470*/  VIADD R18, R94.reuse, 0xffffffdf ;  /* 0xffffffdf5e127836 */ /* 0x040fe20000000000 */
[----:B------:R-:W-:Y:S01]  /*0480*/  SHF.R.S32.HI R4, RZ, 0x8, R3 ;  /* 0x00000008ff047819 */ /* 0x000fe20000011403 */
[C---:B------:R-:W-:Y:S01]  /*0490*/  VIADD R19, R94.reuse, 0xffffffd8 ;  /* 0xffffffd85e137836 */ /* 0x040fe20000000000 */
[----:B-----5:R-:W-:Y:S02]  /*04a0*/  ULEA UR13, UR5, UR13, 0x18 ;  /* 0x0000000d050d7291 */ /* 0x020fe4000f8ec0ff */
[-C--:B------:R-:W-:Y:S01]  /*04b0*/  IABS R7, R4.reuse ;  /* 0x0000000400077213 */ /* 0x080fe20000000000 */
[C---:B------:R-:W-:Y:S01]  /*04c0*/  VIADD R22, R94.reuse, 0xffffffdb ;  /* 0xffffffdb5e167836 */ /* 0x040fe20000000000 */
[----:B------:R-:W-:Y:S01]  /*04d0*/  IABS R10, R4 ;  /* 0x00000004000a7213 */ /* 0x000fe20000000000 */
[C---:B------:R-:W-:Y:S01]  /*04e0*/  VIADD R23, R94.reuse, 0xffffffd4 ;  /* 0xffffffd45e177836 */ /* 0x040fe20000000000 */
[----:B------:R-:W1:Y:S01]  /*04f0*/  I2F.RP R0, R7 ;  /* 0x0000000700007306 */ /* 0x000e620000209400 */
[C---:B------:R-:W-:Y:S01]  /*0500*/  VIADD R26, R94.reuse, 0xffffffd7 ;  /* 0xffffffd75e1a7836 */ /* 0x040fe20000000000 */
[----:B------:R-:W-:Y:S01]  /*0510*/  UIADD3 UR10, UPT, UPT, UR13, 0xc000, URZ ;  /* 0x0000c0000d0a7890 */ /* 0x000fe2000fffe0ff */
[----:B------:R-:W-:-:S02]  /*0520*/  VIADD R27, R94, 0xffffffd0 ;  /* 0xffffffd05e1b7836 */ /* 0x000fc40000000000 */
[C---:B------:R-:W-:Y:S02]  /*0530*/  VIADD R28, R94.reuse, 0xffffffd1 ;  /* 0xffffffd15e1c7836 */ /* 0x040fe40000000000 */
[C---:B------:R-:W-:Y:S02]  /*0540*/  VIADD R29, R94.reuse, 0xffffffd2 ;  /* 0xffffffd25e1d7836 */ /* 0x040fe40000000000 */
[----:B------:R-:W-:Y:S01]  /*0550*/  VIADD R42, R94, 0xffffffd3 ;  /* 0xffffffd35e2a7836 */ /* 0x000fe20000000000 */
[----:B-1----:R-:W1:Y:S02]  /*0560*/  MUFU.RCP R0, R0 ;  /* 0x0000000000007308 */ /* 0x002e640000001000 */
[----:B-1----:R-:W-:Y:S02]  /*0570*/  VIADD R2, R0, 0xffffffe ;  /* 0x0ffffffe00027836 */ /* 0x002fe40000000000 */
[----:B------:R-:W-:-:S04]  /*0580*/  IMAD.MOV R0, RZ, RZ, -R10 ;  /* 0x000000ffff007224 */ /* 0x000fc800078e0a0a */
[----:B------:R1:W2:Y:S02]  /*0590*/  F2I.FTZ.U32.TRUNC.NTZ R3, R2 ;  /* 0x0000000200037305 */ /* 0x0002a4000021f000 */
[----:B-1----:R-:W-:Y:S02]  /*05a0*/  IMAD.MOV.U32 R2, RZ, RZ, RZ ;  /* 0x000000ffff027224 */ /* 0x002fe400078e00ff */
[----:B--2---:R-:W-:-:S04]  /*05b0*/  IMAD.MOV R6, RZ, RZ, -R3 ;  /* 0x000000ffff067224 */ /* 0x004fc800078e0a03 */
[----:B------:R-:W-:Y:S02]  /*05c0*/  IMAD R9, R6, R7, RZ ;  /* 0x0000000706097224 */ /* 0x000fe400078e02ff */
[----:B------:R-:W-:Y:S02]  /*05d0*/  IMAD.MOV.U32 R6, RZ, RZ, R8 ;  /* 0x000000ffff067224 */ /* 0x000fe400078e0008 */
[----:B------:R-:W-:-:S06]  /*05e0*/  IMAD.HI.U32 R3, R3, R9, R2 ;  /* 0x0000000903037227 */ /* 0x000fcc00078e0002 */
[----:B------:R-:W-:-:S04]  /*05f0*/  IMAD.HI.U32 R3, R3, R6, RZ ;  /* 0x0000000603037227 */ /* 0x000fc800078e00ff */
[----:B------:R-:W-:Y:S01]  /*0600*/  IMAD R0, R3, R0, R6 ;  /* 0x0000000003007224 */ /* 0x000fe200078e0206 */
[----:B------:R-:W-:Y:S04]  /*0610*/  BAR.SYNC.DEFER_BLOCKING 0x0 ;  /* 0x0000000000007b1d */ /* 0x000fe80000010000 */
[----:B------:R-:W-:-:S13]  /*0620*/  ISETP.GT.U32.AND P1, PT, R7, R0, PT ;  /* 0x000000000700720c */ /* 0x000fda0003f24070 */
[----:B------:R-:W-:Y:S02]  /*0630*/  @!P1 IMAD.IADD R0, R0, 0x1, -R7 ;  /* 0x0000000100009824 */ /* 0x000fe400078e0a07 */
[----:B------:R-:W-:Y:S01]  /*0640*/  @!P1 VIADD R3, R3, 0x1 ;  /* 0x0000000103039836 */ /* 0x000fe20000000000 */
[----:B------:R-:W-:Y:S02]  /*0650*/  ISETP.NE.AND P1, PT, R4, RZ, PT ;  /* 0x000000ff0400720c */ /* 0x000fe40003f25270 */
[----:B------:R-:W-:Y:S02]  /*0660*/  ISETP.GE.U32.AND P0, PT, R0, R7, PT ;  /* 0x000000070000720c */ /* 0x000fe40003f06070 */
[----:B------:R-:W-:-:S04]  /*0670*/  LOP3.LUT R0, R5, R4, RZ, 0x3c, !PT ;  /* 0x0000000405007212 */ /* 0x000fc800078e3cff */
[----:B------:R-:W-:Y:S01]  /*0680*/  ISETP.GE.AND P2, PT, R0, RZ, PT ;  /* 0x000000ff0000720c */ /* 0x000fe20003f46270 */
[----:B------:R-:W-:-:S06]  /*0690*/  VIADD R0, R84, 0x7f ;  /* 0x0000007f54007836 */ /* 0x000fcc0000000000 */
[----:B------:R-:W-:-:S04]  /*06a0*/  @P0 VIADD R3, R3, 0x1 ;  /* 0x0000000103030836 */ /* 0x000fc80000000000 */
[----:B------:R-:W-:Y:S01]  /*06b0*/  IMAD.MOV.U32 R8, RZ, RZ, R3 ;  /* 0x000000ffff087224 */ /* 0x000fe200078e0003 */
[----:B------:R-:W-:-:S03]  /*06c0*/  SHF.R.S32.HI R3, RZ, 0x1f, R0 ;  /* 0x0000001fff037819 */ /* 0x000fc60000011400 */
[----:B------:R-:W-:Y:S01]  /*06d0*/  @!P2 IMAD.MOV R8, RZ, RZ, -R8 ;  /* 0x000000ffff08a224 */ /* 0x000fe200078e0a08 */
[----:B------:R-:W-:Y:S02]  /*06e0*/  LEA.HI R3, R3, R0, RZ, 0x7 ;  /* 0x0000000003037211 */ /* 0x000fe400078f38ff */
[----:B------:R-:W-:-:S04]  /*06f0*/  @!P1 LOP3.LUT R8, RZ, R4, RZ, 0x33, !PT ;  /* 0x00000004ff089212 */ /* 0x000fc800078e33ff */
[----:B------:R-:W-:Y:S01]  /*0700*/  LEA.HI.SX32 R3, R3, -R8, 0x19 ;  /* 0x8000000803037211 */ /* 0x000fe200078fcaff */
[----:B------:R-:W-:-:S03]  /*0710*/  IMAD.MOV R6, RZ, RZ, -R8 ;  /* 0x000000ffff067224 */ /* 0x000fc600078e0a08 */
[----:B------:R-:W-:Y:S01]  /*0720*/  VIMNMX R9, PT, PT, R3, 0x1, PT ;  /* 0x0000000103097848 */ /* 0x000fe20003fe0100 */
[----:B------:R-:W-:-:S03]  /*0730*/  IMAD R6, R4, R6, R5 ;  /* 0x0000000604067224 */ /* 0x000fc600078e0205 */
[-C--:B------:R-:W-:Y:S02]  /*0740*/  IABS R7, R9.reuse ;  /* 0x0000000900077213 */ /* 0x080fe40000000000 */
[----:B------:R-:W-:Y:S02]  /*0750*/  IABS R11, R9 ;  /* 0x00000009000b7213 */ /* 0x000fe40000000000 */
[----:B------:R-:W1:Y:S08]  /*0760*/  I2F.RP R0, R7 ;  /* 0x0000000700007306 */ /* 0x000e700000209400 */
[----:B-1----:R-:W1:Y:S02]  /*0770*/  MUFU.RCP R0, R0 ;  /* 0x0000000000007308 */ /* 0x002e640000001000 */
[----:B-1----:R-:W-:-:S02]  /*0780*/  VIADD R2, R0, 0xffffffe ;  /* 0x0ffffffe00027836 */ /* 0x002fc40000000000 */
[----:B------:R-:W-:-:S04]  /*0790*/  IMAD.MOV R0, RZ, RZ, -R11 ;  /* 0x000000ffff007224 */ /* 0x000fc800078e0a0b */
[----:B------:R1:W2:Y:S01]  /*07a0*/  F2I.FTZ.U32.TRUNC.NTZ R3, R2 ;  /* 0x0000000200037305 */ /* 0x0002a2000021f000 */
[----:B------:R-:W-:Y:S02]  /*07b0*/  VIADD R11, R94, 0xffffffc0 ;  /* 0xffffffc05e0b7836 */ /* 0x000fe40000000000 */
[----:B-1----:R-:W-:Y:S02]  /*07c0*/  IMAD.MOV.U32 R2, RZ, RZ, RZ ;  /* 0x000000ffff027224 */ /* 0x002fe400078e00ff */
[----:B--2---:R-:W-:-:S04]  /*07d0*/  IMAD.MOV R10, RZ, RZ, -R3 ;  /* 0x000000ffff0a7224 */ /* 0x004fc800078e0a03 */
[----:B------:R-:W-:Y:S01]  /*07e0*/  IMAD.MOV.U32 R4, RZ, RZ, R10 ;  /* 0x000000ffff047224 */ /* 0x000fe200078e000a */
[----:B------:R-:W-:-:S03]  /*07f0*/  IABS R10, R6 ;  /* 0x00000006000a7213 */ /* 0x000fc60000000000 */
[----:B------:R-:W-:Y:S02]  /*0800*/  IMAD R5, R4, R7, RZ ;  /* 0x0000000704057224 */ /* 0x000fe400078e02ff */
[----:B------:R-:W-:Y:S02]  /*0810*/  IMAD.MOV.U32 R4, RZ, RZ, R10 ;  /* 0x000000ffff047224 */ /* 0x000fe400078e000a */
[----:B------:R-:W-:Y:S01]  /*0820*/  IMAD.HI.U32 R3, R3, R5, R2 ;  /* 0x0000000503037227 */ /* 0x000fe200078e0002 */
[----:B------:R-:W-:-:S05]  /*0830*/  IABS R5, R84 ;  /* 0x0000005400057213 */ /* 0x000fca0000000000 */
[----:B------:R-:W-:-:S04]  /*0840*/  IMAD.HI.U32 R3, R3, R4, RZ ;  /* 0x0000000403037227 */ /* 0x000fc800078e00ff */
[----:B------:R-:W-:Y:S02]  /*0850*/  IMAD R0, R3, R0, R4 ;  /* 0x0000000003007224 */ /* 0x000fe400078e0204 */
[----:B------:R-:W1:Y:S03]  /*0860*/  I2F.RP R4, R5 ;  /* 0x0000000500047306 */ /* 0x000e660000209400 */
[----:B------:R-:W-:-:S05]  /*0870*/  ISETP.GT.U32.AND P1, PT, R7, R0, PT ;  /* 0x000000000700720c */ /* 0x000fca0003f24070 */
[----:B-1----:R-:W1:Y:S08]  /*0880*/  MUFU.RCP R4, R4 ;  /* 0x0000000400047308 */ /* 0x002e700000001000 */
[----:B------:R-:W-:Y:S02]  /*0890*/  @!P1 IMAD.IADD R0, R0, 0x1, -R7 ;  /* 0x0000000100009824 */ /* 0x000fe400078e0a07 */
[----:B------:R-:W-:Y:S01]  /*08a0*/  @!P1 VIADD R3, R3, 0x1 ;  /* 0x0000000103039836 */ /* 0x000fe20000000000 */
[----:B------:R-:W-:-:S02]  /*08b0*/  ISETP.NE.AND P1, PT, R9, RZ, PT ;  /* 0x000000ff0900720c */ /* 0x000fc40003f25270 */
[----:B------:R-:W-:Y:S02]  /*08c0*/  ISETP.GE.U32.AND P0, PT, R0, R7, PT ;  /* 0x000000070000720c */ /* 0x000fe40003f06070 */
[----:B------:R-:W-:-:S04]  /*08d0*/  LOP3.LUT R0, R6, R9, RZ, 0x3c, !PT ;  /* 0x0000000906007212 */ /* 0x000fc800078e3cff */
[----:B------:R-:W-:Y:S01]  /*08e0*/  ISETP.GE.AND P2, PT, R0, RZ, PT ;  /* 0x000000ff0000720c */ /* 0x000fe20003f46270 */
[----:B-1----:R-:W-:-:S06]  /*08f0*/  VIADD R2, R4, 0xffffffe ;  /* 0x0ffffffe04027836 */ /* 0x002fcc0000000000 */
[----:B------:R-:W-:Y:S01]  /*0900*/  @P0 VIADD R3, R3, 0x1 ;  /* 0x0000000103030836 */ /* 0x000fe20000000000 */
[----:B------:R-:W1:Y:S03]  /*0910*/  I2F.RP R4, R88 ;  /* 0x0000005800047306 */ /* 0x000e660000209400 */
[----:B------:R-:W-:-:S04]  /*0920*/  IMAD.MOV.U32 R10, RZ, RZ, R3 ;  /* 0x000000ffff0a7224 */ /* 0x000fc800078e0003 */
[----:B------:R-:W-:Y:S01]  /*0930*/  @!P2 IMAD.MOV R10, RZ, RZ, -R10 ;  /* 0x000000ffff0aa224 */ /* 0x000fe200078e0a0a */
[----:B------:R-:W2:Y:S01]  /*0940*/  F2I.FTZ.U32.TRUNC.NTZ R3, R2 ;  /* 0x0000000200037305 */ /* 0x000ea2000021f000 */
[----:B------:R-:W-:-:S05]  /*0950*/  @!P1 LOP3.LUT R10, RZ, R9, RZ, 0x33, !PT ;  /* 0x00000009ff0a9212 */ /* 0x000fca00078e33ff */
[----:B------:R-:W-:Y:S02]  /*0960*/  IMAD.MOV R0, RZ, RZ, -R10 ;  /* 0x000000ffff007224 */ /* 0x000fe400078e0a0a */
[----:B-1----:R-:W1:Y:S02]  /*0970*/  MUFU.RCP R4, R4 ;  /* 0x0000000400047308 */ /* 0x002e640000001000 */
[----:B------:R-:W-:Y:S02]  /*0980*/  IMAD R0, R9, R0, R6 ;  /* 0x0000000009007224 */ /* 0x000fe400078e0206 */
[----:B------:R-:W4:Y:S02]  /*0990*/  LDS R6, [UR13] ;  /* 0x0000000dff067984 */ /* 0x000f240008000800 */
[----:B------:R-:W-:Y:S02]  /*09a0*/  IMAD.IADD R0, R8, 0x1, R0 ;  /* 0x0000000108007824 */ /* 0x000fe400078e0200 */
[----:B--2---:R-:W-:-:S02]  /*09b0*/  IMAD.MOV R2, RZ, RZ, -R3 ;  /* 0x000000ffff027224 */ /* 0x004fc400078e0a03 */
[----:B------:R-:W-:Y:S02]  /*09c0*/  IMAD R12, R0, 0x80, R46 ;  /* 0x00000080000c7824 */ /* 0x000fe400078e022e */
[----:B------:R-:W-:Y:S02]  /*09d0*/  IMAD R7, R2, R5, RZ ;  /* 0x0000000502077224 */ /* 0x000fe400078e02ff */
[----:B------:R-:W-:Y:S01]  /*09e0*/  IMAD.MOV.U32 R2, RZ, RZ, RZ ;  /* 0x000000ffff027224 */ /* 0x000fe200078e00ff */
[----:B------:R-:W-:Y:S01]  /*09f0*/  IABS R0, R12 ;  /* 0x0000000c00007213 */ /* 0x000fe20000000000 */
[----:B------:R2:W-:Y:S01]  /*0a00*/  STL [R1+0x364], R12 ;  /* 0x0003640c01007387 */ /* 0x0005e20000100800 */
[----:B------:R-:W-:Y:S01]  /*0a10*/  BAR.SYNC.DEFER_BLOCKING 0x0 ;  /* 0x0000000000007b1d */ /* 0x000fe20000010000 */
[----:B------:R-:W-:Y:S01]  /*0a20*/  IMAD.HI.U32 R2, R3, R7, R2 ;  /* 0x0000000703027227 */ /* 0x000fe200078e0002 */
[----:B------:R-:W-:-:S03]  /*0a30*/  ISETP.GE.AND P2, PT, R12, RZ, PT ;  /* 0x000000ff0c00720c */ /* 0x000fc60003f46270 */
[----:B-1----:R-:W-:Y:S02]  /*0a40*/  VIADD R3, R4, 0xffffffe ;  /* 0x0ffffffe04037836 */ /* 0x002fe40000000000 */
[----:B------:R-:W-:-:S04]  /*0a50*/  IMAD.HI.U32 R2, R2, R0, RZ ;  /* 0x0000000002027227 */ /* 0x000fc800078e00ff */
[----:B------:R-:W-:Y:S01]  /*0a60*/  IMAD.MOV R2, RZ, RZ, -R2 ;  /* 0x000000ffff027224 */ /* 0x000fe200078e0a02 */
[----:B------:R-:W1:Y:S03]  /*0a70*/  F2I.FTZ.U32.TRUNC.NTZ R3, R3 ;  /* 0x0000000300037305 */ /* 0x000e66000021f000 */
[C---:B------:R-:W-:Y:S02]  /*0a80*/  IMAD R4, R5.reuse, R2, R0 ;  /* 0x0000000205047224 */ /* 0x040fe400078e0200 */
[----:B------:R-:W-:Y:S02]  /*0a90*/  IMAD.SHL.U32 R0, R10, 0x100, RZ ;  /* 0x000001000a007824 */ /* 0x000fe400078e00ff */
[----:B------:R-:W-:Y:S01]  /*0aa0*/  IMAD.MOV.U32 R2, RZ, RZ, RZ ;  /* 0x000000ffff027224 */ /* 0x000fe200078e00ff */
[----:B------:R-:W-:Y:S01]  /*0ab0*/  ISETP.GT.U32.AND P0, PT, R5, R4, PT ;  /* 0x000000040500720c */ /* 0x000fe20003f04070 */
[----:B------:R-:W-:Y:S01]  /*0ac0*/  VIADD R10, R94, 0xffffffc6 ;  /* 0xffffffc65e0a7836 */ /* 0x000fe20000000000 */
[----:B------:R-:W-:-:S02]  /*0ad0*/  LOP3.LUT R87, R0, R87, RZ, 0xfc, !PT ;  /* 0x0000005700577212 */ /* 0x000fc400078efcff */
[----:B----4-:R-:W-:Y:S01]  /*0ae0*/  R2UR UR12, R6 ;  /* 0x00000000060c72ca */ /* 0x010fe200000e0000 */
[----:B------:R-:W-:Y:S01]  /*0af0*/  VIADD R6, R94, 0xffffffca ;  /* 0xffffffca5e067836 */ /* 0x000fe20000000000 */
[----:B------:R-:W-:Y:S01]  /*0b00*/  IABS R89, R87 ;  /* 0x0000005700597213 */ /* 0x000fe20000000000 */
[----:B-1----:R-:W-:-:S04]  /*0b10*/  IMAD.MOV R7, RZ, RZ, -R3 ;  /* 0x000000ffff077224 */ /* 0x002fc800078e0a03 */
[----:B------:R-:W-:Y:S02]  /*0b20*/  IMAD R7, R7, R88, RZ ;  /* 0x0000005807077224 */ /* 0x000fe400078e02ff */
[----:B------:R-:W-:Y:S01]  /*0b30*/  @!P0 IMAD.IADD R4, R4, 0x1, -R5 ;  /* 0x0000000104048824 */ /* 0x000fe200078e0a05 */
[----:B------:R-:W-:Y:S01]  /*0b40*/  ISETP.NE.AND P0, PT, R84, RZ, PT ;  /* 0x000000ff5400720c */ /* 0x000fe20003f05270 */
[----:B------:R-:W-:Y:S01]  /*0b50*/  IMAD.HI.U32 R86, R3, R7, R2 ;  /* 0x0000000703567227 */ /* 0x000fe200078e0002 */
[----:B------:R-:W-:Y:S02]  /*0b60*/  SHF.R.U32.HI R3, RZ, 0x5, R234 ;  /* 0x00000005ff037819 */ /* 0x000fe400000116ea */
[----:B------:R-:W-:Y:S01]  /*0b70*/  ISETP.GT.U32.AND P1, PT, R5, R4, PT ;  /* 0x000000040500720c */ /* 0x000fe20003f24070 */
[----:B------:R-:W-:Y:S01]  /*0b80*/  VIADD R7, R94, 0xffffffc4 ;  /* 0xffffffc45e077836 */ /* 0x000fe20000000000 */
[----:B------:R-:W-:Y:S01]  /*0b90*/  R2UR UR7, R3 ;  /* 0x00000000030772ca */ /* 0x000fe200000e0000 */
[----:B------:R-:W-:-:S04]  /*0ba0*/  IMAD.HI.U32 R2, R86, R89, RZ ;  /* 0x0000005956027227 */ /* 0x000fc800078e00ff */
[----:B------:R-:W-:Y:S02]  /*0bb0*/  IMAD.MOV R2, RZ, RZ, -R2 ;  /* 0x000000ffff027224 */ /* 0x000fe400078e0a02 */
[----:B------:R-:W-:Y:S02]  /*0bc0*/  VIADD R3, R94, 0xffffffed ;  /* 0xffffffed5e037836 */ /* 0x000fe40000000000 */
[----:B------:R-:W-:Y:S02]  /*0bd0*/  IMAD R89, R88, R2, R89 ;  /* 0x0000000258597224 */ /* 0x000fe400078e0259 */
[----:B------:R-:W-:Y:S02]  /*0be0*/  VIADD R2, R94, 0xffffffff ;  /* 0xffffffff5e027836 */ /* 0x000fe40000000000 */
[----:B------:R-:W-:Y:S01]  /*0bf0*/  @!P1 IMAD.IADD R4, R4, 0x1, -R5 ;  /* 0x0000000104049824 */ /* 0x000fe200078e0a05 */
[----:B------:R-:W-:Y:S01]  /*0c00*/  ISETP.GE.U32.AND P1, PT, R3, 0x7fffffae, PT ;  /* 0x7fffffae0300780c */ /* 0x000fe20003f26070 */
[----:B------:R-:W-:Y:S01]  /*0c10*/  VIADD R3, R94, 0xffffffe8 ;  /* 0xffffffe85e037836 */ /* 0x000fe20000000000 */
[----:B------:R-:W-:Y:S01]  /*0c20*/  ISETP.GE.U32.AND P3, PT, R2, 0x7fffffc0, PT ;  /* 0x7fffffc00200780c */ /* 0x000fe20003f66070 */
[----:B------:R-:W-:Y:S01]  /*0c30*/  IMAD.MOV.U32 R44, RZ, RZ, R4 ;  /* 0x000000ffff2c7224 */ /* 0x000fe200078e0004 */
[----:B------:R-:W-:Y:S01]  /*0c40*/  SEL R33, RZ, 0x1fffe, P1 ;  /* 0x0001fffeff217807 */ /* 0x000fe20000800000 */
[C---:B------:R-:W-:Y:S01]  /*0c50*/  VIADD R2, R94.reuse, 0xffffffee ;  /* 0xffffffee5e027836 */ /* 0x040fe20000000000 */
[----:B------:R-:W-:Y:S01]  /*0c60*/  ISETP.GE.U32.AND P4, PT, R3, 0x7fffffa9, PT ;  /* 0x7fffffa90300780c */ /* 0x000fe20003f86070 */
[----:B------:R-:W-:Y:S01]  /*0c70*/  VIADD R4, R94, 0xffffffec ;  /* 0xffffffec5e047836 */ /* 0x000fe20000000000 */
[----:B------:R-:W-:Y:S01]  /*0c80*/  USHF.L.U32 UR4, UR7, 0x15, URZ ;  /* 0x0000001507047899 */ /* 0x000fe200080006ff */
[----:B------:R-:W-:Y:S01]  /*0c90*/  @!P2 IMAD.MOV R44, RZ, RZ, -R44 ;  /* 0x000000ffff2ca224 */ /* 0x000fe200078e0a2c */
[----:B------:R-:W-:Y:S01]  /*0ca0*/  ISETP.GE.U32.AND P2, PT, R2, 0x7fffffaf, PT ;  /* 0x7fffffaf0200780c */ /* 0x000fe20003f46070 */
[----:B------:R-:W-:Y:S01]  /*0cb0*/  VIADD R2, R94, 0xffffffe9 ;  /* 0xffffffe95e027836 */ /* 0x000fe20000000000 */
[----:B------:R-:W-:Y:S01]  /*0cc0*/  ISETP.GE.U32.AND P6, PT, R4, 0x7fffffad, PT ;  /* 0x7fffffad0400780c */ /* 0x000fe20003fc6070 */
[C---:B------:R-:W-:Y:S01]  /*0cd0*/  VIADD R3, R94.reuse, 0xffffffea ;  /* 0xffffffea5e037836 */ /* 0x040fe20000000000 */
[----:B------:R-:W-:Y:S01]  /*0ce0*/  @!P0 LOP3.LUT R44, RZ, R84, RZ, 0x33, !PT ;  /* 0x00000054ff2c8212 */ /* 0x000fe200078e33ff */
[----:B------:R-:W-:Y:S01]  /*0cf0*/  VIADD R4, R94, 0xffffffef ;  /* 0xffffffef5e047836 */ /* 0x000fe20000000000 */
[----:B------:R-:W-:Y:S01]  /*0d00*/  ISETP.GE.U32.AND P5, PT, R2, 0x7fffffaa, PT ;  /* 0x7fffffaa0200780c */ /* 0x000fe20003fa6070 */
[C---:B------:R-:W-:Y:S01]  /*0d10*/  VIADD R2, R94.reuse, 0xffffffeb ;  /* 0xffffffeb5e027836 */ /* 0x040fe20000000000 */
[----:B------:R-:W-:Y:S01]  /*0d20*/  SEL R16, RZ, 0x1, P6 ;  /* 0x00000001ff107807 */ /* 0x000fe20003000000 */
[----:B------:R-:W-:Y:S01]  /*0d30*/  ULOP3.LUT UR4, UR4, 0x600000, URZ, 0xc0, !UPT ;  /* 0x0060000004047892 */ /* 0x000fe2000f8ec0ff */
[----:B------:R-:W-:Y:S01]  /*0d40*/  ISETP.GE.U32.AND P6, PT, R3, 0x7fffffab, PT ;  /* 0x7fffffab0300780c */ /* 0x000fe20003fc6070 */
[----:B------:R-:W-:Y:S01]  /*0d50*/  VIADD R3, R94, 0xffffffe4 ;  /* 0xffffffe45e037836 */ /* 0x000fe20000000000 */
[----:B------:R-:W-:Y:S01]  /*0d60*/  ISETP.GE.U32.AND P1, PT, R2, 0x7fffffac, PT ;  /* 0x7fffffac0200780c */ /* 0x000fe20003f26070 */
[----:B------:R-:W-:Y:S01]  /*0d70*/  VIADD R2, R94, 0xffffffe5 ;  /* 0xffffffe55e027836 */ /* 0x000fe20000000000 */
[----:B------:R-:W-:Y:S01]  /*0d80*/  ISETP.GE.U32.AND P0, PT, R4, 0x7fffffb0, PT ;  /* 0x7fffffb00400780c */ /* 0x000fe20003f06070 */
[----:B------:R-:W-:Y:S01]  /*0d90*/  VIADD R4, R94, 0xffffffe6 ;  /* 0xffffffe65e047836 */ /* 0x000fe20000000000 */
[----:B------:R-:W-:Y:S01]  /*0da0*/  SEL R30, RZ, 0x4, P2 ;  /* 0x00000004ff1e7807 */ /* 0x000fe20001000000 */
[----:B------:R-:W-:Y:S01]  /*0db0*/  IMAD.IADD R33, R16, 0x1, R33 ;  /* 0x0000000110217824 */ /* 0x000fe200078e0221 */
[----:B------:R-:W-:Y:S01]  /*0dc0*/  ISETP.GE.U32.AND P2, PT, R3, 0x7fffffa5, PT ;  /* 0x7fffffa50300780c */ /* 0x000fe20003f46070 */
[----:B------:R-:W-:Y:S01]  /*0dd0*/  VIADD R3, R94, 0xffffffe7 ;  /* 0xffffffe75e037836 */ /* 0x000fe20000000000 */
[----:B------:R-:W-:Y:S01]  /*0de0*/  SEL R31, RZ, 0x7fff8, P0 ;  /* 0x0007fff8ff1f7807 */ /* 0x000fe20000000000 */
[----:B------:R-:W-:Y:S01]  /*0df0*/  UIADD3 UR14, UPT, UPT, UR12, UR4, URZ ;  /* 0x000000040c0e7290 */ /* 0x000fe2000fffe0ff */
[----:B------:R-:W-:Y:S01]  /*0e00*/  ISETP.GE.U32.AND P0, PT, R2, 0x7fffffa6, PT ;  /* 0x7fffffa60200780c */ /* 0x000fe20003f06070 */
[----:B------:R-:W-:Y:S01]  /*0e10*/  VIADD R2, R94, 0xffffffe1 ;  /* 0xffffffe15e027836 */ /* 0x000fe20000000000 */
[----:B------:R-:W-:-:S02]  /*0e20*/  SEL R37, RZ, 0x1fffe, P5 ;  /* 0x0001fffeff257807 */ /* 0x000fc40002800000 */
[----:B------:R-:W-:Y:S01]  /*0e30*/  ISETP.GE.U32.AND P5, PT, R3, 0x7fffffa8, PT ;  /* 0x7fffffa80300780c */ /* 0x000fe20003fa6070 */
[----:B------:R-:W-:Y:S01]  /*0e40*/  VIADD R3, R94, 0xffffffe0 ;  /* 0xffffffe05e037836 */ /* 0x000fe20000000000 */
[----:B------:R-:W-:Y:S02]  /*0e50*/  SEL R32, RZ, 0x4, P6 ;  /* 0x00000004ff207807 */ /* 0x000fe40003000000 */
[----:B------:R-:W-:Y:S01]  /*0e60*/  ISETP.GE.U32.AND P6, PT, R2, 0x7fffffa2, PT ;  /* 0x7fffffa20200780c */ /* 0x000fe20003fc6070 */
[C---:B------:R-:W-:Y:S01]  /*0e70*/  VIADD R2, R94.reuse, 0xffffffe3 ;  /* 0xffffffe35e027836 */ /* 0x040fe20000000000 */
[----:B------:R-:W-:Y:S02]  /*0e80*/  SEL R35, RZ, 0x7fff8, P1 ;  /* 0x0007fff8ff237807 */ /* 0x000fe40000800000 */
[----:B------:R-:W-:Y:S02]  /*0e90*/  SEL R34, RZ, 0x1, P4 ;  /* 0x00000001ff227807 */ /* 0x000fe40002000000 */
        /* <DEDUP_REMOVED lines=8> */
[----:B------:R-:W-:-:S02]  /*0f20*/  SEL R36, RZ, 0x4, P4 ;  /* 0x00000004ff247807 */ /* 0x000fc40002000000 */
[----:B------:R-:W-:Y:S01]  /*0f30*/  ISETP.GE.U32.AND P4, PT, R3, 0x7fffff8d, PT ;  /* 0x7fffff8d0300780c */ /* 0x000fe20003f86070 */
[----:B------:R-:W-:Y:S01]  /*0f40*/  VIADD R3, R94, 0xffffffce ;  /* 0xffffffce5e037836 */ /* 0x000fe20000000000 */
[----:B------:R-:W-:Y:S02]  /*0f50*/  SEL R39, RZ, 0x7fff8, P5 ;  /* 0x0007fff8ff277807 */ /* 0x000fe40002800000 */
[----:B------:R-:W-:Y:S02]  /*0f60*/  SEL R38, RZ, 0x1, P2 ;  /* 0x00000001ff267807 */ /* 0x000fe40001000000 */
[----:B------:R-:W-:Y:S01]  /*0f70*/  ISETP.GE.U32.AND P5, PT, R2, 0x7fffff8e, PT ;  /* 0x7fffff8e0200780c */ /* 0x000fe20003fa6070 */
[----:B------:R-:W-:Y:S01]  /*0f80*/  VIADD R2, R94, 0xffffffcf ;  /* 0xffffffcf5e027836 */ /* 0x000fe20000000000 */
[----:B------:R-:W-:Y:S01]  /*0f90*/  ISETP.GE.U32.AND P2, PT, R4, 0x7fffffa3, PT ;  /* 0x7fffffa30400780c */ /* 0x000fe20003f46070 */
[----:B------:R-:W-:Y:S01]  /*0fa0*/  IMAD.IADD R38, R38, 0x1, R41 ;  /* 0x0000000126267824 */ /* 0x000fe200078e0229 */
[----:B------:R-:W-:-:S02]  /*0fb0*/  SEL R45, RZ, 0x1fffe, P6 ;  /* 0x0001fffeff2d7807 */ /* 0x000fc40003000000 */
[----:B------:R-:W-:Y:S01]  /*0fc0*/  ISETP.GE.U32.AND P6, PT, R3, 0x7fffff8f, PT ;  /* 0x7fffff8f0300780c */ /* 0x000fe20003fc6070 */
[----:B------:R-:W-:Y:S01]  /*0fd0*/  VIADD R3, R94, 0xffffffc8 ;  /* 0xffffffc85e037836 */ /* 0x000fe20000000000 */
[----:B------:R-:W-:Y:S02]  /*0fe0*/  SEL R40, RZ, 0x4, P2 ;  /* 0x00000004ff287807 */ /* 0x000fe40001000000 */
[----:B------:R-:W-:Y:S01]  /*0ff0*/  ISETP.GE.U32.AND P2, PT, R2, 0x7fffff90, PT ;  /* 0x7fffff900200780c */ /* 0x000fe20003f46070 */
[C---:B------:R-:W-:Y:S01]  /*1000*/  VIADD R2, R94.reuse, 0xffffffc9 ;  /* 0xffffffc95e027836 */ /* 0x040fe20000000000 */
[----:B------:R-:W-:Y:S02]  /*1010*/  SEL R43, RZ, 0x7fff8, P0 ;  /* 0x0007fff8ff2b7807 */ /* 0x000fe40000000000 */
[----:B------:R-:W-:Y:S01]  /*1020*/  ISETP.GE.U32.AND P0, PT, R3, 0x7fffff89, PT ;  /* 0x7fffff890300780c */ /* 0x000fe20003f06070 */
[----:B------:R-:W-:Y:S01]  /*1030*/  VIADD R3, R94, 0xffffffcb ;  /* 0xffffffcb5e037836 */ /* 0x000fe20000000000 */
[----:B------:R-:W-:-:S02]  /*1040*/  SEL R4, RZ, 0x1, P4 ;  /* 0x00000001ff047807 */ /* 0x000fc40002000000 */
[----:B------:R-:W-:Y:S02]  /*1050*/  ISETP.GE.U32.AND P4, PT, R2, 0x7fffff8a, PT ;  /* 0x7fffff8a0200780c */ /* 0x000fe40003f86070 */
        /* <DEDUP_REMOVED lines=11> */
[----:B------:R-:W-:Y:S01]  /*1110*/  VIADD R10, R94, 0xffffffc1 ;  /* 0xffffffc15e0a7836 */ /* 0x000fe20000000000 */
[----:B------:R-:W-:Y:S02]  /*1120*/  SEL R8, RZ, 0x1, P0 ;  /* 0x00000001ff087807 */ /* 0x000fe40000000000 */
[----:B------:R-:W-:Y:S02]  /*1130*/  ISETP.GE.U32.AND P0, PT, R6, 0x7fffff86, PT ;  /* 0x7fffff860600780c */ /* 0x000fe40003f06070 */
[----:B------:R-:W-:Y:S01]  /*1140*/  SEL R6, RZ, 0x4, P5 ;  /* 0x00000004ff067807 */ /* 0x000fe20002800000 */
[----:B------:R-:W-:Y:S01]  /*1150*/  IMAD.IADD R8, R8, 0x1, R9 ;  /* 0x0000000108087824 */ /* 0x000fe200078e0209 */
[----:B------:R-:W-:-:S02]  /*1160*/  ISETP.GE.U32.AND P5, PT, R7, 0x7fffff88, PT ;  /* 0x7fffff880700780c */ /* 0x000fc40003fa6070 */
[----:B------:R-:W-:Y:S02]  /*1170*/  SEL R7, RZ, 0x7fff8, P6 ;  /* 0x0007fff8ff077807 */ /* 0x000fe40003000000 */
[----:B------:R-:W-:Y:S01]  /*1180*/  ISETP.GE.U32.AND P6, PT, R10, 0x7fffff82, PT ;  /* 0x7fffff820a00780c */ /* 0x000fe20003fc6070 */
[C---:B------:R-:W-:Y:S01]  /*1190*/  VIADD R10, R94.reuse, 0xffffffc2 ;  /* 0xffffffc25e0a7836 */ /* 0x040fe20000000000 */
[----:B--2---:R-:W-:Y:S02]  /*11a0*/  SEL R12, RZ, 0x1, P2 ;  /* 0x00000001ff0c7807 */ /* 0x004fe40001000000 */
[----:B------:R-:W-:Y:S01]  /*11b0*/  ISETP.GE.U32.AND P2, PT, R11, 0x7fffff81, PT ;  /* 0x7fffff810b00780c */ /* 0x000fe20003f46070 */
[----:B------:R-:W-:Y:S01]  /*11c0*/  VIADD R11, R94, 0xffffffc3 ;  /* 0xffffffc35e0b7836 */ /* 0x000fe20000000000 */
[----:B------:R-:W-:Y:S02]  /*11d0*/  SEL R13, RZ, 0x1fffe, P0 ;  /* 0x0001fffeff0d7807 */ /* 0x000fe40000000000 */
[----:B------:R-:W-:-:S02]  /*11e0*/  ISETP.GE.U32.AND P0, PT, R10, 0x7fffff83, PT ;  /* 0x7fffff830a00780c */ /* 0x000fc40003f06070 */
[----:B------:R-:W-:Y:S01]  /*11f0*/  SEL R10, RZ, 0x4, P4 ;  /* 0x00000004ff0a7807 */ /* 0x000fe20002000000 */
[----:B------:R-:W-:Y:S01]  /*1200*/  IMAD.IADD R12, R12, 0x1, R13 ;  /* 0x000000010c0c7824 */ /* 0x000fe200078e020d */
[----:B------:R-:W-:Y:S02]  /*1210*/  ISETP.GE.U32.AND P4, PT, R11, 0x7fffff84, PT ;  /* 0x7fffff840b00780c */ /* 0x000fe40003f86070 */
[----:B------:R-:W-:Y:S02]  /*1220*/  SEL R11, RZ, 0x7fff8, P5 ;  /* 0x0007fff8ff0b7807 */ /* 0x000fe40002800000 */
[----:B------:R-:W-:Y:S01]  /*1230*/  ISETP.GE.U32.AND P5, PT, R15, 0x7fffff9d, PT ;  /* 0x7fffff9d0f00780c */ /* 0x000fe20003fa6070 */
[----:B------:R-:W-:Y:S01]  /*1240*/  VIADD R15, R94, 0xffffffde ;  /* 0xffffffde5e0f7836 */ /* 0x000fe20000000000 */
[----:B------:R-:W-:Y:S02]  /*1250*/  SEL R17, RZ, 0x1fffe, P6 ;  /* 0x0001fffeff117807 */ /* 0x000fe40003000000 */
[----:B------:R-:W-:-:S02]  /*1260*/  ISETP.GE.U32.AND P6, PT, R14, 0x7fffff9e, PT ;  /* 0x7fffff9e0e00780c */ /* 0x000fc40003fc6070 */
[----:B------:R-:W-:Y:S02]  /*1270*/  SEL R14, RZ, 0x4, P0 ;  /* 0x00000004ff0e7807 */ /* 0x000fe40000000000 */
[----:B------:R-:W-:Y:S02]  /*1280*/  ISETP.GE.U32.AND P0, PT, R15, 0x7fffff9f, PT ;  /* 0x7fffff9f0f00780c */ /* 0x000fe40003f06070 */
        /* <DEDUP_REMOVED lines=8> */
[----:B------:R-:W-:Y:S01]  /*1310*/  SEL R18, RZ, 0x4, P0 ;  /* 0x00000004ff127807 */ /* 0x000fe20000000000 */
[----:B------:R-:W-:Y:S01]  /*1320*/  IMAD.IADD R20, R20, 0x1, R21 ;  /* 0x0000000114147824 */ /* 0x000fe200078e0215 */
[----:B------:R-:W-:Y:S02]  /*1330*/  ISETP.GE.U32.AND P0, PT, R19, 0x7fffff9b, PT ;  /* 0x7fffff9b1300780c */ /* 0x000fe40003f06070 */
[----:B------:R-:W-:Y:S02]  /*1340*/  SEL R19, RZ, 0x7fff8, P4 ;  /* 0x0007fff8ff137807 */ /* 0x000fe40002000000 */
[----:B------:R-:W-:Y:S01]  /*1350*/  ISETP.GE.U32.AND P4, PT, R22, 0x7fffff9c, PT ;  /* 0x7fffff9c1600780c */ /* 0x000fe20003f86070 */
[----:B------:R-:W-:Y:S01]  /*1360*/  VIADD R22, R94, 0xffffffd5 ;  /* 0xffffffd55e167836 */ /* 0x000fe20000000000 */
[----:B------:R-:W-:-:S02]  /*1370*/  SEL R24, RZ, 0x1, P5 ;  /* 0x00000001ff187807 */ /* 0x000fc40002800000 */
[----:B------:R-:W-:Y:S01]  /*1380*/  ISETP.GE.U32.AND P5, PT, R23, 0x7fffff95, PT ;  /* 0x7fffff951700780c */ /* 0x000fe20003fa6070 */
[----:B------:R-:W-:Y:S01]  /*1390*/  VIADD R23, R94, 0xffffffd6 ;  /* 0xffffffd65e177836 */ /* 0x000fe20000000000 */
[----:B------:R-:W-:Y:S02]  /*13a0*/  SEL R25, RZ, 0x1fffe, P6 ;  /* 0x0001fffeff197807 */ /* 0x000fe40003000000 */
[----:B------:R-:W-:Y:S02]  /*13b0*/  ISETP.GE.U32.AND P6, PT, R22, 0x7fffff96, PT ;  /* 0x7fffff961600780c */ /* 0x000fe40003fc6070 */
[----:B------:R-:W-:Y:S01]  /*13c0*/  SEL R22, RZ, 0x4, P0 ;  /* 0x00000004ff167807 */ /* 0x000fe20000000000 */
[----:B------:R-:W-:Y:S01]  /*13d0*/  IMAD.IADD R24, R24, 0x1, R25 ;  /* 0x0000000118187824 */ /* 0x000fe200078e0219 */
[----:B------:R-:W-:Y:S02]  /*13e0*/  ISETP.GE.U32.AND P0, PT, R23, 0x7fffff97, PT ;  /* 0x7fffff971700780c */ /* 0x000fe40003f06070 */
[----:B------:R-:W-:-:S02]  /*13f0*/  SEL R23, RZ, 0x7fff8, P4 ;  /* 0x0007fff8ff177807 */ /* 0x000fc40002000000 */
[----:B------:R-:W-:Y:S02]  /*1400*/  ISETP.GE.U32.AND P4, PT, R26, 0x7fffff98, PT ;  /* 0x7fffff981a00780c */ /* 0x000fe40003f86070 */
[----:B------:R-:W-:Y:S02]  /*1410*/  SEL R26, RZ, 0x1, P5 ;  /* 0x00000001ff1a7807 */ /* 0x000fe40002800000 */
[----:B------:R-:W-:Y:S02]  /*1420*/  ISETP.GE.U32.AND P5, PT, R27, 0x7fffff91, PT ;  /* 0x7fffff911b00780c */ /* 0x000fe40003fa6070 */
[----:B------:R-:W-:Y:S02]  /*1430*/  SEL R27, RZ, 0x1fffe, P6 ;  /* 0x0001fffeff1b7807 */ /* 0x000fe40003000000 */
[----:B------:R-:W-:Y:S02]  /*1440*/  ISETP.GE.U32.AND P6, PT, R28, 0x7fffff92, PT ;  /* 0x7fffff921c00780c */ /* 0x000fe40003fc6070 */
[----:B------:R-:W-:Y:S01]  /*1450*/  SEL R28, RZ, 0x1, P5 ;  /* 0x00000001ff1c7807 */ /* 0x000fe20002800000 */
[----:B------:R-:W-:Y:S01]  /*1460*/  IMAD.IADD R26, R26, 0x1, R27 ;  /* 0x000000011a1a7824 */ /* 0x000fe200078e021b */
[----:B------:R-:W-:-:S02]  /*1470*/  ISETP.GE.U32.AND P5, PT, R29, 0x7fffff93, PT ;  /* 0x7fffff931d00780c */ /* 0x000fc40003fa6070 */
[----:B------:R-:W-:Y:S02]  /*1480*/  SEL R29, RZ, 0x1fffe, P6 ;  /* 0x0001fffeff1d7807 */ /* 0x000fe40003000000 */
[----:B------:R-:W-:Y:S02]  /*1490*/  ISETP.GE.U32.AND P6, PT, R42, 0x7fffff94, PT ;  /* 0x7fffff942a00780c */ /* 0x000fe40003fc6070 */
[----:B------:R-:W-:Y:S01]  /*14a0*/  SEL R42, RZ, 0x1, P1 ;  /* 0x00000001ff2a7807 */ /* 0x000fe20000800000 */
[----:B------:R-:W-:Y:S01]  /*14b0*/  IMAD.IADD R28, R28, 0x1, R29 ;  /* 0x000000011c1c7824 */ /* 0x000fe200078e021d */
[----:B------:R-:W-:Y:S02]  /*14c0*/  SEL R16, RZ, 0x1, P2 ;  /* 0x00000001ff107807 */ /* 0x000fe40001000000 */
[----:B------:R-:W-:Y:S01]  /*14d0*/  LOP3.LUT R4, R4, 0x3, RZ, 0xc0, !PT ;  /* 0x0000000304047812 */ /* 0x000fe200078ec0ff */
[----:B------:R-:W-:Y:S01]  /*14e0*/  IMAD.IADD R42, R42, 0x1, R45 ;  /* 0x000000012a2a7824 */ /* 0x000fe200078e022d */
[----:B------:R-:W-:Y:S01]  /*14f0*/  LOP3.LUT R8, R8, 0x3, RZ, 0xc0, !PT ;  /* 0x0000000308087812 */ /* 0x000fe200078ec0ff */
[----:B------:R-:W-:Y:S01]  /*1500*/  IMAD.IADD R16, R16, 0x1, R17 ;  /* 0x0000000110107824 */ /* 0x000fe200078e0211 */
[----:B------:R-:W-:-:S02]  /*1510*/  LOP3.LUT R38, R38, 0x3, RZ, 0xc0, !PT ;  /* 0x0000000326267812 */ /* 0x000fc400078ec0ff */
[----:B------:R-:W-:Y:S02]  /*1520*/  LOP3.LUT R42, R42, 0x3, RZ, 0xc0, !PT ;  /* 0x000000032a2a7812 */ /* 0x000fe400078ec0ff */
[----:B------:R-:W-:Y:S02]  /*1530*/  LOP3.LUT R16, R16, 0x3, RZ, 0xc0, !PT ;  /* 0x0000000310107812 */ /* 0x000fe400078ec0ff */
[----:B------:R-:W-:Y:S02]  /*1540*/  IADD3 R40, PT, PT, R42, R43, R40 ;  /* 0x0000002b2a287210 */ /* 0x000fe40007ffe028 */
[----:B------:R-:W-:Y:S02]  /*1550*/  IADD3 R2, PT, PT, R4, R3, R2 ;  /* 0x0000000304027210 */ /* 0x000fe40007ffe002 */
[----:B------:R-:W-:Y:S02]  /*1560*/  LOP3.LUT R34, R34, 0x3, RZ, 0xc0, !PT ;  /* 0x0000000322227812 */ /* 0x000fe400078ec0ff */
[----:B------:R-:W-:-:S02]  /*1570*/  SEL R3, RZ, 0x4, P0 ;  /* 0x00000004ff037807 */ /* 0x000fc40000000000 */
[----:B------:R-:W-:Y:S02]  /*1580*/  SEL R4, RZ, 0x7fff8, P4 ;  /* 0x0007fff8ff047807 */ /* 0x000fe40002000000 */
[----:B------:R-:W-:Y:S02]  /*1590*/  LOP3.LUT R26, R26, 0x3, RZ, 0xc0, !PT ;  /* 0x000000031a1a7812 */ /* 0x000fe400078ec0ff */
[----:B------:R-:W-:Y:S02]  /*15a0*/  LOP3.LUT R12, R12, 0x3, RZ, 0xc0, !PT ;  /* 0x000000030c0c7812 */ /* 0x000fe400078ec0ff */
[----:B------:R-:W-:Y:S02]  /*15b0*/  IADD3 R6, PT, PT, R8, R7, R6 ;  /* 0x0000000708067210 */ /* 0x000fe40007ffe006 */
[----:B------:R-:W-:Y:S02]  /*15c0*/  IADD3 R14, PT, PT, R16, R15, R14 ;  /* 0x0000000f100e7210 */ /* 0x000fe40007ffe00e */
[----:B------:R-:W-:Y:S01]  /*15d0*/  IADD3 R36, PT, PT, R38, R39, R36 ;  /* 0x0000002726247210 */ /* 0x000fe20007ffe024 */
[----:B------:R-:W-:Y:S01]  /*15e0*/  IMAD.SHL.U32 R6, R6, 0x100, RZ ;  /* 0x0000010006067824 */ /* 0x000fe200078e00ff */
[----:B------:R-:W-:-:S02]  /*15f0*/  LOP3.LUT R24, R24, 0x3, RZ, 0xc0, !PT ;  /* 0x0000000318187812 */ /* 0x000fc400078ec0ff */
[----:B------:R-:W-:Y:S02]  /*1600*/  LOP3.LUT R7, R40, 0xf, RZ, 0xc0, !PT ;  /* 0x0000000f28077812 */ /* 0x000fe400078ec0ff */
[----:B------:R-:W-:Y:S02]  /*1610*/  IADD3 R32, PT, PT, R34, R35, R32 ;  /* 0x0000002322207210 */ /* 0x000fe40007ffe020 */
[----:B------:R-:W-:Y:S01]  /*1620*/  IADD3 R4, PT, PT, R26, R4, R3 ;  /* 0x000000041a047210 */ /* 0x000fe20007ffe003 */
[----:B------:R-:W-:Y:S01]  /*1630*/  IMAD R36, R36, 0x10, R7 ;  /* 0x0000001024247824 */ /* 0x000fe200078e0207 */
[----:B------:R-:W-:Y:S01]  /*1640*/  IADD3 R10, PT, PT, R12, R11, R10 ;  /* 0x0000000b0c0a7210 */ /* 0x000fe20007ffe00a */
[----:B------:R-:W-:Y:S01]  /*1650*/  IMAD.SHL.U32 R7, R32, 0x100, RZ ;  /* 0x0000010020077824 */ /* 0x000fe200078e00ff */
[----:B------:R-:W-:Y:S02]  /*1660*/  SEL R5, RZ, 0x4, P5 ;  /* 0x00000004ff057807 */ /* 0x000fe40002800000 */
[----:B------:R-:W-:-:S02]  /*1670*/  SEL R8, RZ, 0x7fff8, P6 ;  /* 0x0007fff8ff087807 */ /* 0x000fc40003000000 */
[----:B------:R-:W-:Y:S02]  /*1680*/  LOP3.LUT R28, R28, 0x3, RZ, 0xc0, !PT ;  /* 0x000000031c1c7812 */ /* 0x000fe400078ec0ff */
[----:B------:R-:W-:Y:S02]  /*1690*/  LOP3.LUT R3, R14, 0xf, RZ, 0xc0, !PT ;  /* 0x0000000f0e037812 */ /* 0x000fe400078ec0ff */
[----:B------:R-:W-:Y:S02]  /*16a0*/  IADD3 R22, PT, PT, R24, R23, R22 ;  /* 0x0000001718167210 */ /* 0x000fe40007ffe016 */
[----:B------:R-:W-:Y:S01]  /*16b0*/  IADD3 R5, PT, PT, R28, R8, R5 ;  /* 0x000000081c057210 */ /* 0x000fe20007ffe005 */
[----:B------:R-:W-:Y:S01]  /*16c0*/  IMAD R10, R10, 0x10, R3 ;  /* 0x000000100a0a7824 */ /* 0x000fe200078e0203 */
[----:B------:R-:W-:Y:S01]  /*16d0*/  LOP3.LUT R33, R33, 0x3, RZ, 0xc0, !PT ;  /* 0x0000000321217812 */ /* 0x000fe200078ec0ff */
[----:B------:R-:W-:Y:S01]  /*16e0*/  IMAD.SHL.U32 R22, R22, 0x100, RZ ;  /* 0x0000010016167824 */ /* 0x000fe200078e00ff */
[----:B------:R-:W-:-:S02]  /*16f0*/  LOP3.LUT R3, R6, 0xf00, RZ, 0xe2, !PT ;  /* 0x00000f0006037812 */ /* 0x000fc400078ee2ff */
[----:B------:R-:W-:Y:S02]  /*1700*/  LOP3.LUT R20, R20, 0x3, RZ, 0xc0, !PT ;  /* 0x0000000314147812 */ /* 0x000fe400078ec0ff */
[----:B------:R-:W-:Y:S01]  /*1710*/  LOP3.LUT R5, R5, 0xf, RZ, 0xc0, !PT ;  /* 0x0000000f05057812 */ /* 0x000fe200078ec0ff */
[----:B------:R-:W-:Y:S01]  /*1720*/  IMAD R2, R2, 0x1000, R3 ;  /* 0x0000100002027824 */ /* 0x000fe200078e0203 */
[----:B------:R-:W-:Y:S02]  /*1730*/  IADD3 R30, PT, PT, R33, R31, R30 ;  /* 0x0000001f211e7210 */ /* 0x000fe40007ffe01e */
[----:B------:R-:W-:Y:S01]  /*1740*/  LOP3.LUT R7, R7, 0xf00, RZ, 0xe2, !PT ;  /* 0x00000f0007077812 */ /* 0x000fe200078ee2ff */
[----:B------:R-:W-:Y:S01]  /*1750*/  IMAD R4, R4, 0x10, R5 ;  /* 0x0000001004047824 */ /* 0x000fe200078e0205 */
[----:B------:R-:W-:Y:S02]  /*1760*/  IADD3 R18, PT, PT, R20, R19, R18 ;  /* 0x0000001314127210 */ /* 0x000fe40007ffe012 */
[----:B------:R-:W-:Y:S01]  /*1770*/  LOP3.LUT R3, R22, 0xf00, RZ, 0xe2, !PT ;  /* 0x00000f0016037812 */ /* 0x000fe200078ee2ff */
[----:B------:R-:W-:Y:S01]  /*1780*/  IMAD R7, R30, 0x1000, R7 ;  /* 0x000010001e077824 */ /* 0x000fe200078e0207 */
[----:B------:R-:W-:-:S02]  /*1790*/  LOP3.LUT R36, R36, 0xff, RZ, 0xc0, !PT ;  /* 0x000000ff24247812 */ /* 0x000fc400078ec0ff */
[----:B------:R-:W-:Y:S01]  /*17a0*/  LOP3.LUT R5, R4, 0xff, RZ, 0xc0, !PT ;  /* 0x000000ff04057812 */ /* 0x000fe200078ec0ff */
[----:B------:R-:W-:Y:S01]  /*17b0*/  IMAD R18, R18, 0x1000, R3 ;  /* 0x0000100012127824 */ /* 0x000fe200078e0203 */
[----:B------:R-:W-:Y:S01]  /*17c0*/  LOP3.LUT R3, R10, 0xff, RZ, 0xc0, !PT ;  /* 0x000000ff0a037812 */ /* 0x000fe200078ec0ff */
[----:B------:R-:W-:Y:S01]  /*17d0*/  IMAD.IADD R7, R7, 0x1, R36 ;  /* 0x0000000107077824 */ /* 0x000fe200078e0224 */
[----:B------:R-:W-:Y:S01]  /*17e0*/  ISETP.NE.U32.AND P0, PT, R46, RZ, PT ;  /* 0x000000ff2e00720c */ /* 0x000fe20003f05070 */
[----:B------:R-:W-:Y:S02]  /*17f0*/  IMAD.IADD R5, R18, 0x1, R5 ;  /* 0x0000000112057824 */ /* 0x000fe400078e0205 */
[----:B------:R-:W-:Y:S01]  /*1800*/  IMAD.IADD R2, R2, 0x1, R3 ;  /* 0x0000000102027824 */ /* 0x000fe200078e0203 */
[----:B------:R-:W-:Y:S01]  /*1810*/  LOP3.LUT R74, R7, 0xffff, RZ, 0xc0, !PT ;  /* 0x0000ffff074a7812 */ /* 0x000fe200078ec0ff */
[----:B------:R-:W-:Y:S01]  /*1820*/  VIADD R4, R94, 0xfffffff7 ;  /* 0xfffffff75e047836 */ /* 0x000fe20000000000 */
[----:B0--3--:R-:W-:Y:S07]  /*1830*/  BRA.U UP0, `(.L_x_5) ;  /* 0x0000000100187547 */ /* 0x009fee000b800000 */
[----:B------:R-:W-:Y:S01]  /*1840*/  ELECT P4, URZ, PT ;  /* 0x0000000000ff782f */ /* 0x000fe20003880000 */
[----:B------:R-:W-:Y:S01]  /*1850*/  IMAD.MOV.U32 R3, RZ, RZ, 0x1 ;  /* 0x00000001ff037424 */ /* 0x000fe200078e00ff */
[----:B------:R-:W-:Y:S01]  /*1860*/  UMOV UR4, 0x40 ;  /* 0x0000004000047882 */ /* 0x000fe20000000000 */
[----:B------:R-:W-:Y:S01]  /*1870*/  UVIRTCOUNT.DEALLOC.SMPOOL 0x80 ;  /* 0x000000800000784c */ /* 0x000fe20000000000 */
[----:B------:R-:W-:-:S09]  /*1880*/  ULEA UR4, UR5, UR4, 0x18 ;  /* 0x0000000405047291 */ /* 0x000fd2000f8ec0ff */
[----:B------:R0:W-:Y:S03]  /*1890*/  @P4 STS.U8 [UR4], R3 ;  /* 0x00000003ff004988 */ /* 0x0001e60008000004 */
.L_x_5:
[----:B------:R-:W-:Y:S01]  /*18a0*/  STTM.x64 tmem[UR14], RZ ;  /* 0x000000ff000079ed */ /* 0x000fe2000834000e */
[----:B------:R-:W-:Y:S01]  /*18b0*/  STTM.x64 tmem[UR14+0x40], RZ ;  /* 0x000040ff000079ed */ /* 0x000fe2000834000e */
[----:B------:R-:W-:Y:S01]  /*18c0*/  STTM.x64 tmem[UR14+0x80], RZ ;  /* 0x000080ff000079ed */ /* 0x000fe2000834000e */
[----:B------:R-:W-:Y:S01]  /*18d0*/  STTM.x64 tmem[UR14+0xc0], RZ ;  /* 0x0000c0ff000079ed */ /* 0x000fe2000834000e */
[----:B------:R-:W1:Y:S02]  /*18e0*/  FENCE.VIEW.ASYNC.T ;  /* 0x00000000000073c6 */ /* 0x000e640000000200 */
[----:B-1----:R-:W-:Y:S01]  /*18f0*/  VOTEU.ALL UP1, P0 ;  /* 0x0000000000ff7886 */ /* 0x002fe20000020000 */
[----:B------:R-:W-:Y:S01]  /*1900*/  VOTEU.ALL UP2, P0 ;  /* 0x0000000000ff7886 */ /* 0x000fe20000040000 */
[----:B------:R-:W-:Y:S01]  /*1910*/  PRMT R80, R2, 0x5410, R5 ;  /* 0x0000541002507816 */ /* 0x000fe20000000005 */
[----:B------:R-:W-:Y:S01]  /*1920*/  IMAD R2, R44, UR8, RZ ;  /* 0x000000082c027c24 */ /* 0x000fe2000f8e02ff */
[----:B------:R-:W1:Y:S01]  /*1930*/  LDCU.64 UR26, c[0x0][0x358] ;  /* 0x00006b00ff1a77ac */ /* 0x000e620008000a00 */
[----:B------:R-:W-:-:S04]  /*1940*/  @!UP1 UIADD3 UR4, UPT, UPT, -UR6, 0x100000, URZ ;  /* 0x0010000006049890 */ /* 0x000fc8000fffe1ff */
[----:B------:R-:W-:Y:S02]  /*1950*/  @!UP1 USHF.L.U32 UR5, UR4, 0xb, URZ ;  /* 0x0000000b04059899 */ /* 0x000fe400080006ff */
[----:B------:R-:W-:Y:S01]  /*1960*/  @!UP1 USHF.L.U32 UR4, UR4, 0x1, URZ ;  /* 0x0000000104049899 */ /* 0x000fe200080006ff */
[----:B------:R-:W-:Y:S01]  /*1970*/  BAR.SYNC.DEFER_BLOCKING 0x0 ;  /* 0x0000000000007b1d */ /* 0x000fe20000010000 */
[----:B------:R-:W-:Y:S01]  /*1980*/  ISETP.GE.U32.AND P5, PT, R4, 0x7fffffb8, PT ;  /* 0x7fffffb80400780c */ /* 0x000fe20003fa6070 */
[----:B------:R-:W-:Y:S01]  /*1990*/  IMAD.SHL.U32 R4, R112, 0x8, RZ ;  /* 0x0000000870047824 */ /* 0x000fe200078e00ff */
[C---:B------:R-:W-:Y:S02]  /*19a0*/  IADD3 R83, P6, PT, R2.reuse, UR16, RZ ;  /* 0x0000001002537c10 */ /* 0x040fe4000ffde0ff */
[----:B0-----:R-:W-:Y:S02]  /*19b0*/  SHF.R.U32.HI R3, RZ, 0xf, R74 ;  /* 0x0000000fff037819 */ /* 0x001fe4000001164a */
[----:B------:R-:W-:Y:S01]  /*19c0*/  PRMT R143, RZ, 0x7610, R143 ;  /* 0x00007610ff8f7816 */ /* 0x000fe2000000008f */
[----:B------:R-:W-:Y:S01]  /*19d0*/  @!P3 IMAD.MOV.U32 R8, RZ, RZ, R83 ;  /* 0x000000ffff08b224 */ /* 0x000fe200078e0053 */
[----:B------:R-:W-:Y:S01]  /*19e0*/  LEA.HI.X.SX32 R2, R2, UR17, 0x1, P6 ;  /* 0x0000001102027c11 */ /* 0x000fe2000b0f0eff */
[----:B------:R-:W-:Y:S01]  /*19f0*/  IMAD.SHL.U32 R6, R112, 0x10, RZ ;  /* 0x0000001070067824 */ /* 0x000fe200078e00ff */
[----:B------:R-:W-:-:S02]  /*1a00*/  LOP3.LUT P4, RZ, R3, 0x1, RZ, 0xc0, !PT ;  /* 0x0000000103ff7812 */ /* 0x000fc4000788c0ff */
[----:B------:R-:W-:Y:S01]  /*1a10*/  SHF.R.U32.HI R5, RZ, 0x7, R74 ;  /* 0x00000007ff057819 */ /* 0x000fe2000001164a */
[----:B------:R-:W-:Y:S01]  /*1a20*/  @!P3 IMAD.MOV.U32 R9, RZ, RZ, R2 ;  /* 0x000000ffff09b224 */ /* 0x000fe200078e0002 */
[----:B------:R-:W-:Y:S01]  /*1a30*/  PRMT R145, RZ, 0x7610, R145 ;  /* 0x00007610ff917816 */ /* 0x000fe20000000091 */
[----:B------:R-:W-:Y:S01]  /*1a40*/  IMAD R12, R112, 0x18, RZ ;  /* 0x00000018700c7824 */ /* 0x000fe200078e02ff */
[----:B------:R-:W-:Y:S02]  /*1a50*/  SHF.R.U64 R7, R80, 0x1f, RZ ;  /* 0x0000001f50077819 */ /* 0x000fe400000012ff */
[----:B------:R-:W-:Y:S01]  /*1a60*/  PRMT R146, RZ, 0x7610, R146 ;  /* 0x00007610ff927816 */ /* 0x000fe20000000092 */
[C---:B------:R-:W-:Y:S01]  /*1a70*/  IMAD.SHL.U32 R14, R112.reuse, 0x20, RZ ;  /* 0x00000020700e7824 */ /* 0x040fe200078e00ff */
[----:B------:R-:W-:Y:S01]  /*1a80*/  PRMT R147, RZ, 0x7610, R147 ;  /* 0x00007610ff937816 */ /* 0x000fe20000000093 */
[----:B------:R-:W-:Y:S01]  /*1a90*/  IMAD R20, R112, 0x28, RZ ;  /* 0x0000002870147824 */ /* 0x000fe200078e02ff */
[----:B------:R-:W-:Y:S01]  /*1aa0*/  SHF.R.U64 R15, R80, 0xf, RZ ;  /* 0x0000000f500f7819 */ /* 0x000fe200000012ff */
[----:B------:R-:W0:Y:S02]  /*1ab0*/  FENCE.VIEW.ASYNC.S ;  /* 0x00000000000073c6 */ /* 0x000e240000000000 */
[----:B0-----:R0:W2:Y:S02]  /*1ac0*/  @!UP2 SYNCS.EXCH.64 URZ, [UR10], UR4 ;  /* 0x000000040affa5b2 */ /* 0x0010a40008000100 */
[----:B--2---:R-:W-:Y:S01]  /*1ad0*/  BAR.SYNC.DEFER_BLOCKING 0x0 ;  /* 0x0000000000007b1d */ /* 0x004fe20000010000 */
[----:B------:R-:W-:-:S04]  /*1ae0*/  IADD3 R3, P6, PT, R4, R83, RZ ;  /* 0x0000005304037210 */ /* 0x000fc80007fde0ff */
[----:B------:R-:W-:Y:S01]  /*1af0*/  LEA.HI.X.SX32 R4, R4, R2, 0x1, P6 ;  /* 0x0000000204047211 */ /* 0x000fe200030f0eff */
[----:B------:R-:W-:Y:S01]  /*1b00*/  @!P5 IMAD.MOV.U32 R10, RZ, RZ, R3 ;  /* 0x000000ffff0ad224 */ /* 0x000fe200078e0003 */
[----:B------:R-:W-:Y:S01]  /*1b10*/  PRMT R151, RZ, 0x7610, R151 ;  /* 0x00007610ff977816 */ /* 0x000fe20000000097 */
[C---:B------:R-:W-:Y:S02]  /*1b20*/  IMAD R179, R112.reuse, 0x30, RZ ;  /* 0x0000003070b37824 */ /* 0x040fe400078e02ff */
[----:B------:R-:W-:Y:S01]  /*1b30*/  IMAD R195, R112, 0x38, RZ ;  /* 0x0000003870c37824 */ /* 0x000fe200078e02ff */
[----:B------:R-:W-:Y:S01]  /*1b40*/  PRMT R149, RZ, 0x7610, R149 ;  /* 0x00007610ff957816 */ /* 0x000fe20000000095 */
[----:B------:R-:W-:Y:S01]  /*1b50*/  @!P5 IMAD.MOV.U32 R11, RZ, RZ, R4 ;  /* 0x000000ffff0bd224 */ /* 0x000fe200078e0004 */
[----:B------:R-:W-:Y:S02]  /*1b60*/  PRMT R153, RZ, 0x7610, R153 ;  /* 0x00007610ff997816 */ /* 0x000fe40000000099 */
[----:B------:R-:W-:-:S02]  /*1b70*/  PRMT R152, RZ, 0x7610, R152 ;  /* 0x00007610ff987816 */ /* 0x000fc40000000098 */
[----:B------:R-:W-:Y:S01]  /*1b80*/  PRMT R154, RZ, 0x7610, R154 ;  /* 0x00007610ff9a7816 */ /* 0x000fe2000000009a */
[C---:B------:R-:W-:Y:S01]  /*1b90*/  IMAD R17, R112.reuse, 0x19, RZ ;  /* 0x0000001970117824 */ /* 0x040fe200078e02ff */
[----:B------:R-:W-:Y:S01]  /*1ba0*/  PRMT R155, RZ, 0x7610, R155 ;  /* 0x00007610ff9b7816 */ /* 0x000fe2000000009b */
[C---:B------:R-:W-:Y:S01]  /*1bb0*/  IMAD R19, R112.reuse, 0x21, RZ ;  /* 0x0000002170137824 */ /* 0x040fe200078e02ff */
[----:B------:R-:W-:Y:S01]  /*1bc0*/  PRMT R157, RZ, 0x7610, R157 ;  /* 0x00007610ff9d7816 */ /* 0x000fe2000000009d */
[C---:B------:R-:W-:Y:S01]  /*1bd0*/  IMAD R81, R112.reuse, 0x29, RZ ;  /* 0x0000002970517824 */ /* 0x040fe200078e02ff */
[----:B------:R-:W-:Y:S01]  /*1be0*/  PRMT R160, RZ, 0x7610, R160 ;  /* 0x00007610ffa07816 */ /* 0x000fe200000000a0 */
[----:B-1----:R-:W2:Y:S01]  /*1bf0*/  @!P3 LDG.E.U8 R143, desc[UR26][R8.64] ;  /* 0x0000001a088fb981 */ /* 0x002ea2000c1e1100 */
[----:B------:R-:W-:Y:S01]  /*1c00*/  LOP3.LUT P3, RZ, R5, 0x1, RZ, 0xc0, !PT ;  /* 0x0000000105ff7812 */ /* 0x000fe2000786c0ff */
[----:B------:R-:W-:Y:S01]  /*1c10*/  IMAD R181, R112, 0x31, RZ ;  /* 0x0000003170b57824 */ /* 0x000fe200078e02ff */
[----:B------:R-:W-:Y:S01]  /*1c20*/  IADD3 R5, P6, PT, R6, R83, RZ ;  /* 0x0000005306057210 */ /* 0x000fe20007fde0ff */
[----:B------:R1:W3:Y:S01]  /*1c30*/  @!P5 LDG.E.U8 R145, desc[UR26][R10.64] ;  /* 0x0000001a0a91d981 */ /* 0x0002e2000c1e1100 */
[----:B------:R-:W-:Y:S01]  /*1c40*/  SHF.R.U64 R21, R80, 0x6, RZ ;  /* 0x0000000650157819 */ /* 0x000fe200000012ff */
[----:B------:R-:W-:Y:S01]  /*1c50*/  IMAD R197, R112, 0x39, RZ ;  /* 0x0000003970c57824 */ /* 0x000fe200078e02ff */
[----:B------:R-:W-:-:S02]  /*1c60*/  LEA.HI.X.SX32 R6, R6, R2, 0x1, P6 ;  /* 0x0000000206067211 */ /* 0x000fc400030f0eff */
[----:B------:R-:W-:Y:S02]  /*1c70*/  PRMT R162, RZ, 0x7610, R162 ;  /* 0x00007610ffa27816 */ /* 0x000fe400000000a2 */
[----:B------:R-:W-:Y:S02]  /*1c80*/  PRMT R161, RZ, 0x7610, R161 ;  /* 0x00007610ffa17816 */ /* 0x000fe400000000a1 */
[----:B------:R-:W-:Y:S01]  /*1c90*/  PRMT R163, RZ, 0x7610, R163 ;  /* 0x00007610ffa37816 */ /* 0x000fe200000000a3 */
[----:B-1----:R-:W-:Y:S01]  /*1ca0*/  @P4 IMAD.MOV.U32 R10, RZ, RZ, R5 ;  /* 0x000000ffff0a4224 */ /* 0x002fe200078e0005 */
[----:B------:R-:W-:Y:S01]  /*1cb0*/  LOP3.LUT P5, RZ, R7, 0x1, RZ, 0xc0, !PT ;  /* 0x0000000107ff7812 */ /* 0x000fe200078ac0ff */
[----:B------:R-:W-:Y:S01]  /*1cc0*/  @P4 IMAD.MOV.U32 R11, RZ, RZ, R6 ;  /* 0x000000ffff0b4224 */ /* 0x000fe200078e0006 */
[----:B------:R-:W-:Y:S01]  /*1cd0*/  IADD3 R7, P6, PT, R12, R83, RZ ;  /* 0x000000530c077210 */ /* 0x000fe20007fde0ff */
[----:B------:R-:W-:Y:S01]  /*1ce0*/  IMAD.SHL.U32 R24, R112, 0x2, RZ ;  /* 0x0000000270187824 */ /* 0x000fe200078e00ff */
[----:B------:R-:W-:-:S02]  /*1cf0*/  SHF.R.U64 R9, R80, 0x17, RZ ;  /* 0x0000001750097819 */ /* 0x000fc400000012ff */
[----:B------:R-:W-:Y:S01]  /*1d00*/  PRMT R165, RZ, 0x7610, R165 ;  /* 0x00007610ffa57816 */ /* 0x000fe200000000a5 */
[----:B------:R1:W4:Y:S01]  /*1d10*/  @P4 LDG.E.U8 R146, desc[UR26][R10.64] ;  /* 0x0000001a0a924981 */ /* 0x000322000c1e1100 */
[-C--:B------:R-:W-:Y:S01]  /*1d20*/  LEA.HI.X.SX32 R8, R12, R2.reuse, 0x1, P6 ;  /* 0x000000020c087211 */ /* 0x080fe200030f0eff */
[C---:B------:R-:W-:Y:S01]  /*1d30*/  IMAD R26, R112.reuse, 0xa, RZ ;  /* 0x0000000a701a7824 */ /* 0x040fe200078e02ff */
[----:B------:R-:W-:Y:S02]  /*1d40*/  LOP3.LUT P4, RZ, R9, 0x1, RZ, 0xc0, !PT ;  /* 0x0000000109ff7812 */ /* 0x000fe4000788c0ff */
[--C-:B------:R-:W-:Y:S02]  /*1d50*/  SHF.R.U32.HI R25, RZ, 0xd, R74.reuse ;  /* 0x0000000dff197819 */ /* 0x100fe4000001164a */
[----:B------:R-:W-:Y:S01]  /*1d60*/  PRMT R167, RZ, 0x7610, R167 ;  /* 0x00007610ffa77816 */ /* 0x000fe200000000a7 */
[----:B------:R-:W-:Y:S01]  /*1d70*/  IMAD R32, R112, 0x12, RZ ;  /* 0x0000001270207824 */ /* 0x000fe200078e02ff */
[C---:B------:R-:W-:Y:S01]  /*1d80*/  IADD3 R9, P6, PT, R14.reuse, R83, RZ ;  /* 0x000000530e097210 */ /* 0x040fe20007fde0ff */
[----:B------:R-:W-:Y:S01]  /*1d90*/  @P3 IMAD.MOV.U32 R12, RZ, RZ, R7 ;  /* 0x000000ffff0c3224 */ /* 0x000fe200078e0007 */
[----:B------:R-:W-:Y:S01]  /*1da0*/  SHF.R.U32.HI R27, RZ, 0x5, R74 ;  /* 0x00000005ff1b7819 */ /* 0x000fe2000001164a */
[----:B------:R-:W-:Y:S01]  /*1db0*/  @P3 IMAD.MOV.U32 R13, RZ, RZ, R8 ;  /* 0x000000ffff0d3224 */ /* 0x000fe200078e0008 */
[----:B-1----:R-:W-:-:S02]  /*1dc0*/  LEA.HI.X.SX32 R10, R14, R2, 0x1, P6 ;  /* 0x000000020e0a7211 */ /* 0x002fc400030f0eff */
[----:B------:R-:W-:Y:S01]  /*1dd0*/  PRMT R169, RZ, 0x7610, R169 ;  /* 0x00007610ffa97816 */ /* 0x000fe200000000a9 */
[C---:B------:R-:W-:Y:S01]  /*1de0*/  IMAD R34, R112.reuse, 0x1a, RZ ;  /* 0x0000001a70227824 */ /* 0x040fe200078e02ff */
[----:B------:R1:W2:Y:S01]  /*1df0*/  @P3 LDG.E.U8 R147, desc[UR26][R12.64] ;  /* 0x0000001a0c933981 */ /* 0x0002a2000c1e1100 */
[----:B------:R-:W-:Y:S01]  /*1e00*/  LOP3.LUT P3, RZ, R15, 0x1, RZ, 0xc0, !PT ;  /* 0x000000010fff7812 */ /* 0x000fe2000786c0ff */
[----:B------:R-:W-:Y:S01]  /*1e10*/  IMAD R36, R112, 0x22, RZ ;  /* 0x0000002270247824 */ /* 0x000fe200078e02ff */
[----:B------:R-:W-:Y:S02]  /*1e20*/  SHF.R.U64 R11, R80, 0x7, RZ ;  /* 0x00000007500b7819 */ /* 0x000fe400000012ff */
[----:B------:R-:W-:Y:S01]  /*1e30*/  PRMT R206, RZ, 0x7610, R206 ;  /* 0x00007610ffce7816 */ /* 0x000fe200000000ce */
[----:B------:R-:W-:Y:S01]  /*1e40*/  IMAD R37, R112, 0x2a, RZ ;  /* 0x0000002a70257824 */ /* 0x000fe200078e02ff */
[----:B------:R-:W-:Y:S01]  /*1e50*/  IADD3 R111, P6, PT, R20, R83, RZ ;  /* 0x00000053146f7210 */ /* 0x000fe20007fde0ff */
[----:B------:R-:W-:Y:S01]  /*1e60*/  STL [R1+0x36c], R3 ;  /* 0x00036c0301007387 */ /* 0x000fe20000100800 */
[----:B------:R-:W-:Y:S01]  /*1e70*/  SHF.R.U64 R35, R80, 0x15, RZ ;  /* 0x0000001550237819 */ /* 0x000fe200000012ff */
[----:B-1----:R-:W-:Y:S01]  /*1e80*/  @P5 IMAD.MOV.U32 R12, RZ, RZ, R9 ;  /* 0x000000ffff0c5224 */ /* 0x002fe200078e0009 */
[----:B------:R-:W-:Y:S01]  /*1e90*/  PRMT R207, RZ, 0x7610, R207 ;  /* 0x00007610ffcf7816 */ /* 0x000fe200000000cf */
[----:B------:R-:W-:Y:S01]  /*1ea0*/  @P5 IMAD.MOV.U32 R13, RZ, RZ, R10 ;  /* 0x000000ffff0d5224 */ /* 0x000fe200078e000a */
[----:B------:R-:W-:-:S02]  /*1eb0*/  LEA.HI.X.SX32 R20, R20, R2, 0x1, P6 ;  /* 0x0000000214147211 */ /* 0x000fc400030f0eff */
[----:B------:R-:W-:Y:S02]  /*1ec0*/  SHF.R.U64 R38, R80, 0xd, RZ ;  /* 0x0000000d50267819 */ /* 0x000fe400000012ff */
[----:B------:R-:W-:Y:S01]  /*1ed0*/  PRMT R215, RZ, 0x7610, R215 ;  /* 0x00007610ffd77816 */ /* 0x000fe200000000d7 */
[----:B------:R1:W2:Y:S01]  /*1ee0*/  @P5 LDG.E.U8 R151, desc[UR26][R12.64] ;  /* 0x0000001a0c975981 */ /* 0x0002a2000c1e1100 */
[----:B------:R-:W-:Y:S02]  /*1ef0*/  LOP3.LUT P5, RZ, R11, 0x1, RZ, 0xc0, !PT ;  /* 0x000000010bff7812 */ /* 0x000fe400078ac0ff */
[----:B------:R-:W-:Y:S02]  /*1f00*/  PRMT R214, RZ, 0x7610, R214 ;  /* 0x00007610ffd67816 */ /* 0x000fe400000000d6 */
[----:B------:R-:W-:Y:S02]  /*1f10*/  PRMT R222, RZ, 0x7610, R222 ;  /* 0x00007610ffde7816 */ /* 0x000fe400000000de */
[----:B------:R-:W-:-:S02]  /*1f20*/  PRMT R217, RZ, 0x7610, R217 ;  /* 0x00007610ffd97816 */ /* 0x000fc400000000d9 */
[----:B------:R-:W-:Y:S01]  /*1f30*/  PRMT R223, RZ, 0x7610, R223 ;  /* 0x00007610ffdf7816 */ /* 0x000fe200000000df */
[----:B------:R-:W-:Y:S01]  /*1f40*/  IMAD R39, R112, 0x13, RZ ;  /* 0x0000001370277824 */ /* 0x000fe200078e02ff */
[CC--:B------:R-:W-:Y:S01]  /*1f50*/  IADD3 R180, P6, PT, R179.reuse, R83.reuse, RZ ;  /* 0x00000053b3b47210 */ /* 0x0c0fe20007fde0ff */
[----:B-1----:R-:W-:Y:S01]  /*1f60*/  @P4 IMAD.MOV.U32 R12, RZ, RZ, R111 ;  /* 0x000000ffff0c4224 */ /* 0x002fe200078e006f */
[----:B------:R-:W-:Y:S01]  /*1f70*/  SHF.R.U32.HI R14, RZ, 0x6, R74 ;  /* 0x00000006ff0e7819 */ /* 0x000fe2000001164a */
[----:B------:R-:W-:Y:S01]  /*1f80*/  @P4 IMAD.MOV.U32 R13, RZ, RZ, R20 ;  /* 0x000000ffff0d4224 */ /* 0x000fe200078e0014 */
[-C--:B------:R-:W-:Y:S01]  /*1f90*/  LEA.HI.X.SX32 R179, R179, R2.reuse, 0x1, P6 ;  /* 0x00000002b3b37211 */ /* 0x080fe200030f0eff */
[----:B------:R-:W-:Y:S01]  /*1fa0*/  VIADD R11, R94, 0xfffffff6 ;  /* 0xfffffff65e0b7836 */ /* 0x000fe20000000000 */
[-C--:B------:R-:W-:Y:S01]  /*1fb0*/  IADD3 R196, P6, PT, R195, R83.reuse, RZ ;  /* 0x00000053c3c47210 */ /* 0x080fe20007fde0ff */
[----:B------:R-:W-:Y:S01]  /*1fc0*/  @P3 IMAD.MOV.U32 R178, RZ, RZ, R180 ;  /* 0x000000ffffb23224 */ /* 0x000fe200078e00b4 */
[----:B------:R1:W2:Y:S01]  /*1fd0*/  @P4 LDG.E.U8 R149, desc[UR26][R12.64] ;  /* 0x0000001a0c954981 */ /* 0x0002a2000c1e1100 */
[----:B------:R-:W-:Y:S01]  /*1fe0*/  PRMT R224, RZ, 0x7610, R224 ;  /* 0x00007610ffe07816 */ /* 0x000fe200000000e0 */
[C---:B------:R-:W-:Y:S01]  /*1ff0*/  IMAD R41, R112.reuse, 0x1b, RZ ;  /* 0x0000001b70297824 */ /* 0x040fe200078e02ff */
[----:B------:R-:W-:Y:S01]  /*2000*/  ISETP.GE.U32.AND P4, PT, R11, 0x7fffffb7, PT ;  /* 0x7fffffb70b00780c */ /* 0x000fe20003f86070 */
[----:B------:R-:W2:Y:S01]  /*2010*/  @P3 LDG.E.U8 R153, desc[UR26][R178.64] ;  /* 0x0000001ab2993981 */ /* 0x000ea2000c1e1100 */
[----:B------:R-:W-:Y:S01]  /*2020*/  IMAD R11, R112, 0x9, RZ ;  /* 0x00000009700b7824 */ /* 0x000fe200078e02ff */
[----:B------:R-:W-:Y:S01]  /*2030*/  LEA.HI.X.SX32 R195, R195, R2, 0x1, P6 ;  /* 0x00000002c3c37211 */ /* 0x000fe200030f0eff */
[----:B------:R-:W-:Y:S01]  /*2040*/  @P5 IMAD.MOV.U32 R194, RZ, RZ, R196 ;  /* 0x000000ffffc25224 */ /* 0x000fe200078e00c4 */
[----:B------:R-:W-:Y:S01]  /*2050*/  LOP3.LUT P3, RZ, R14, 0x1, RZ, 0xc0, !PT ;  /* 0x000000010eff7812 */ /* 0x000fe2000786c0ff */
[----:B------:R-:W-:Y:S01]  /*2060*/  IMAD R15, R112, 0x11, RZ ;  /* 0x00000011700f7824 */ /* 0x000fe200078e02ff */
[----:B------:R-:W-:Y:S01]  /*2070*/  SHF.R.U32.HI R14, RZ, 0xe, R74 ;  /* 0x0000000eff0e7819 */ /* 0x000fe2000001164a */
[----:B------:R-:W-:Y:S01]  /*2080*/  STL [R1+0x368], R4 ;  /* 0x0003680401007387 */ /* 0x000fe20000100800 */
[----:B-1----:R-:W-:-:S02]  /*2090*/  IADD3 R12, P6, PT, R11, R83, RZ ;  /* 0x000000530b0c7210 */ /* 0x002fc40007fde0ff */
[----:B------:R-:W-:Y:S01]  /*20a0*/  SHF.R.U64 R40, R80, 0x1c, RZ ;  /* 0x0000001c50287819 */ /* 0x000fe200000012ff */
[----:B------:R-:W2:Y:S01]  /*20b0*/  @P5 LDG.E.U8 R152, desc[UR26][R194.64] ;  /* 0x0000001ac2985981 */ /* 0x000ea2000c1e1100 */
[----:B------:R-:W-:Y:S02]  /*20c0*/  LOP3.LUT P5, RZ, R14, 0x1, RZ, 0xc0, !PT ;  /* 0x000000010eff7812 */ /* 0x000fe400078ac0ff */
[----:B------:R-:W-:Y:S01]  /*20d0*/  PRMT R225, RZ, 0x7610, R225 ;  /* 0x00007610ffe17816 */ /* 0x000fe200000000e1 */
[----:B------:R-:W-:Y:S01]  /*20e0*/  IMAD R43, R112, 0x23, RZ ;  /* 0x00000023702b7824 */ /* 0x000fe200078e02ff */
[----:B------:R-:W-:Y:S02]  /*20f0*/  LEA.HI.X.SX32 R13, R11, R2, 0x1, P6 ;  /* 0x000000020b0d7211 */ /* 0x000fe400030f0eff */
[----:B------:R-:W-:Y:S01]  /*2100*/  SHF.R.U64 R42, R80, 0x14, RZ ;  /* 0x00000014502a7819 */ /* 0x000fe200000012ff */
[----:B------:R-:W-:Y:S01]  /*2110*/  IMAD R44, R112, 0x2b, RZ ;  /* 0x0000002b702c7824 */ /* 0x000fe200078e02ff */
[----:B------:R-:W-:Y:S01]  /*2120*/  IADD3 R14, P6, PT, R15, R83, RZ ;  /* 0x000000530f0e7210 */ /* 0x000fe20007fde0ff */
[----:B------:R-:W2:Y:S01]  /*2130*/  @!P4 LDG.E.U8 R154, desc[UR26][R12.64] ;  /* 0x0000001a0c9ac981 */ /* 0x000ea2000c1e1100 */
[----:B------:R-:W-:-:S02]  /*2140*/  SHF.R.U64 R11, R80, 0x1e, RZ ;  /* 0x0000001e500b7819 */ /* 0x000fc400000012ff */
[----:B------:R-:W-:Y:S02]  /*2150*/  PRMT R230, RZ, 0x7610, R230 ;  /* 0x00007610ffe67816 */ /* 0x000fe400000000e6 */
[----:B------:R-:W-:Y:S02]  /*2160*/  PRMT R232, RZ, 0x7610, R232 ;  /* 0x00007610ffe87816 */ /* 0x000fe400000000e8 */
[----:B------:R-:W-:Y:S02]  /*2170*/  PRMT R231, RZ, 0x7610, R231 ;  /* 0x00007610ffe77816 */ /* 0x000fe400000000e7 */
[----:B------:R-:W-:Y:S01]  /*2180*/  PRMT R233, RZ, 0x7610, R233 ;  /* 0x00007610ffe97816 */ /* 0x000fe200000000e9 */
[C---:B------:R-:W-:Y:S01]  /*2190*/  IMAD.SHL.U32 R46, R112.reuse, 0x4, RZ ;  /* 0x00000004702e7824 */ /* 0x040fe200078e00ff */
[----:B------:R-:W-:Y:S02]  /*21a0*/  LEA.HI.X.SX32 R15, R15, R2, 0x1, P6 ;  /* 0x000000020f0f7211 */ /* 0x000fe400030f0eff */
[----:B------:R-:W-:Y:S01]  /*21b0*/  PRMT R238, RZ, 0x7610, R238 ;  /* 0x00007610ffee7816 */ /* 0x000fe200000000ee */
[----:B------:R-:W-:Y:S01]  /*21c0*/  IMAD R48, R112, 0xc, RZ ;  /* 0x0000000c70307824 */ /* 0x000fe200078e02ff */
[----:B------:R-:W-:Y:S01]  /*21d0*/  LOP3.LUT P4, RZ, R11, 0x1, RZ, 0xc0, !PT ;  /* 0x000000010bff7812 */ /* 0x000fe2000788c0ff */
[----:B------:R-:W2:Y:S01]  /*21e0*/  @P5 LDG.E.U8 R155, desc[UR26][R14.64] ;  /* 0x0000001a0e9b5981 */ /* 0x000ea2000c1e1100 */
[----:B------:R-:W-:-:S02]  /*21f0*/  IADD3 R16, P6, PT, R17, R83, RZ ;  /* 0x0000005311107210 */ /* 0x000fc40007fde0ff */
[----:B------:R-:W-:Y:S02]  /*2200*/  SHF.R.U32.HI R47, RZ, 0xb, R74 ;  /* 0x0000000bff2f7819 */ /* 0x000fe4000001164a */
[----:B------:R-:W-:Y:S01]  /*2210*/  PRMT R240, RZ, 0x7610, R240 ;  /* 0x00007610fff07816 */ /* 0x000fe200000000f0 */
[----:B------:R-:W-:Y:S01]  /*2220*/  IMAD R54, R112, 0x14, RZ ;  /* 0x0000001470367824 */ /* 0x000fe200078e02ff */
[----:B------:R-:W-:Y:S02]  /*2230*/  SHF.R.U64 R11, R80, 0x16, RZ ;  /* 0x00000016500b7819 */ /* 0x000fe400000012ff */
[----:B------:R-:W-:Y:S01]  /*2240*/  PRMT R239, RZ, 0x7610, R239 ;  /* 0x00007610ffef7816 */ /* 0x000fe200000000ef */
[C---:B------:R-:W-:Y:S01]  /*2250*/  IMAD R56, R112.reuse, 0x1c, RZ ;  /* 0x0000001c70387824 */ /* 0x040fe200078e02ff */
[----:B------:R-:W-:Y:S01]  /*2260*/  LEA.HI.X.SX32 R17, R17, R2, 0x1, P6 ;  /* 0x0000000211117211 */ /* 0x000fe200030f0eff */
[----:B------:R-:W-:Y:S01]  /*2270*/  IMAD R115, R112, 0x24, RZ ;  /* 0x0000002470737824 */ /* 0x000fe200078e02ff */
[----:B------:R-:W-:-:S02]  /*2280*/  LOP3.LUT P5, RZ, R11, 0x1, RZ, 0xc0, !PT ;  /* 0x000000010bff7812 */ /* 0x000fc400078ac0ff */
[----:B------:R-:W-:Y:S01]  /*2290*/  PRMT R246, RZ, 0x7610, R246 ;  /* 0x00007610fff67816 */ /* 0x000fe200000000f6 */
[----:B------:R-:W2:Y:S01]  /*22a0*/  @P3 LDG.E.U8 R157, desc[UR26][R16.64] ;  /* 0x0000001a109d3981 */ /* 0x000ea2000c1e1100 */
[----:B------:R-:W-:Y:S02]  /*22b0*/  IADD3 R18, P6, PT, R19, R83, RZ ;  /* 0x0000005313127210 */ /* 0x000fe40007fde0ff */
[----:B------:R-:W-:Y:S02]  /*22c0*/  PRMT R241, RZ, 0x7610, R241 ;  /* 0x00007610fff17816 */ /* 0x000fe400000000f1 */
[----:B------:R-:W-:Y:S02]  /*22d0*/  PRMT R247, RZ, 0x7610, R247 ;  /* 0x00007610fff77816 */ /* 0x000fe400000000f7 */
[----:B------:R-:W-:Y:S01]  /*22e0*/  PRMT R248, RZ, 0x7610, R248 ;  /* 0x00007610fff87816 */ /* 0x000fe200000000f8 */
[----:B------:R-:W-:Y:S01]  /*22f0*/  VIADD R58, R94, 0xfffffff2 ;  /* 0xfffffff25e3a7836 */ /* 0x000fe20000000000 */
[----:B------:R-:W-:-:S02]  /*2300*/  SHF.R.U64 R11, R80, 0xe, RZ ;  /* 0x0000000e500b7819 */ /* 0x000fc400000012ff */
[----:B------:R-:W-:Y:S01]  /*2310*/  SHF.R.U32.HI R59, RZ, 0xa, R74 ;  /* 0x0000000aff3b7819 */ /* 0x000fe2000001164a */
[C---:B------:R-:W-:Y:S01]  /*2320*/  IMAD R71, R112.reuse, 0x25, RZ ;  /* 0x0000002570477824 */ /* 0x040fe200078e02ff */
[-C--:B------:R-:W-:Y:S01]  /*2330*/  LEA.HI.X.SX32 R19, R19, R2.reuse, 0x1, P6 ;  /* 0x0000000213137211 */ /* 0x080fe200030f0eff */
[----:B------:R-:W-:Y:S01]  /*2340*/  IMAD R173, R112, 0x2d, RZ ;  /* 0x0000002d70ad7824 */ /* 0x000fe200078e02ff */
[----:B------:R-:W-:Y:S01]  /*2350*/  LOP3.LUT P3, RZ, R11, 0x1, RZ, 0xc0, !PT ;  /* 0x000000010bff7812 */ /* 0x000fe2000786c0ff */
[----:B------:R-:W-:Y:S01]  /*2360*/  VIADD R64, R94, 0xfffffff9 ;  /* 0xfffffff95e407836 */ /* 0x000fe20000000000 */
[-C--:B------:R-:W-:Y:S01]  /*2370*/  IADD3 R11, P6, PT, R81, R83.reuse, RZ ;  /* 0x00000053510b7210 */ /* 0x080fe20007fde0ff */
[----:B------:R-:W2:Y:S01]  /*2380*/  @P4 LDG.E.U8 R160, desc[UR26][R18.64] ;  /* 0x0000001a12a04981 */ /* 0x000ea2000c1e1100 */
[----:B------:R-:W-:Y:S01]  /*2390*/  LOP3.LUT P4, RZ, R21, 0x1, RZ, 0xc0, !PT ;  /* 0x0000000115ff7812 */ /* 0x000fe2000788c0ff */
[C---:B------:R-:W-:Y:S01]  /*23a0*/  IMAD R189, R112.reuse, 0x35, RZ ;  /* 0x0000003570bd7824 */ /* 0x040fe200078e02ff */
[-C--:B------:R-:W-:Y:S01]  /*23b0*/  LEA.HI.X.SX32 R81, R81, R2.reuse, 0x1, P6 ;  /* 0x0000000251517211 */ /* 0x080fe200030f0eff */
[----:B------:R-:W-:Y:S01]  /*23c0*/  IMAD R65, R112, 0x3d, RZ ;  /* 0x0000003d70417824 */ /* 0x000fe200078e02ff */
[CC--:B------:R-:W-:Y:S01]  /*23d0*/  IADD3 R182, P6, PT, R181.reuse, R83.reuse, RZ ;  /* 0x00000053b5b67210 */ /* 0x0c0fe20007fde0ff */
[----:B------:R-:W-:Y:S01]  /*23e0*/  @P5 IMAD.MOV.U32 R22, RZ, RZ, R11 ;  /* 0x000000ffff165224 */ /* 0x000fe200078e000b */
[----:B------:R-:W-:Y:S01]  /*23f0*/  SHF.R.U64 R45, R80, 0xc, RZ ;  /* 0x0000000c502d7819 */ /* 0x000fe200000012ff */
[----:B------:R-:W-:Y:S01]  /*2400*/  @P5 IMAD.MOV.U32 R23, RZ, RZ, R81 ;  /* 0x000000ffff175224 */ /* 0x000fe200078e0051 */
[-C--:B------:R-:W-:Y:S01]  /*2410*/  LEA.HI.X.SX32 R181, R181, R2.reuse, 0x1, P6 ;  /* 0x00000002b5b57211 */ /* 0x080fe200030f0eff */
[C---:B------:R-:W-:Y:S01]  /*2420*/  VIADD R21, R94.reuse, 0xfffffffe ;  /* 0xfffffffe5e157836 */ /* 0x040fe20000000000 */
[C---:B------:R-:W-:Y:S01]  /*2430*/  IADD3 R198, P6, PT, R197.reuse, R83, RZ ;  /* 0x00000053c5c67210 */ /* 0x040fe20007fde0ff */
[----:B------:R-:W-:Y:S01]  /*2440*/  VIADD R66, R94, 0xfffffff1 ;  /* 0xfffffff15e427836 */ /* 0x000fe20000000000 */
[----:B------:R1:W2:Y:S01]  /*2450*/  @P5 LDG.E.U8 R162, desc[UR26][R22.64] ;  /* 0x0000001a16a25981 */ /* 0x0002a2000c1e1100 */
[----:B------:R-:W-:Y:S01]  /*2460*/  @P3 IMAD.MOV.U32 R183, RZ, RZ, R181 ;  /* 0x000000ffffb73224 */ /* 0x000fe200078e00b5 */
[----:B------:R-:W-:Y:S01]  /*2470*/  LEA.HI.X.SX32 R197, R197, R2, 0x1, P6 ;  /* 0x00000002c5c57211 */ /* 0x000fe200030f0eff */
[----:B------:R-:W-:Y:S01]  /*2480*/  IMAD R68, R112, 0xe, RZ ;  /* 0x0000000e70447824 */ /* 0x000fe200078e02ff */
[----:B------:R-:W-:Y:S01]  /*2490*/  ISETP.GE.U32.AND P5, PT, R21, 0x7fffffbf, PT ;  /* 0x7fffffbf1500780c */ /* 0x000fe20003fa6070 */
[----:B------:R-:W-:Y:S01]  /*24a0*/  VIADD R21, R94, 0xfffffffd ;  /* 0xfffffffd5e157836 */ /* 0x000fe20000000000 */
[----:B------:R-:W2:Y:S01]  /*24b0*/  @P3 LDG.E.U8 R161, desc[UR26][R182.64] ;  /* 0x0000001ab6a13981 */ /* 0x000ea2000c1e1100 */
[----:B------:R-:W-:Y:S01]  /*24c0*/  @P4 IMAD.MOV.U32 R199, RZ, RZ, R197 ;  /* 0x000000ffffc74224 */ /* 0x000fe200078e00c5 */
[----:B------:R-:W-:-:S02]  /*24d0*/  SHF.R.U64 R55, R80, 0x1b, RZ ;  /* 0x0000001b50377819 */ /* 0x000fc400000012ff */
[----:B------:R-:W-:Y:S01]  /*24e0*/  LEA.HI R72, R234, R0, RZ, 0x1a ;  /* 0x00000000ea487211 */ /* 0x000fe200078fd0ff */
[----:B-1----:R-:W-:Y:S01]  /*24f0*/  VIADD R22, R94, 0xfffffff5 ;  /* 0xfffffff55e167836 */ /* 0x002fe20000000000 */
[----:B------:R-:W-:Y:S01]  /*2500*/  ISETP.GE.U32.AND P3, PT, R21, 0x7fffffbe, PT ;  /* 0x7fffffbe1500780c */ /* 0x000fe20003f66070 */
[----:B------:R-:W2:Y:S01]  /*2510*/  @P4 LDG.E.U8 R163, desc[UR26][R198.64] ;  /* 0x0000001ac6a34981 */ /* 0x000ea2000c1e1100 */
[----:B------:R-:W-:Y:S01]  /*2520*/  IADD3 R21, P6, PT, R83, R112, RZ ;  /* 0x0000007053157210 */ /* 0x000fe20007fde0ff */
[----:B------:R-:W-:Y:S01]  /*2530*/  IMAD R98, R112, 0x26, RZ ;  /* 0x0000002670627824 */ /* 0x000fe200078e02ff */
[----:B------:R-:W-:Y:S02]  /*2540*/  ISETP.GE.U32.AND P4, PT, R22, 0x7fffffb6, PT ;  /* 0x7fffffb61600780c */ /* 0x000fe40003f86070 */
[----:B------:R-:W-:Y:S01]  /*2550*/  LOP3.LUT R92, R87, 0x2, RZ, 0xfc, !PT ;  /* 0x00000002575c7812 */ /* 0x000fe200078efcff */
[C---:B------:R-:W-:Y:S01]  /*2560*/  IMAD R175, R112.reuse, 0x2e, RZ ;  /* 0x0000002e70af7824 */ /* 0x040fe200078e02ff */
[-C--:B------:R-:W-:Y:S01]  /*2570*/  LEA.HI.X.SX32 R22, R112, R2.reuse, 0x1, P6 ;  /* 0x0000000270167211 */ /* 0x080fe200030f0eff */
[----:B------:R-:W-:Y:S01]  /*2580*/  @!P5 IMAD.MOV.U32 R28, RZ, RZ, R21 ;  /* 0x000000ffff1cd224 */ /* 0x000fe200078e0015 */
[----:B------:R-:W-:Y:S01]  /*2590*/  IADD3 R23, P6, PT, R24, R83, RZ ;  /* 0x0000005318177210 */ /* 0x000fe20007fde0ff */
[----:B------:R-:W-:Y:S01]  /*25a0*/  IMAD R191, R112, 0x36, RZ ;  /* 0x0000003670bf7824 */ /* 0x000fe200078e02ff */
[----:B------:R-:W-:Y:S01]  /*25b0*/  SHF.R.U64 R57, R80, 0x13, RZ ;  /* 0x0000001350397819 */ /* 0x000fe200000012ff */
[----:B------:R-:W-:Y:S01]  /*25c0*/  @!P5 IMAD.MOV.U32 R29, RZ, RZ, R22 ;  /* 0x000000ffff1dd224 */ /* 0x000fe200078e0016 */
[----:B------:R-:W-:-:S02]  /*25d0*/  LEA.HI.X.SX32 R24, R24, R2, 0x1, P6 ;  /* 0x0000000218187211 */ /* 0x000fc400030f0eff */
[----:B------:R-:W-:Y:S01]  /*25e0*/  LOP3.LUT R95, R87, 0x4, RZ, 0xfc, !PT ;  /* 0x00000004575f7812 */ /* 0x000fe200078efcff */
[C---:B------:R-:W-:Y:S01]  /*25f0*/  IMAD R177, R112.reuse, 0x2f, RZ ;  /* 0x0000002f70b17824 */ /* 0x040fe200078e02ff */
[----:B------:R1:W2:Y:S01]  /*2600*/  @!P5 LDG.E.U8 R165, desc[UR26][R28.64] ;  /* 0x0000001a1ca5d981 */ /* 0x0002a2000c1e1100 */
[----:B------:R-:W-:Y:S01]  /*2610*/  LOP3.LUT P5, RZ, R25, 0x1, RZ, 0xc0, !PT ;  /* 0x0000000119ff7812 */ /* 0x000fe200078ac0ff */
[----:B------:R-:W-:Y:S01]  /*2620*/  IMAD R193, R112, 0x37, RZ ;  /* 0x0000003770c17824 */ /* 0x000fe200078e02ff */
[----:B------:R-:W-:Y:S01]  /*2630*/  IADD3 R25, P6, PT, R26, R83, RZ ;  /* 0x000000531a197210 */ /* 0x000fe20007fde0ff */
[----:B------:R-:W-:Y:S01]  /*2640*/  @!P3 IMAD.MOV.U32 R30, RZ, RZ, R23 ;  /* 0x000000ffff1eb224 */ /* 0x000fe200078e0017 */
[----:B------:R-:W-:Y:S01]  /*2650*/  SHF.R.U64 R62, R80, 0x12, RZ ;  /* 0x00000012503e7819 */ /* 0x000fe200000012ff */
[----:B------:R-:W-:Y:S01]  /*2660*/  @!P3 IMAD.MOV.U32 R31, RZ, RZ, R24 ;  /* 0x000000ffff1fb224 */ /* 0x000fe200078e0018 */
[----:B------:R-:W-:Y:S01]  /*2670*/  LEA.HI.X.SX32 R26, R26, R2, 0x1, P6 ;  /* 0x000000021a1a7211 */ /* 0x000fe200030f0eff */
[----:B------:R-:W-:Y:S01]  /*2680*/  IMAD R99, R112, 0x3f, RZ ;  /* 0x0000003f70637824 */ /* 0x000fe200078e02ff */
[----:B------:R-:W-:Y:S01]  /*2690*/  SHF.R.U64 R70, R80, 0x19, RZ ;  /* 0x0000001950467819 */ /* 0x000fe200000012ff */
[----:B------:R-:W0:Y:S01]  /*26a0*/  LDCU UR8, c[0x0][0x3b0] ;  /* 0x00007600ff0877ac */ /* 0x000e220008000800 */
[----:B------:R1:W2:Y:S01]  /*26b0*/  @!P3 LDG.E.U8 R167, desc[UR26][R30.64] ;  /* 0x0000001a1ea7b981 */ /* 0x0002a2000c1e1100 */
[----:B------:R-:W-:-:S02]  /*26c0*/  LOP3.LUT P3, RZ, R27, 0x1, RZ, 0xc0, !PT ;  /* 0x000000011bff7812 */ /* 0x000fc4000786c0ff */
[----:B------:R-:W-:Y:S02]  /*26d0*/  IADD3 R27, P6, PT, R32, R83, RZ ;  /* 0x00000053201b7210 */ /* 0x000fe40007fde0ff */
[----:B-1----:R-:W-:Y:S01]  /*26e0*/  SHF.R.U64 R29, R80, 0x1d, RZ ;  /* 0x0000001d501d7819 */ /* 0x002fe200000012ff */
[----:B------:R-:W-:Y:S02]  /*26f0*/  @!P4 IMAD.MOV.U32 R30, RZ, RZ, R25 ;  /* 0x000000ffff1ec224 */ /* 0x000fe400078e0019 */
[----:B------:R-:W-:Y:S01]  /*2700*/  @!P4 IMAD.MOV.U32 R31, RZ, RZ, R26 ;  /* 0x000000ffff1fc224 */ /* 0x000fe200078e001a */
[----:B------:R-:W-:-:S04]  /*2710*/  LEA.HI.X.SX32 R28, R32, R2, 0x1, P6 ;  /* 0x00000002201c7211 */ /* 0x000fc800030f0eff */
[----:B------:R1:W2:Y:S01]  /*2720*/  @!P4 LDG.E.U8 R169, desc[UR26][R30.64] ;  /* 0x0000001a1ea9c981 */ /* 0x0002a2000c1e1100 */
[----:B------:R-:W-:Y:S02]  /*2730*/  LOP3.LUT P4, RZ, R29, 0x1, RZ, 0xc0, !PT ;  /* 0x000000011dff7812 */ /* 0x000fe4000788c0ff */
[C---:B------:R-:W-:Y:S01]  /*2740*/  IADD3 R29, P6, PT, R34.reuse, R83, RZ ;  /* 0x00000053221d7210 */ /* 0x040fe20007fde0ff */
[----:B------:R-:W-:Y:S02]  /*2750*/  @P5 IMAD.MOV.U32 R32, RZ, RZ, R27 ;  /* 0x000000ffff205224 */ /* 0x000fe400078e001b */
[----:B------:R-:W-:Y:S01]  /*2760*/  @P5 IMAD.MOV.U32 R33, RZ, RZ, R28 ;  /* 0x000000ffff215224 */ /* 0x000fe200078e001c */
[----:B-1----:R-:W-:-:S04]  /*2770*/  LEA.HI.X.SX32 R30, R34, R2, 0x1, P6 ;  /* 0x00000002221e7211 */ /* 0x002fc800030f0eff */
[----:B------:R1:W2:Y:S01]  /*2780*/  @P5 LDG.E.U8 R206, desc[UR26][R32.64] ;  /* 0x0000001a20ce5981 */ /* 0x0002a2000c1e1100 */
[----:B------:R-:W-:Y:S01]  /*2790*/  IADD3 R31, P6, PT, R36, R83, RZ ;  /* 0x00000053241f7210 */ /* 0x000fe20007fde0ff */
[----:B------:R-:W-:Y:S01]  /*27a0*/  @P3 IMAD.MOV.U32 R34, RZ, RZ, R29 ;  /* 0x000000ffff223224 */ /* 0x000fe200078e001d */
[----:B------:R-:W-:Y:S01]  /*27b0*/  LOP3.LUT P5, RZ, R35, 0x1, RZ, 0xc0, !PT ;  /* 0x0000000123ff7812 */ /* 0x000fe200078ac0ff */
[----:B------:R-:W-:Y:S02]  /*27c0*/  @P3 IMAD.MOV.U32 R35, RZ, RZ, R30 ;  /* 0x000000ffff233224 */ /* 0x000fe400078e001e */
[----:B------:R-:W-:-:S03]  /*27d0*/  IMAD R183, R112, 0x32, RZ ;  /* 0x0000003270b77824 */ /* 0x000fc600078e02ff */
[----:B------:R0:W2:Y:S01]  /*27e0*/  @P3 LDG.E.U8 R207, desc[UR26][R34.64] ;  /* 0x0000001a22cf3981 */ /* 0x0000a2000c1e1100 */
[-C--:B-1----:R-:W-:Y:S02]  /*27f0*/  LEA.HI.X.SX32 R32, R36, R2.reuse, 0x1, P6 ;  /* 0x0000000224207211 */ /* 0x082fe400030f0eff */
[CC--:B------:R-:W-:Y:S02]  /*2800*/  IADD3 R82, P6, PT, R37.reuse, R83.reuse, RZ ;  /* 0x0000005325527210 */ /* 0x0c0fe40007fde0ff */
[----:B------:R-:W-:Y:S02]  /*2810*/  LOP3.LUT P3, RZ, R38, 0x1, RZ, 0xc0, !PT ;  /* 0x0000000126ff7812 */ /* 0x000fe4000786c0ff */
[----:B------:R-:W-:Y:S01]  /*2820*/  SHF.R.U64 R36, R80, 0x5, RZ ;  /* 0x0000000550247819 */ /* 0x000fe200000012ff */
[----:B0-----:R-:W-:Y:S02]  /*2830*/  @P4 IMAD.MOV.U32 R34, RZ, RZ, R31 ;  /* 0x000000ffff224224 */ /* 0x001fe400078e001f */
[----:B------:R-:W-:Y:S01]  /*2840*/  @P4 IMAD.MOV.U32 R35, RZ, RZ, R32 ;  /* 0x000000ffff234224 */ /* 0x000fe200078e0020 */
[----:B------:R-:W-:Y:S01]  /*2850*/  LEA.HI.X.SX32 R33, R37, R2, 0x1, P6 ;  /* 0x0000000225217211 */ /* 0x000fe200030f0eff */
[----:B------:R-:W-:Y:S01]  /*2860*/  IMAD R199, R112, 0x3a, RZ ;  /* 0x0000003a70c77824 */ /* 0x000fe200078e02ff */
[----:B------:R-:W-:-:S02]  /*2870*/  IADD3 R184, P6, PT, R183, R83, RZ ;  /* 0x00000053b7b87210 */ /* 0x000fc40007fde0ff */
[----:B------:R0:W2:Y:S01]  /*2880*/  @P4 LDG.E.U8 R215, desc[UR26][R34.64] ;  /* 0x0000001a22d74981 */ /* 0x0000a2000c1e1100 */
[----:B------:R-:W-:Y:S01]  /*2890*/  LOP3.LUT P4, RZ, R36, 0x1, RZ, 0xc0, !PT ;  /* 0x0000000124ff7812 */ /* 0x000fe2000788c0ff */
[----:B------:R-:W-:Y:S01]  /*28a0*/  VIADD R36, R94, 0xfffffffc ;  /* 0xfffffffc5e247836 */ /* 0x000fe20000000000 */
[-C--:B------:R-:W-:Y:S02]  /*28b0*/  LEA.HI.X.SX32 R183, R183, R2.reuse, 0x1, P6 ;  /* 0x00000002b7b77211 */ /* 0x080fe400030f0eff */
[C---:B------:R-:W-:Y:S01]  /*28c0*/  IADD3 R200, P6, PT, R199.reuse, R83, RZ ;  /* 0x00000053c7c87210 */ /* 0x040fe20007fde0ff */
[----:B0-----:R-:W-:Y:S02]  /*28d0*/  @P5 IMAD.MOV.U32 R34, RZ, RZ, R82 ;  /* 0x000000ffff225224 */ /* 0x001fe400078e0052 */
[----:B------:R-:W-:Y:S01]  /*28e0*/  @P5 IMAD.MOV.U32 R35, RZ, RZ, R33 ;  /* 0x000000ffff235224 */ /* 0x000fe200078e0021 */
[----:B------:R-:W-:Y:S01]  /*28f0*/  LEA.HI.X.SX32 R199, R199, R2, 0x1, P6 ;  /* 0x00000002c7c77211 */ /* 0x000fe200030f0eff */
[----:B------:R-:W-:-:S03]  /*2900*/  @P3 IMAD.MOV.U32 R185, RZ, RZ, R183 ;  /* 0x000000ffffb93224 */ /* 0x000fc600078e00b7 */
[----:B------:R0:W2:Y:S01]  /*2910*/  @P5 LDG.E.U8 R214, desc[UR26][R34.64] ;  /* 0x0000001a22d65981 */ /* 0x0000a2000c1e1100 */
[----:B------:R-:W-:Y:S01]  /*2920*/  ISETP.GE.U32.AND P5, PT, R36, 0x7fffffbd, PT ;  /* 0x7fffffbd2400780c */ /* 0x000fe20003fa6070 */
[----:B------:R-:W-:Y:S02]  /*2930*/  VIADD R36, R94, 0xfffffff4 ;  /* 0xfffffff45e247836 */ /* 0x000fe40000000000 */
[----:B------:R1:W2:Y:S01]  /*2940*/  @P3 LDG.E.U8 R222, desc[UR26][R184.64] ;  /* 0x0000001ab8de3981 */ /* 0x0002a2000c1e1100 */
[----:B------:R-:W-:Y:S02]  /*2950*/  @P4 IMAD.MOV.U32 R201, RZ, RZ, R199 ;  /* 0x000000ffffc94224 */ /* 0x000fe400078e00c7 */
[----:B0-----:R-:W-:Y:S01]  /*2960*/  IMAD R35, R112, 0x3, RZ ;  /* 0x0000000370237824 */ /* 0x001fe200078e02ff */
[----:B------:R-:W-:Y:S01]  /*2970*/  ISETP.GE.U32.AND P3, PT, R36, 0x7fffffb5, PT ;  /* 0x7fffffb52400780c */ /* 0x000fe20003f66070 */
[----:B------:R-:W-:Y:S01]  /*2980*/  IMAD R37, R112, 0xb, RZ ;  /* 0x0000000b70257824 */ /* 0x000fe200078e02ff */
[----:B------:R-:W-:Y:S01]  /*2990*/  SHF.R.U32.HI R36, RZ, 0xc, R74 ;  /* 0x0000000cff247819 */ /* 0x000fe2000001164a */
[----:B------:R0:W2:Y:S01]  /*29a0*/  @P4 LDG.E.U8 R217, desc[UR26][R200.64] ;  /* 0x0000001ac8d94981 */ /* 0x0000a2000c1e1100 */
[----:B------:R-:W-:-:S02]  /*29b0*/  IADD3 R34, P6, PT, R35, R83, RZ ;  /* 0x0000005323227210 */ /* 0x000fc40007fde0ff */
[----:B------:R-:W-:Y:S01]  /*29c0*/  LOP3.LUT P4, RZ, R36, 0x1, RZ, 0xc0, !PT ;  /* 0x0000000124ff7812 */ /* 0x000fe2000788c0ff */
[----:B------:R-:W-:Y:S01]  /*29d0*/  STL [R1+0x374], R5 ;  /* 0x0003740501007387 */ /* 0x000fe20000100800 */
[----:B------:R-:W-:Y:S02]  /*29e0*/  LEA.HI.X.SX32 R35, R35, R2, 0x1, P6 ;  /* 0x0000000223237211 */ /* 0x000fe400030f0eff */
[----:B------:R-:W-:Y:S01]  /*29f0*/  IADD3 R36, P6, PT, R37, R83, RZ ;  /* 0x0000005325247210 */ /* 0x000fe20007fde0ff */
[----:B------:R-:W-:Y:S01]  /*2a00*/  STL [R1+0x370], R6 ;  /* 0x0003700601007387 */ /* 0x000fe20000100800 */
[----:B------:R-:W-:-:S03]  /*2a10*/  SHF.R.U32.HI R38, RZ, 0x4, R74 ;  /* 0x00000004ff267819 */ /* 0x000fc6000001164a */
[----:B------:R-:W-:Y:S01]  /*2a20*/  STL [R1+0x37c], R7 ;  /* 0x00037c0701007387 */ /* 0x000fe20000100800 */
[----:B------:R-:W-:-:S03]  /*2a30*/  LEA.HI.X.SX32 R37, R37, R2, 0x1, P6 ;  /* 0x0000000225257211 */ /* 0x000fc600030f0eff */
[----:B------:R-:W-:Y:S04]  /*2a40*/  STL [R1+0x378], R8 ;  /* 0x0003780801007387 */ /* 0x000fe80000100800 */
[----:B------:R-:W-:Y:S04]  /*2a50*/  STL [R1+0x384], R9 ;  /* 0x0003840901007387 */ /* 0x000fe80000100800 */
[----:B------:R-:W2:Y:S01]  /*2a60*/  @!P5 LDG.E.U8 R223, desc[UR26][R34.64] ;  /* 0x0000001a22dfd981 */ /* 0x000ea2000c1e1100 */
[----:B------:R-:W-:Y:S02]  /*2a70*/  LOP3.LUT P5, RZ, R38, 0x1, RZ, 0xc0, !PT ;  /* 0x0000000126ff7812 */ /* 0x000fe400078ac0ff */
[C---:B------:R-:W-:Y:S01]  /*2a80*/  IADD3 R38, P6, PT, R39.reuse, R83, RZ ;  /* 0x0000005327267210 */ /* 0x040fe20007fde0ff */
[----:B------:R-:W-:Y:S04]  /*2a90*/  STL [R1+0x380], R10 ;  /* 0x0003800a01007387 */ /* 0x000fe80000100800 */
[----:B------:R-:W-:Y:S01]  /*2aa0*/  STL [R1+0x38c], R111 ;  /* 0x00038c6f01007387 */ /* 0x000fe20000100800 */
[----:B------:R-:W-:-:S03]  /*2ab0*/  LEA.HI.X.SX32 R39, R39, R2, 0x1, P6 ;  /* 0x0000000227277211 */ /* 0x000fc600030f0eff */
[----:B------:R-:W-:Y:S04]  /*2ac0*/  STL [R1+0x388], R20 ;  /* 0x0003881401007387 */ /* 0x000fe80000100800 */
[----:B------:R-:W-:Y:S04]  /*2ad0*/  STL [R1+0x390], R180 ;  /* 0x000390b401007387 */ /* 0x000fe80000100800 */
[----:B------:R-:W-:Y:S04]  /*2ae0*/  STL [R1+0x394], R179 ;  /* 0x000394b301007387 */ /* 0x000fe80000100800 */
[----:B------:R-:W-:Y:S04]  /*2af0*/  STL [R1+0x398], R196 ;  /* 0x000398c401007387 */ /* 0x000fe80000100800 */
[----:B------:R-:W2:Y:S01]  /*2b00*/  @!P3 LDG.E.U8 R224, desc[UR26][R36.64] ;  /* 0x0000001a24e0b981 */ /* 0x000ea2000c1e1100 */
[----:B------:R-:W-:-:S02]  /*2b10*/  LOP3.LUT P3, RZ, R40, 0x1, RZ, 0xc0, !PT ;  /* 0x0000000128ff7812 */ /* 0x000fc4000786c0ff */
[C---:B------:R-:W-:Y:S01]  /*2b20*/  IADD3 R40, P6, PT, R41.reuse, R83, RZ ;  /* 0x0000005329287210 */ /* 0x040fe20007fde0ff */
[----:B------:R-:W-:Y:S04]  /*2b30*/  STL [R1+0x39c], R195 ;  /* 0x00039cc301007387 */ /* 0x000fe80000100800 */
[----:B------:R-:W-:Y:S01]  /*2b40*/  STL [R1+0x3a4], R12 ;  /* 0x0003a40c01007387 */ /* 0x000fe20000100800 */
[----:B------:R-:W-:-:S03]  /*2b50*/  LEA.HI.X.SX32 R41, R41, R2, 0x1, P6 ;  /* 0x0000000229297211 */ /* 0x000fc600030f0eff */
[----:B------:R-:W-:Y:S04]  /*2b60*/  STL [R1+0x3a0], R13 ;  /* 0x0003a00d01007387 */ /* 0x000fe80000100800 */
[----:B------:R-:W-:Y:S04]  /*2b70*/  STL [R1+0x3ac], R14 ;  /* 0x0003ac0e01007387 */ /* 0x000fe80000100800 */
[----:B------:R-:W-:Y:S04]  /*2b80*/  STL [R1+0x3a8], R15 ;  /* 0x0003a80f01007387 */ /* 0x000fe80000100800 */
[----:B------:R-:W2:Y:S01]  /*2b90*/  @P4 LDG.E.U8 R225, desc[UR26][R38.64] ;  /* 0x0000001a26e14981 */ /* 0x000ea2000c1e1100 */
[----:B------:R-:W-:-:S02]  /*2ba0*/  LOP3.LUT P4, RZ, R42, 0x1, RZ, 0xc0, !PT ;  /* 0x000000012aff7812 */ /* 0x000fc4000788c0ff */
[C---:B------:R-:W-:Y:S01]  /*2bb0*/  IADD3 R42, P6, PT, R43.reuse, R83, RZ ;  /* 0x000000532b2a7210 */ /* 0x040fe20007fde0ff */
[----:B------:R-:W-:Y:S04]  /*2bc0*/  STL [R1+0x3b4], R16 ;  /* 0x0003b41001007387 */ /* 0x000fe80000100800 */
[----:B------:R-:W-:Y:S01]  /*2bd0*/  STL [R1+0x3b0], R17 ;  /* 0x0003b01101007387 */ /* 0x000fe20000100800 */
[----:B------:R-:W-:-:S03]  /*2be0*/  LEA.HI.X.SX32 R43, R43, R2, 0x1, P6 ;  /* 0x000000022b2b7211 */ /* 0x000fc600030f0eff */
[----:B------:R-:W-:Y:S01]  /*2bf0*/  STL [R1+0x3bc], R18 ;  /* 0x0003bc1201007387 */ /* 0x000fe20000100800 */
[----:B------:R-:W-:-:S03]  /*2c00*/  IADD3 R170, P6, PT, R44, R83, RZ ;  /* 0x000000532caa7210 */ /* 0x000fc60007fde0ff */
[----:B------:R-:W-:Y:S04]  /*2c10*/  STL [R1+0x3b8], R19 ;  /* 0x0003b81301007387 */ /* 0x000fe80000100800 */
[----:B------:R-:W-:Y:S04]  /*2c20*/  STL [R1+0x3c4], R11 ;  /* 0x0003c40b01007387 */ /* 0x000fe80000100800 */
[----:B------:R-:W-:Y:S04]  /*2c30*/  STL [R1+0x3c0], R81 ;  /* 0x0003c05101007387 */ /* 0x000fe80000100800 */
[----:B------:R-:W-:Y:S01]  /*2c40*/  STL [R1+0x3c8], R181 ;  /* 0x0003c8b501007387 */ /* 0x000fe20000100800 */
[----:B------:R-:W-:-:S03]  /*2c50*/  LEA.HI.X.SX32 R44, R44, R2, 0x1, P6 ;  /* 0x000000022c2c7211 */ /* 0x000fc600030f0eff */
[----:B------:R-:W-:Y:S01]  /*2c60*/  STL [R1+0x3cc], R182 ;  /* 0x0003ccb601007387 */ /* 0x000fe20000100800 */
[----:B-1----:R-:W-:-:S03]  /*2c70*/  IMAD R185, R112, 0x33, RZ ;  /* 0x0000003370b97824 */ /* 0x002fc600078e02ff */
[----:B------:R-:W-:Y:S04]  /*2c80*/  STL [R1+0x3d0], R197 ;  /* 0x0003d0c501007387 */ /* 0x000fe80000100800 */
[----:B------:R-:W-:Y:S04]  /*2c90*/  STL [R1+0x3d4], R198 ;  /* 0x0003d4c601007387 */ /* 0x000fe80000100800 */
[----:B------:R-:W2:Y:S01]  /*2ca0*/  @P5 LDG.E.U8 R230, desc[UR26][R40.64] ;  /* 0x0000001a28e65981 */ /* 0x000ea2000c1e1100 */
[----:B------:R-:W-:Y:S01]  /*2cb0*/  LOP3.LUT P5, RZ, R45, 0x1, RZ, 0xc0, !PT ;  /* 0x000000012dff7812 */ /* 0x000fe200078ac0ff */
[----:B------:R-:W-:-:S02]  /*2cc0*/  VIADD R45, R94, 0xfffffffb ;  /* 0xfffffffb5e2d7836 */ /* 0x000fc40000000000 */
[----:B------:R-:W-:Y:S04]  /*2cd0*/  STL [R1+0x3dc], R21 ;  /* 0x0003dc1501007387 */ /* 0x000fe80000100800 */
[----:B------:R-:W-:Y:S01]  /*2ce0*/  STL [R1+0x3d8], R22 ;  /* 0x0003d81601007387 */ /* 0x000fe20000100800 */
[----:B------:R-:W-:-:S03]  /*2cf0*/  @P4 IMAD.MOV.U32 R171, RZ, RZ, R44 ;  /* 0x000000ffffab4224 */ /* 0x000fc600078e002c */
[----:B------:R-:W-:Y:S01]  /*2d00*/  STL [R1+0x3e4], R23 ;  /* 0x0003e41701007387 */ /* 0x000fe20000100800 */
[----:B------:R-:W-:-:S03]  /*2d10*/  IADD3 R186, P6, PT, R185, R83, RZ ;  /* 0x00000053b9ba7210 */ /* 0x000fc60007fde0ff */
[----:B------:R-:W-:Y:S04]  /*2d20*/  STL [R1+0x3e0], R24 ;  /* 0x0003e01801007387 */ /* 0x000fe80000100800 */
[----:B------:R-:W-:Y:S04]  /*2d30*/  STL [R1+0x3f4], R25 ;  /* 0x0003f41901007387 */ /* 0x000fe80000100800 */
[----:B------:R-:W-:Y:S04]  /*2d40*/  STL [R1+0x3f0], R26 ;  /* 0x0003f01a01007387 */ /* 0x000fe80000100800 */
[----:B------:R-:W2:Y:S01]  /*2d50*/  @P3 LDG.E.U8 R232, desc[UR26][R42.64] ;  /* 0x0000001a2ae83981 */ /* 0x000ea2000c1e1100 */
[----:B------:R-:W-:-:S02]  /*2d60*/  ISETP.GE.U32.AND P3, PT, R45, 0x7fffffbc, PT ;  /* 0x7fffffbc2d00780c */ /* 0x000fc40003f66070 */
[----:B------:R-:W-:Y:S01]  /*2d70*/  SHF.R.U64 R45, R80, 0x4, RZ ;  /* 0x00000004502d7819 */ /* 0x000fe200000012ff */
[----:B------:R-:W-:Y:S01]  /*2d80*/  STL [R1+0x3fc], R27 ;  /* 0x0003fc1b01007387 */ /* 0x000fe20000100800 */
[----:B------:R-:W-:-:S03]  /*2d90*/  LEA.HI.X.SX32 R185, R185, R2, 0x1, P6 ;  /* 0x00000002b9b97211 */ /* 0x000fc600030f0eff */
[----:B------:R-:W-:Y:S01]  /*2da0*/  STL [R1+0x3f8], R28 ;  /* 0x0003f81c01007387 */ /* 0x000fe20000100800 */
[----:B0-----:R-:W-:-:S03]  /*2db0*/  IMAD R201, R112, 0x3b, RZ ;  /* 0x0000003b70c97824 */ /* 0x001fc600078e02ff */
[----:B------:R-:W-:Y:S04]  /*2dc0*/  STL [R1+0x404], R29 ;  /* 0x0004041d01007387 */ /* 0x000fe80000100800 */
[----:B------:R-:W-:Y:S04]  /*2dd0*/  STL [R1+0x400], R30 ;  /* 0x0004001e01007387 */ /* 0x000fe80000100800 */
[----:B------:R-:W-:Y:S04]  /*2de0*/  STL [R1+0x40c], R31 ;  /* 0x00040c1f01007387 */ /* 0x000fe80000100800 */
[----:B------:R-:W2:Y:S01]  /*2df0*/  @P4 LDG.E.U8 R231, desc[UR26][R170.64] ;  /* 0x0000001aaae74981 */ /* 0x000ea2000c1e1100 */
[----:B------:R-:W-:-:S03]  /*2e00*/  LOP3.LUT P4, RZ, R45, 0x1, RZ, 0xc0, !PT ;  /* 0x000000012dff7812 */ /* 0x000fc6000788c0ff */
[----:B------:R-:W-:Y:S01]  /*2e10*/  STL [R1+0x408], R32 ;  /* 0x0004082001007387 */ /* 0x000fe20000100800 */
[----:B------:R-:W-:-:S03]  /*2e20*/  @P5 IMAD.MOV.U32 R187, RZ, RZ, R185 ;  /* 0x000000ffffbb5224 */ /* 0x000fc600078e00b9 */
[----:B------:R-:W-:Y:S01]  /*2e30*/  STL [R1+0x414], R82 ;  /* 0x0004145201007387 */ /* 0x000fe20000100800 */
[----:B------:R-:W-:-:S03]  /*2e40*/  IADD3 R49, P6, PT, R201, R83, RZ ;  /* 0x00000053c9317210 */ /* 0x000fc60007fde0ff */
[----:B------:R-:W-:Y:S01]  /*2e50*/  STL [R1+0x410], R33 ;  /* 0x0004102101007387 */ /* 0x000fe20000100800 */
[----:B------:R-:W-:-:S03]  /*2e60*/  VIADD R45, R94, 0xfffffff3 ;  /* 0xfffffff35e2d7836 */ /* 0x000fc60000000000 */
[----:B------:R-:W-:Y:S04]  /*2e70*/  STL [R1+0x418], R183 ;  /* 0x000418b701007387 */ /* 0x000fe80000100800 */
[----:B------:R-:W-:Y:S01]  /*2e80*/  STL [R1+0x41c], R184 ;  /* 0x00041cb801007387 */ /* 0x000fe20000100800 */
[----:B------:R-:W-:-:S03]  /*2e90*/  LEA.HI.X.SX32 R201, R201, R2, 0x1, P6 ;  /* 0x00000002c9c97211 */ /* 0x000fc600030f0eff */
[----:B------:R-:W-:Y:S04]  /*2ea0*/  STL [R1+0x420], R199 ;  /* 0x000420c701007387 */ /* 0x000fe80000100800 */
[----:B------:R-:W-:Y:S04]  /*2eb0*/  STL [R1+0x424], R200 ;  /* 0x000424c801007387 */ /* 0x000fe80000100800 */
[----:B------:R-:W-:Y:S04]  /*2ec0*/  STL [R1+0x42c], R34 ;  /* 0x00042c2201007387 */ /* 0x000fe80000100800 */
[----:B------:R-:W-:Y:S04]  /*2ed0*/  STL [R1+0x428], R35 ;  /* 0x0004282301007387 */ /* 0x000fe80000100800 */
[----:B------:R-:W-:Y:S04]  /*2ee0*/  STL [R1+0x434], R36 ;  /* 0x0004342401007387 */ /* 0x000fe80000100800 */
[----:B------:R-:W2:Y:S01]  /*2ef0*/  @P5 LDG.E.U8 R233, desc[UR26][R186.64] ;  /* 0x0000001abae95981 */ /* 0x000ea2000c1e1100 */
[----:B------:R-:W-:-:S02]  /*2f00*/  ISETP.GE.U32.AND P5, PT, R45, 0x7fffffb4, PT ;  /* 0x7fffffb42d00780c */ /* 0x000fc40003fa6070 */
[----:B------:R-:W-:Y:S01]  /*2f10*/  IADD3 R45, P6, PT, R46, R83, RZ ;  /* 0x000000532e2d7210 */ /* 0x000fe20007fde0ff */
[----:B------:R-:W-:Y:S01]  /*2f20*/  STL [R1+0x430], R37 ;  /* 0x0004302501007387 */ /* 0x000fe20000100800 */
[----:B------:R-:W-:-:S03]  /*2f30*/  @P4 IMAD.MOV.U32 R50, RZ, RZ, R49 ;  /* 0x000000ffff324224 */ /* 0x000fc600078e0031 */
[----:B------:R-:W-:Y:S01]  /*2f40*/  STL [R1+0x43c], R38 ;  /* 0x00043c2601007387 */ /* 0x000fe20000100800 */
[----:B------:R-:W-:-:S03]  /*2f50*/  @P4 IMAD.MOV.U32 R51, RZ, RZ, R201 ;  /* 0x000000ffff334224 */ /* 0x000fc600078e00c9 */
[----:B------:R-:W-:Y:S01]  /*2f60*/  STL [R1+0x438], R39 ;  /* 0x0004382701007387 */ /* 0x000fe20000100800 */
[----:B------:R-:W-:-:S03]  /*2f70*/  LEA.HI.X.SX32 R46, R46, R2, 0x1, P6 ;  /* 0x000000022e2e7211 */ /* 0x000fc600030f0eff */
[----:B------:R-:W-:Y:S04]  /*2f80*/  STL [R1+0x444], R40 ;  /* 0x0004442801007387 */ /* 0x000fe80000100800 */
[----:B------:R-:W-:Y:S04]  /*2f90*/  STL [R1+0x440], R41 ;  /* 0x0004402901007387 */ /* 0x000fe80000100800 */
[----:B------:R-:W-:Y:S04]  /*2fa0*/  STL [R1+0x44c], R42 ;  /* 0x00044c2a01007387 */ /* 0x000fe80000100800 */
[----:B------:R-:W-:Y:S04]  /*2fb0*/  STL [R1+0x448], R43 ;  /* 0x0004482b01007387 */ /* 0x000fe80000100800 */
[----:B------:R-:W-:Y:S04]  /*2fc0*/  STL [R1+0x450], R44 ;  /* 0x0004502c01007387 */ /* 0x000fe80000100800 */
[----:B------:R-:W-:Y:S04]  /*2fd0*/  STL [R1+0x454], R170 ;  /* 0x000454aa01007387 */ /* 0x000fe80000100800 */
[----:B------:R0:W2:Y:S01]  /*2fe0*/  @P4 LDG.E.U8 R238, desc[UR26][R50.64] ;  /* 0x0000001a32ee4981 */ /* 0x0000a2000c1e1100 */
[----:B------:R-:W-:-:S02]  /*2ff0*/  LOP3.LUT P4, RZ, R47, 0x1, RZ, 0xc0, !PT ;  /* 0x000000012fff7812 */ /* 0x000fc4000788c0ff */
[C---:B------:R-:W-:Y:S01]  /*3000*/  IADD3 R47, P6, PT, R48.reuse, R83, RZ ;  /* 0x00000053302f7210 */ /* 0x040fe20007fde0ff */
[----:B------:R-:W-:Y:S04]  /*3010*/  STL [R1+0x458], R185 ;  /* 0x000458b901007387 */ /* 0x000fe80000100800 */
[----:B------:R-:W-:Y:S01]  /*3020*/  STL [R1+0x45c], R186 ;  /* 0x00045cba01007387 */ /* 0x000fe20000100800 */
[----:B0-----:R-:W-:Y:S02]  /*3030*/  @!P3 IMAD.MOV.U32 R50, RZ, RZ, R45 ;  /* 0x000000ffff32b224 */ /* 0x001fe400078e002d */
[----:B------:R-:W-:Y:S01]  /*3040*/  @!P3 IMAD.MOV.U32 R51, RZ, RZ, R46 ;  /* 0x000000ffff33b224 */ /* 0x000fe200078e002e */
[----:B------:R0:W-:Y:S01]  /*3050*/  STL [R1+0x334], R49 ;  /* 0x0003343101007387 */ /* 0x0001e20000100800 */
[----:B------:R-:W-:-:S03]  /*3060*/  LEA.HI.X.SX32 R48, R48, R2, 0x1, P6 ;  /* 0x0000000230307211 */ /* 0x000fc600030f0eff */
[----:B------:R1:W2:Y:S01]  /*3070*/  @!P3 LDG.E.U8 R240, desc[UR26][R50.64] ;  /* 0x0000001a32f0b981 */ /* 0x0002a2000c1e1100 */
[----:B0-----:R-:W-:Y:S01]  /*3080*/  SHF.R.U32.HI R49, RZ, 0x3, R74 ;  /* 0x00000003ff317819 */ /* 0x001fe2000001164a */
[----:B------:R-:W-:-:S03]  /*3090*/  @!P5 IMAD.MOV.U32 R52, RZ, RZ, R47 ;  /* 0x000000ffff34d224 */ /* 0x000fc600078e002f */
[----:B------:R-:W-:Y:S02]  /*30a0*/  LOP3.LUT P3, RZ, R49, 0x1, RZ, 0xc0, !PT ;  /* 0x0000000131ff7812 */ /* 0x000fe4000786c0ff */
[----:B------:R-:W-:Y:S01]  /*30b0*/  IADD3 R49, P6, PT, R54, R83, RZ ;  /* 0x0000005336317210 */ /* 0x000fe20007fde0ff */
[----:B------:R-:W-:-:S03]  /*30c0*/  @!P5 IMAD.MOV.U32 R53, RZ, RZ, R48 ;  /* 0x000000ffff35d224 */ /* 0x000fc600078e0030 */
[----:B-1----:R-:W-:Y:S02]  /*30d0*/  LEA.HI.X.SX32 R50, R54, R2, 0x1, P6 ;  /* 0x0000000236327211 */ /* 0x002fe400030f0eff */
[----:B------:R0:W2:Y:S01]  /*30e0*/  @!P5 LDG.E.U8 R239, desc[UR26][R52.64] ;  /* 0x0000001a34efd981 */ /* 0x0000a2000c1e1100 */
[----:B------:R-:W-:Y:S01]  /*30f0*/  LOP3.LUT P5, RZ, R55, 0x1, RZ, 0xc0, !PT ;  /* 0x0000000137ff7812 */ /* 0x000fe200078ac0ff */
[----:B------:R-:W-:Y:S01]  /*3100*/  @P4 IMAD.MOV.U32 R54, RZ, RZ, R49 ;  /* 0x000000ffff364224 */ /* 0x000fe200078e0031 */
[----:B------:R-:W-:Y:S01]  /*3110*/  IADD3 R51, P6, PT, R56, R83, RZ ;  /* 0x0000005338337210 */ /* 0x000fe20007fde0ff */
[----:B------:R-:W-:Y:S02]  /*3120*/  @P4 IMAD.MOV.U32 R55, RZ, RZ, R50 ;  /* 0x000000ffff374224 */ /* 0x000fe400078e0032 */
[----:B------:R-:W-:-:S03]  /*3130*/  IMAD R171, R112, 0x2c, RZ ;  /* 0x0000002c70ab7824 */ /* 0x000fc600078e02ff */
[----:B------:R1:W2:Y:S01]  /*3140*/  @P4 LDG.E.U8 R246, desc[UR26][R54.64] ;  /* 0x0000001a36f64981 */ /* 0x0002a2000c1e1100 */
[-C--:B0-----:R-:W-:Y:S02]  /*3150*/  LEA.HI.X.SX32 R52, R56, R2.reuse, 0x1, P6 ;  /* 0x0000000238347211 */ /* 0x081fe400030f0eff */
[----:B------:R-:W-:Y:S02]  /*3160*/  IADD3 R53, P6, PT, R115, R83, RZ ;  /* 0x0000005373357210 */ /* 0x000fe40007fde0ff */
[----:B------:R-:W-:Y:S02]  /*3170*/  LOP3.LUT P4, RZ, R57, 0x1, RZ, 0xc0, !PT ;  /* 0x0000000139ff7812 */ /* 0x000fe4000788c0ff */
[----:B------:R-:W-:Y:S01]  /*3180*/  LEA.HI.X.SX32 R115, R115, R2, 0x1, P6 ;  /* 0x0000000273737211 */ /* 0x000fe200030f0eff */
[----:B-1----:R-:W-:Y:S02]  /*3190*/  @P3 IMAD.MOV.U32 R54, RZ, RZ, R51 ;  /* 0x000000ffff363224 */ /* 0x002fe400078e0033 */
[----:B------:R-:W-:Y:S01]  /*31a0*/  @P3 IMAD.MOV.U32 R55, RZ, RZ, R52 ;  /* 0x000000ffff373224 */ /* 0x000fe200078e0034 */
[----:B------:R-:W-:-:S02]  /*31b0*/  SHF.R.U64 R56, R80, 0xb, RZ ;  /* 0x0000000b50387819 */ /* 0x000fc400000012ff */
[C---:B------:R-:W-:Y:S01]  /*31c0*/  IADD3 R172, P6, PT, R171.reuse, R83, RZ ;  /* 0x00000053abac7210 */ /* 0x040fe20007fde0ff */
[----:B------:R-:W-:Y:S01]  /*31d0*/  IMAD R187, R112, 0x34, RZ ;  /* 0x0000003470bb7824 */ /* 0x000fe200078e02ff */
[----:B------:R0:W2:Y:S01]  /*31e0*/  @P3 LDG.E.U8 R241, desc[UR26][R54.64] ;  /* 0x0000001a36f13981 */ /* 0x0000a2000c1e1100 */
[----:B------:R-:W-:Y:S01]  /*31f0*/  LOP3.LUT P3, RZ, R56, 0x1, RZ, 0xc0, !PT ;  /* 0x0000000138ff7812 */ /* 0x000fe2000786c0ff */
[----:B------:R-:W-:Y:S01]  /*3200*/  @P5 IMAD.MOV.U32 R114, RZ, RZ, R53 ;  /* 0x000000ffff725224 */ /* 0x000fe200078e0035 */
[----:B------:R-:W-:Y:S01]  /*3210*/  LEA.HI.X.SX32 R171, R171, R2, 0x1, P6 ;  /* 0x00000002abab7211 */ /* 0x000fe200030f0eff */
[----:B------:R-:W-:Y:S01]  /*3220*/  STL [R1+0x460], R201 ;  /* 0x000460c901007387 */ /* 0x000fe20000100800 */
[----:B------:R-:W-:-:S03]  /*3230*/  VIADD R56, R94, 0xfffffffa ;  /* 0xfffffffa5e387836 */ /* 0x000fc60000000000 */
[----:B------:R-:W-:Y:S01]  /*3240*/  STL [R1+0x468], R45 ;  /* 0x0004682d01007387 */ /* 0x000fe20000100800 */
[----:B------:R-:W-:-:S03]  /*3250*/  IADD3 R188, P6, PT, R187, R83, RZ ;  /* 0x00000053bbbc7210 */ /* 0x000fc60007fde0ff */
[----:B------:R-:W-:Y:S01]  /*3260*/  STL [R1+0x464], R46 ;  /* 0x0004642e01007387 */ /* 0x000fe20000100800 */
[----:B0-----:R-:W-:-:S03]  /*3270*/  @P4 IMAD.MOV.U32 R54, RZ, RZ, R172 ;  /* 0x000000ffff364224 */ /* 0x001fc600078e00ac */
[----:B------:R-:W-:Y:S01]  /*3280*/  STL [R1+0x470], R47 ;  /* 0x0004702f01007387 */ /* 0x000fe20000100800 */
[----:B------:R-:W-:-:S03]  /*3290*/  @P4 IMAD.MOV.U32 R55, RZ, RZ, R171 ;  /* 0x000000ffff374224 */ /* 0x000fc600078e00ab */
[----:B------:R-:W-:Y:S01]  /*32a0*/  STL [R1+0x46c], R48 ;  /* 0x00046c3001007387 */ /* 0x000fe20000100800 */
[----:B------:R-:W-:-:S03]  /*32b0*/  LEA.HI.X.SX32 R187, R187, R2, 0x1, P6 ;  /* 0x00000002bbbb7211 */ /* 0x000fc600030f0eff */
[----:B------:R-:W-:Y:S04]  /*32c0*/  STL [R1+0x478], R49 ;  /* 0x0004783101007387 */ /* 0x000fe80000100800 */
[----:B------:R-:W2:Y:S01]  /*32d0*/  @P5 LDG.E.U8 R247, desc[UR26][R114.64] ;  /* 0x0000001a72f75981 */ /* 0x000ea2000c1e1100 */
[----:B------:R-:W-:Y:S02]  /*32e0*/  ISETP.GE.U32.AND P5, PT, R56, 0x7fffffbb, PT ;  /* 0x7fffffbb3800780c */ /* 0x000fe40003fa6070 */
[----:B------:R-:W-:Y:S01]  /*32f0*/  SHF.R.U64 R56, R80, 0x3, RZ ;  /* 0x0000000350387819 */ /* 0x000fe200000012ff */
[----:B------:R-:W-:Y:S01]  /*3300*/  STL [R1+0x474], R50 ;  /* 0x0004743201007387 */ /* 0x000fe20000100800 */
[----:B------:R-:W-:-:S03]  /*3310*/  IMAD R57, R112, 0x3c, RZ ;  /* 0x0000003c70397824 */ /* 0x000fc600078e02ff */
[----:B------:R-:W-:Y:S04]  /*3320*/  STL [R1+0x480], R51 ;  /* 0x0004803301007387 */ /* 0x000fe80000100800 */
[----:B------:R-:W-:Y:S04]  /*3330*/  STL [R1+0x47c], R52 ;  /* 0x00047c3401007387 */ /* 0x000fe80000100800 */
[----:B------:R-:W-:Y:S04]  /*3340*/  STL [R1+0x484], R53 ;  /* 0x0004843501007387 */ /* 0x000fe80000100800 */
[----:B------:R-:W-:Y:S04]  /*3350*/  STL [R1+0x488], R115 ;  /* 0x0004887301007387 */ /* 0x000fe80000100800 */
[----:B------:R0:W2:Y:S01]  /*3360*/  @P4 LDG.E.U8 R248, desc[UR26][R54.64] ;  /* 0x0000001a36f84981 */ /* 0x0000a2000c1e1100 */
[----:B------:R-:W-:-:S03]  /*3370*/  LOP3.LUT P4, RZ, R56, 0x1, RZ, 0xc0, !PT ;  /* 0x0000000138ff7812 */ /* 0x000fc6000788c0ff */
[----:B------:R1:W-:Y:S01]  /*3380*/  STL [R1+0x48c], R171 ;  /* 0x00048cab01007387 */ /* 0x0003e20000100800 */
[----:B------:R-:W-:Y:S01]  /*3390*/  IMAD R56, R112, 0x5, RZ ;  /* 0x0000000570387824 */ /* 0x000fe200078e02ff */
[C---:B------:R-:W-:Y:S01]  /*33a0*/  IADD3 R60, P6, PT, R57.reuse, R83, RZ ;  /* 0x00000053393c7210 */ /* 0x040fe20007fde0ff */
[----:B0-----:R-:W-:Y:S02]  /*33b0*/  @P3 IMAD.MOV.U32 R54, RZ, RZ, R188 ;  /* 0x000000ffff363224 */ /* 0x001fe400078e00bc */
[----:B------:R-:W-:Y:S01]  /*33c0*/  @P3 IMAD.MOV.U32 R55, RZ, RZ, R187 ;  /* 0x000000ffff373224 */ /* 0x000fe200078e00bb */
[----:B-1----:R-:W-:Y:S02]  /*33d0*/  PRMT R171, RZ, 0x7610, R171 ;  /* 0x00007610ffab7816 */ /* 0x002fe400000000ab */
[----:B------:R-:W-:-:S04]  /*33e0*/  LEA.HI.X.SX32 R61, R57, R2, 0x1, P6 ;  /* 0x00000002393d7211 */ /* 0x000fc800030f0eff */
[----:B------:R0:W2:Y:S01]  /*33f0*/  @P3 LDG.E.U8 R171, desc[UR26][R54.64] ;  /* 0x0000001a36ab3981 */ /* 0x0000a2000c1e1100 */
[----:B------:R-:W-:Y:S01]  /*3400*/  PRMT R115, RZ, 0x7610, R115 ;  /* 0x00007610ff737816 */ /* 0x000fe20000000073 */
[----:B------:R-:W-:Y:S01]  /*3410*/  @P4 IMAD.MOV.U32 R57, RZ, RZ, R61 ;  /* 0x000000ffff394224 */ /* 0x000fe200078e003d */
[----:B------:R-:W-:Y:S01]  /*3420*/  ISETP.GE.U32.AND P3, PT, R58, 0x7fffffb3, PT ;  /* 0x7fffffb33a00780c */ /* 0x000fe20003f66070 */
[----:B------:R-:W-:Y:S01]  /*3430*/  IMAD R58, R112, 0xd, RZ ;  /* 0x0000000d703a7824 */ /* 0x000fe200078e02ff */
[----:B0-----:R-:W-:-:S04]  /*3440*/  IADD3 R54, P6, PT, R56, R83, RZ ;  /* 0x0000005338367210 */ /* 0x001fc80007fde0ff */
[----:B------:R-:W-:Y:S01]  /*3450*/  LEA.HI.X.SX32 R55, R56, R2, 0x1, P6 ;  /* 0x0000000238377211 */ /* 0x000fe200030f0eff */
[----:B------:R-:W-:Y:S01]  /*3460*/  @P4 IMAD.MOV.U32 R56, RZ, RZ, R60 ;  /* 0x000000ffff384224 */ /* 0x000fe200078e003c */
[----:B------:R-:W-:Y:S01]  /*3470*/  PRMT R53, RZ, 0x7610, R53 ;  /* 0x00007610ff357816 */ /* 0x000fe20000000035 */
[----:B------:R0:W-:Y:S04]  /*3480*/  STL [R1+0x33c], R60 ;  /* 0x00033c3c01007387 */ /* 0x0001e80000100800 */
[----:B------:R1:W2:Y:S01]  /*3490*/  @P4 LDG.E.U8 R115, desc[UR26][R56.64] ;  /* 0x0000001a38734981 */ /* 0x0002a2000c1e1100 */
[----:B------:R-:W-:Y:S01]  /*34a0*/  LOP3.LUT P4, RZ, R59, 0x1, RZ, 0xc0, !PT ;  /* 0x000000013bff7812 */ /* 0x000fe2000788c0ff */
[----:B------:R-:W-:Y:S01]  /*34b0*/  IMAD R59, R112, 0x15, RZ ;  /* 0x00000015703b7824 */ /* 0x000fe200078e02ff */
[----:B------:R-:W-:Y:S01]  /*34c0*/  PRMT R51, RZ, 0x7610, R51 ;  /* 0x00007610ff337816 */ /* 0x000fe20000000033 */
[----:B------:R-:W2:Y:S01]  /*34d0*/  @!P5 LDG.E.U8 R53, desc[UR26][R54.64] ;  /* 0x0000001a3635d981 */ /* 0x000ea2000c1e1100 */
[----:B0-----:R-:W-:-:S02]  /*34e0*/  SHF.R.U32.HI R60, RZ, 0x2, R74 ;  /* 0x00000002ff3c7819 */ /* 0x001fc4000001164a */
[-C--:B-1----:R-:W-:Y:S01]  /*34f0*/  IADD3 R56, P6, PT, R58, R83.reuse, RZ ;  /* 0x000000533a387210 */ /* 0x082fe20007fde0ff */
[----:B------:R0:W-:Y:S01]  /*3500*/  STL [R1+0x338], R61 ;  /* 0x0003383d01007387 */ /* 0x0001e20000100800 */
[----:B------:R-:W-:Y:S02]  /*3510*/  LOP3.LUT P5, RZ, R60, 0x1, RZ, 0xc0, !PT ;  /* 0x000000013cff7812 */ /* 0x000fe400078ac0ff */
[----:B------:R-:W-:Y:S02]  /*3520*/  LEA.HI.X.SX32 R57, R58, R2, 0x1, P6 ;  /* 0x000000023a397211 */ /* 0x000fe400030f0eff */
[----:B------:R-:W-:Y:S02]  /*3530*/  SHF.R.U64 R60, R80, 0x1a, RZ ;  /* 0x0000001a503c7819 */ /* 0x000fe400000012ff */
[----:B------:R-:W-:Y:S01]  /*3540*/  IADD3 R58, P6, PT, R59, R83, RZ ;  /* 0x000000533b3a7210 */ /* 0x000fe20007fde0ff */
[----:B------:R-:W2:Y:S01]  /*3550*/  @!P3 LDG.E.U8 R51, desc[UR26][R56.64] ;  /* 0x0000001a3833b981 */ /* 0x000ea2000c1e1100 */
[----:B0-----:R-:W-:Y:S01]  /*3560*/  IMAD R61, R112, 0x1d, RZ ;  /* 0x0000001d703d7824 */ /* 0x001fe200078e02ff */
[----:B------:R-:W-:-:S02]  /*3570*/  LOP3.LUT P3, RZ, R60, 0x1, RZ, 0xc0, !PT ;  /* 0x000000013cff7812 */ /* 0x000fc4000786c0ff */
[-C--:B------:R-:W-:Y:S02]  /*3580*/  LEA.HI.X.SX32 R59, R59, R2.reuse, 0x1, P6 ;  /* 0x000000023b3b7211 */ /* 0x080fe400030f0eff */
[----:B------:R-:W-:Y:S02]  /*3590*/  PRMT R52, RZ, 0x7610, R52 ;  /* 0x00007610ff347816 */ /* 0x000fe40000000034 */
[CC--:B------:R-:W-:Y:S02]  /*35a0*/  IADD3 R60, P6, PT, R61.reuse, R83.reuse, RZ ;  /* 0x000000533d3c7210 */ /* 0x0c0fe40007fde0ff */
[----:B------:R-:W-:Y:S02]  /*35b0*/  PRMT R49, RZ, 0x7610, R49 ;  /* 0x00007610ff317816 */ /* 0x000fe40000000031 */
[----:B------:R-:W-:Y:S01]  /*35c0*/  LEA.HI.X.SX32 R61, R61, R2, 0x1, P6 ;  /* 0x000000023d3d7211 */ /* 0x000fe200030f0eff */
[----:B------:R-:W2:Y:S01]  /*35d0*/  @P4 LDG.E.U8 R52, desc[UR26][R58.64] ;  /* 0x0000001a3a344981 */ /* 0x000ea2000c1e1100 */
[----:B------:R-:W-:-:S02]  /*35e0*/  IADD3 R93, P6, PT, R71, R83, RZ ;  /* 0x00000053475d7210 */ /* 0x000fc40007fde0ff */
[----:B------:R-:W-:Y:S01]  /*35f0*/  LOP3.LUT P4, RZ, R62, 0x1, RZ, 0xc0, !PT ;  /* 0x000000013eff7812 */ /* 0x000fe2000788c0ff */
[----:B------:R-:W2:Y:S01]  /*3600*/  @P5 LDG.E.U8 R49, desc[UR26][R60.64] ;  /* 0x0000001a3c315981 */ /* 0x000ea2000c1e1100 */
[----:B------:R-:W-:Y:S02]  /*3610*/  SHF.R.U64 R62, R80, 0xa, RZ ;  /* 0x0000000a503e7819 */ /* 0x000fe400000012ff */
[-C--:B------:R-:W-:Y:S02]  /*3620*/  LEA.HI.X.SX32 R71, R71, R2.reuse, 0x1, P6 ;  /* 0x0000000247477211 */ /* 0x080fe400030f0eff */
[C---:B------:R-:W-:Y:S02]  /*3630*/  IADD3 R174, P6, PT, R173.reuse, R83, RZ ;  /* 0x00000053adae7210 */ /* 0x040fe40007fde0ff */
[----:B------:R-:W-:Y:S01]  /*3640*/  PRMT R50, RZ, 0x7610, R50 ;  /* 0x00007610ff327816 */ /* 0x000fe20000000032 */
[----:B------:R-:W-:Y:S01]  /*3650*/  @P3 IMAD.MOV.U32 R63, RZ, RZ, R71 ;  /* 0x000000ffff3f3224 */ /* 0x000fe200078e0047 */
[----:B------:R-:W-:Y:S01]  /*3660*/  LOP3.LUT P5, RZ, R62, 0x1, RZ, 0xc0, !PT ;  /* 0x000000013eff7812 */ /* 0x000fe200078ac0ff */
[----:B------:R-:W-:Y:S01]  /*3670*/  @P3 IMAD.MOV.U32 R62, RZ, RZ, R93 ;  /* 0x000000ffff3e3224 */ /* 0x000fe200078e005d */
[----:B------:R-:W-:-:S02]  /*3680*/  LEA.HI.X.SX32 R173, R173, R2, 0x1, P6 ;  /* 0x00000002adad7211 */ /* 0x000fc400030f0eff */
[----:B------:R-:W-:Y:S02]  /*3690*/  PRMT R47, RZ, 0x7610, R47 ;  /* 0x00007610ff2f7816 */ /* 0x000fe4000000002f */
[----:B------:R0:W2:Y:S01]  /*36a0*/  @P3 LDG.E.U8 R50, desc[UR26][R62.64] ;  /* 0x0000001a3e323981 */ /* 0x0000a2000c1e1100 */
[----:B------:R-:W-:Y:S02]  /*36b0*/  ISETP.GE.U32.AND P3, PT, R64, 0x7fffffba, PT ;  /* 0x7fffffba4000780c */ /* 0x000fe40003f66070 */
[----:B------:R-:W-:Y:S02]  /*36c0*/  SHF.R.U64 R64, R80, 0x2, RZ ;  /* 0x0000000250407819 */ /* 0x000fe400000012ff */
[C---:B------:R-:W-:Y:S01]  /*36d0*/  IADD3 R190, P6, PT, R189.reuse, R83, RZ ;  /* 0x00000053bdbe7210 */ /* 0x040fe20007fde0ff */
[----:B0-----:R-:W-:Y:S02]  /*36e0*/  @P4 IMAD.MOV.U32 R62, RZ, RZ, R174 ;  /* 0x000000ffff3e4224 */ /* 0x001fe400078e00ae */
[----:B------:R-:W-:Y:S01]  /*36f0*/  @P4 IMAD.MOV.U32 R63, RZ, RZ, R173 ;  /* 0x000000ffff3f4224 */ /* 0x000fe200078e00ad */
[----:B------:R-:W-:-:S04]  /*3700*/  LEA.HI.X.SX32 R189, R189, R2, 0x1, P6 ;  /* 0x00000002bdbd7211 */ /* 0x000fc800030f0eff */
[----:B------:R0:W2:Y:S01]  /*3710*/  @P4 LDG.E.U8 R47, desc[UR26][R62.64] ;  /* 0x0000001a3e2f4981 */ /* 0x0000a2000c1e1100 */
[----:B------:R-:W-:Y:S02]  /*3720*/  LOP3.LUT P4, RZ, R64, 0x1, RZ, 0xc0, !PT ;  /* 0x0000000140ff7812 */ /* 0x000fe4000788c0ff */
[----:B------:R-:W-:Y:S01]  /*3730*/  PRMT R48, RZ, 0x7610, R48 ;  /* 0x00007610ff307816 */ /* 0x000fe20000000030 */
[----:B------:R-:W-:Y:S01]  /*3740*/  IMAD R64, R112, 0x6, RZ ;  /* 0x0000000670407824 */ /* 0x000fe200078e02ff */
[C---:B------:R-:W-:Y:S01]  /*3750*/  IADD3 R67, P6, PT, R65.reuse, R83, RZ ;  /* 0x0000005341437210 */ /* 0x040fe20007fde0ff */
[----:B0-----:R-:W-:Y:S02]  /*3760*/  @P5 IMAD.MOV.U32 R62, RZ, RZ, R190 ;  /* 0x000000ffff3e5224 */ /* 0x001fe400078e00be */
[----:B------:R-:W-:Y:S01]  /*3770*/  @P5 IMAD.MOV.U32 R63, RZ, RZ, R189 ;  /* 0x000000ffff3f5224 */ /* 0x000fe200078e00bd */
[----:B------:R-:W-:Y:S01]  /*3780*/  LEA.HI.X.SX32 R69, R65, R2, 0x1, P6 ;  /* 0x0000000241457211 */ /* 0x000fe200030f0eff */
[----:B------:R0:W-:Y:S01]  /*3790*/  STL [R1+0x344], R67 ;  /* 0x0003444301007387 */ /* 0x0001e20000100800 */
[----:B------:R-:W-:-:S03]  /*37a0*/  PRMT R45, RZ, 0x7610, R45 ;  /* 0x00007610ff2d7816 */ /* 0x000fc6000000002d */
[----:B------:R1:W2:Y:S01]  /*37b0*/  @P5 LDG.E.U8 R48, desc[UR26][R62.64] ;  /* 0x0000001a3e305981 */ /* 0x0002a2000c1e1100 */
[----:B------:R-:W-:Y:S01]  /*37c0*/  ISETP.GE.U32.AND P5, PT, R66, 0x7fffffb2, PT ;  /* 0x7fffffb24200780c */ /* 0x000fe20003fa6070 */
[----:B------:R-:W-:Y:S01]  /*37d0*/  @P4 IMAD.MOV.U32 R66, RZ, RZ, R67 ;  /* 0x000000ffff424224 */ /* 0x000fe200078e0043 */
[----:B------:R-:W-:Y:S01]  /*37e0*/  SHF.R.U32.HI R65, RZ, 0x9, R74 ;  /* 0x00000009ff417819 */ /* 0x000fe2000001164a */
[----:B0-----:R-:W-:Y:S01]  /*37f0*/  @P4 IMAD.MOV.U32 R67, RZ, RZ, R69 ;  /* 0x000000ffff434224 */ /* 0x001fe200078e0045 */
[----:B-1----:R-:W-:-:S04]  /*3800*/  IADD3 R63, P6, PT, R64, R83, RZ ;  /* 0x00000053403f7210 */ /* 0x002fc80007fde0ff */
[----:B------:R0:W2:Y:S01]  /*3810*/  @P4 LDG.E.U8 R45, desc[UR26][R66.64] ;  /* 0x0000001a422d4981 */ /* 0x0000a2000c1e1100 */
[----:B------:R-:W-:Y:S02]  /*3820*/  LEA.HI.X.SX32 R64, R64, R2, 0x1, P6 ;  /* 0x0000000240407211 */ /* 0x000fe400030f0eff */
[----:B------:R-:W-:Y:S02]  /*3830*/  PRMT R46, RZ, 0x7610, R46 ;  /* 0x00007610ff2e7816 */ /* 0x000fe4000000002e */
[----:B------:R-:W-:Y:S01]  /*3840*/  LOP3.LUT P4, RZ, R65, 0x1, RZ, 0xc0, !PT ;  /* 0x0000000141ff7812 */ /* 0x000fe2000788c0ff */
[----:B0-----:R-:W-:Y:S02]  /*3850*/  @!P3 IMAD.MOV.U32 R66, RZ, RZ, R63 ;  /* 0x000000ffff42b224 */ /* 0x001fe400078e003f */
[----:B------:R-:W-:Y:S01]  /*3860*/  @!P3 IMAD.MOV.U32 R67, RZ, RZ, R64 ;  /* 0x000000ffff43b224 */ /* 0x000fe200078e0040 */
[----:B------:R-:W-:Y:S01]  /*3870*/  IADD3 R65, P6, PT, R68, R83, RZ ;  /* 0x0000005344417210 */ /* 0x000fe20007fde0ff */
[----:B------:R0:W-:Y:S04]  /*3880*/  STL [R1+0x340], R69 ;  /* 0x0003404501007387 */ /* 0x0001e80000100800 */
[----:B------:R1:W2:Y:S01]  /*3890*/  @!P3 LDG.E.U8 R46, desc[UR26][R66.64] ;  /* 0x0000001a422eb981 */ /* 0x0002a2000c1e1100 */
[----:B------:R-:W-:-:S02]  /*38a0*/  PRMT R201, RZ, 0x7610, R201 ;  /* 0x00007610ffc97816 */ /* 0x000fc400000000c9 */
[----:B0-----:R-:W-:Y:S02]  /*38b0*/  SHF.R.U32.HI R69, RZ, 0x1, R74 ;  /* 0x00000001ff457819 */ /* 0x001fe4000001164a */
[----:B-1----:R-:W-:Y:S01]  /*38c0*/  LEA.HI.X.SX32 R66, R68, R2, 0x1, P6 ;  /* 0x0000000244427211 */ /* 0x002fe200030f0eff */
[----:B------:R-:W-:Y:S01]  /*38d0*/  @!P5 IMAD.MOV.U32 R68, RZ, RZ, R65 ;  /* 0x000000ffff44d224 */ /* 0x000fe200078e0041 */
[----:B------:R-:W-:Y:S01]  /*38e0*/  LOP3.LUT P3, RZ, R69, 0x1, RZ, 0xc0, !PT ;  /* 0x0000000145ff7812 */ /* 0x000fe2000786c0ff */
[----:B------:R-:W-:Y:S02]  /*38f0*/  IMAD R62, R112, 0x16, RZ ;  /* 0x00000016703e7824 */ /* 0x000fe400078e02ff */
[----:B------:R-:W-:-:S03]  /*3900*/  @!P5 IMAD.MOV.U32 R69, RZ, RZ, R66 ;  /* 0x000000ffff45d224 */ /* 0x000fc600078e0042 */
[-C--:B------:R-:W-:Y:S02]  /*3910*/  IADD3 R67, P6, PT, R62, R83.reuse, RZ ;  /* 0x000000533e437210 */ /* 0x080fe40007fde0ff */
[----:B------:R0:W2:Y:S01]  /*3920*/  @!P5 LDG.E.U8 R201, desc[UR26][R68.64] ;  /* 0x0000001a44c9d981 */ /* 0x0000a2000c1e1100 */
[----:B------:R-:W-:Y:S01]  /*3930*/  LOP3.LUT P5, RZ, R70, 0x1, RZ, 0xc0, !PT ;  /* 0x0000000146ff7812 */ /* 0x000fe200078ac0ff */
[----:B------:R-:W-:Y:S01]  /*3940*/  IMAD R70, R112, 0x1e, RZ ;  /* 0x0000001e70467824 */ /* 0x000fe200078e02ff */
[----:B------:R-:W-:Y:S02]  /*3950*/  PRMT R186, RZ, 0x7610, R186 ;  /* 0x00007610ffba7816 */ /* 0x000fe400000000ba */
[----:B0-----:R-:W-:Y:S02]  /*3960*/  LEA.HI.X.SX32 R68, R62, R2, 0x1, P6 ;  /* 0x000000023e447211 */ /* 0x001fe400030f0eff */
[----:B------:R-:W-:Y:S01]  /*3970*/  IADD3 R69, P6, PT, R70, R83, RZ ;  /* 0x0000005346457210 */ /* 0x000fe20007fde0ff */
[----:B------:R-:W-:-:S02]  /*3980*/  VIADD R62, R72, 0xfe ;  /* 0x000000fe483e7836 */ /* 0x000fc40000000000 */
[----:B------:R-:W-:Y:S01]  /*3990*/  @P4 IMAD.MOV.U32 R72, RZ, RZ, R67 ;  /* 0x000000ffff484224 */ /* 0x000fe200078e0043 */
[----:B------:R-:W-:Y:S01]  /*39a0*/  LEA.HI.X.SX32 R70, R70, R2, 0x1, P6 ;  /* 0x0000000246467211 */ /* 0x000fe200030f0eff */
[----:B------:R-:W-:Y:S01]  /*39b0*/  @P4 IMAD.MOV.U32 R73, RZ, RZ, R68 ;  /* 0x000000ffff494224 */ /* 0x000fe200078e0044 */
[----:B------:R-:W-:Y:S02]  /*39c0*/  PRMT R185, RZ, 0x7610, R185 ;  /* 0x00007610ffb97816 */ /* 0x000fe400000000b9 */
[----:B------:R-:W-:Y:S02]  /*39d0*/  IABS R77, R62 ;  /* 0x0000003e004d7213 */ /* 0x000fe40000000000 */
[----:B------:R0:W2:Y:S01]  /*39e0*/  @P4 LDG.E.U8 R186, desc[UR26][R72.64] ;  /* 0x0000001a48ba4981 */ /* 0x0000a2000c1e1100 */
[----:B------:R-:W-:Y:S02]  /*39f0*/  ISETP.GE.AND P4, PT, R62, RZ, PT ;  /* 0x000000ff3e00720c */ /* 0x000fe40003f86270 */
[----:B------:R-:W-:-:S02]  /*3a00*/  SHF.R.U64 R62, R80, 0x11, RZ ;  /* 0x00000011503e7819 */ /* 0x000fc400000012ff */
[----:B------:R-:W-:Y:S01]  /*3a10*/  IABS R117, R92 ;  /* 0x0000005c00757213 */ /* 0x000fe20000000000 */
[----:B0-----:R-:W-:Y:S02]  /*3a20*/  @P3 IMAD.MOV.U32 R72, RZ, RZ, R69 ;  /* 0x000000ffff483224 */ /* 0x001fe400078e0045 */
[----:B------:R-:W-:Y:S01]  /*3a30*/  @P3 IMAD.MOV.U32 R73, RZ, RZ, R70 ;  /* 0x000000ffff493224 */ /* 0x000fe200078e0046 */
[----:B------:R-:W-:-:S04]  /*3a40*/  LOP3.LUT P6, RZ, R62, 0x1, RZ, 0xc0, !PT ;  /* 0x000000013eff7812 */ /* 0x000fc800078cc0ff */
[----:B------:R0:W2:Y:S01]  /*3a50*/  @P3 LDG.E.U8 R185, desc[UR26][R72.64] ;  /* 0x0000001a48b93981 */ /* 0x0000a2000c1e1100 */
[----:B------:R-:W-:Y:S01]  /*3a60*/  IADD3 R62, P3, PT, R98, R83, RZ ;  /* 0x00000053623e7210 */ /* 0x000fe20007f7e0ff */
[----:B------:R-:W-:-:S03]  /*3a70*/  IMAD.HI.U32 R75, R86, R117, RZ ;  /* 0x00000075564b7227 */ /* 0x000fc600078e00ff */
[-C--:B------:R-:W-:Y:S01]  /*3a80*/  LEA.HI.X.SX32 R98, R98, R2.reuse, 0x1, P3 ;  /* 0x0000000262627211 */ /* 0x080fe200018f0eff */
[----:B------:R-:W-:Y:S01]  /*3a90*/  IMAD.MOV R75, RZ, RZ, -R75 ;  /* 0x000000ffff4b7224 */ /* 0x000fe200078e0a4b */
[C---:B------:R-:W-:Y:S02]  /*3aa0*/  IADD3 R176, P3, PT, R175.reuse, R83, RZ ;  /* 0x00000053afb07210 */ /* 0x040fe40007f7e0ff */
[----:B------:R-:W-:Y:S01]  /*3ab0*/  PRMT R170, RZ, 0x7610, R170 ;  /* 0x00007610ffaa7816 */ /* 0x000fe200000000aa */
[----:B0-----:R-:W-:Y:S01]  /*3ac0*/  @P5 IMAD.MOV.U32 R72, RZ, RZ, R62 ;  /* 0x000000ffff485224 */ /* 0x001fe200078e003e */
[----:B------:R-:W-:Y:S01]  /*3ad0*/  LEA.HI.X.SX32 R175, R175, R2, 0x1, P3 ;  /* 0x00000002afaf7211 */ /* 0x000fe200018f0eff */
[----:B------:R-:W-:Y:S02]  /*3ae0*/  @P5 IMAD.MOV.U32 R73, RZ, RZ, R98 ;  /* 0x000000ffff495224 */ /* 0x000fe400078e0062 */
[----:B------:R-:W-:Y:S01]  /*3af0*/  IMAD R117, R88, R75, R117 ;  /* 0x0000004b58757224 */ /* 0x000fe200078e0275 */
[----:B------:R-:W-:-:S02]  /*3b00*/  SHF.R.U64 R75, R80, 0x9, RZ ;  /* 0x00000009504b7819 */ /* 0x000fc400000012ff */
[----:B------:R0:W2:Y:S01]  /*3b10*/  @P5 LDG.E.U8 R170, desc[UR26][R72.64] ;  /* 0x0000001a48aa5981 */ /* 0x0000a2000c1e1100 */
[----:B------:R-:W-:Y:S02]  /*3b20*/  PRMT R44, RZ, 0x7610, R44 ;  /* 0x00007610ff2c7816 */ /* 0x000fe4000000002c */
[----:B------:R-:W-:Y:S02]  /*3b30*/  LOP3.LUT P3, RZ, R75, 0x1, RZ, 0xc0, !PT ;  /* 0x000000014bff7812 */ /* 0x000fe4000786c0ff */
[----:B------:R-:W-:Y:S01]  /*3b40*/  SHF.R.U64 R75, R80, 0x1, RZ ;  /* 0x00000001504b7819 */ /* 0x000fe200000012ff */
[----:B0-----:R-:W-:Y:S02]  /*3b50*/  @P6 IMAD.MOV.U32 R72, RZ, RZ, R176 ;  /* 0x000000ffff486224 */ /* 0x001fe400078e00b0 */
[----:B------:R-:W-:Y:S01]  /*3b60*/  @P6 IMAD.MOV.U32 R73, RZ, RZ, R175 ;  /* 0x000000ffff496224 */ /* 0x000fe200078e00af */
[----:B------:R-:W-:Y:S01]  /*3b70*/  LOP3.LUT P5, RZ, R75, 0x1, RZ, 0xc0, !PT ;  /* 0x000000014bff7812 */ /* 0x000fe200078ac0ff */
[----:B------:R-:W-:-:S03]  /*3b80*/  IMAD.HI.U32 R76, R86, R77, RZ ;  /* 0x0000004d564c7227 */ /* 0x000fc600078e00ff */
[----:B------:R0:W2:Y:S01]  /*3b90*/  @P6 LDG.E.U8 R44, desc[UR26][R72.64] ;  /* 0x0000001a482c6981 */ /* 0x0000a2000c1e1100 */
[CC--:B------:R-:W-:Y:S01]  /*3ba0*/  IADD3 R192, P6, PT, R191.reuse, R83.reuse, RZ ;  /* 0x00000053bfc07210 */ /* 0x0c0fe20007fde0ff */
[----:B------:R-:W-:Y:S02]  /*3bb0*/  IMAD R75, R112, 0x3e, RZ ;  /* 0x0000003e704b7824 */ /* 0x000fe400078e02ff */
[----:B------:R-:W-:Y:S01]  /*3bc0*/  IMAD.MOV R76, RZ, RZ, -R76 ;  /* 0x000000ffff4c7224 */ /* 0x000fe200078e0a4c */
[----:B------:R-:W-:Y:S02]  /*3bd0*/  LEA.HI.X.SX32 R191, R191, R2, 0x1, P6 ;  /* 0x00000002bfbf7211 */ /* 0x000fe400030f0eff */
[C---:B------:R-:W-:Y:S01]  /*3be0*/  IADD3 R78, P6, PT, R75.reuse, R83, RZ ;  /* 0x000000534b4e7210 */ /* 0x040fe20007fde0ff */
[----:B------:R-:W-:Y:S01]  /*3bf0*/  IMAD R84, R88, R76, R77 ;  /* 0x0000004c58547224 */ /* 0x000fe200078e024d */
[----:B------:R-:W-:Y:S01]  /*3c00*/  PRMT R42, RZ, 0x7610, R42 ;  /* 0x00007610ff2a7816 */ /* 0x000fe2000000002a */
[----:B0-----:R-:W-:Y:S01]  /*3c10*/  @P3 IMAD.MOV.U32 R72, RZ, RZ, R192 ;  /* 0x000000ffff483224 */ /* 0x001fe200078e00c0 */
[----:B------:R-:W-:Y:S01]  /*3c20*/  LEA.HI.X.SX32 R90, R75, R2, 0x1, P6 ;  /* 0x000000024b5a7211 */ /* 0x000fe200030f0eff */
[----:B------:R-:W-:-:S02]  /*3c30*/  @P3 IMAD.MOV.U32 R73, RZ, RZ, R191 ;  /* 0x000000ffff493224 */ /* 0x000fc400078e00bf */
[----:B------:R-:W-:Y:S01]  /*3c40*/  VIADD R76, R94, 0xfffffff8 ;  /* 0xfffffff85e4c7836 */ /* 0x000fe20000000000 */
[----:B------:R-:W-:Y:S02]  /*3c50*/  IABS R79, R95 ;  /* 0x0000005f004f7213 */ /* 0x000fe40000000000 */
[----:B------:R0:W2:Y:S01]  /*3c60*/  @P3 LDG.E.U8 R42, desc[UR26][R72.64] ;  /* 0x0000001a482a3981 */ /* 0x0000a2000c1e1100 */
[----:B------:R-:W-:Y:S02]  /*3c70*/  PRMT R43, RZ, 0x7610, R43 ;  /* 0x00007610ff2b7816 */ /* 0x000fe4000000002b */
[----:B------:R-:W-:Y:S01]  /*3c80*/  ISETP.GE.U32.AND P3, PT, R76, 0x7fffffb9, PT ;  /* 0x7fffffb94c00780c */ /* 0x000fe20003f66070 */
[----:B------:R-:W-:Y:S02]  /*3c90*/  IMAD R76, R112, 0x7, RZ ;  /* 0x00000007704c7824 */ /* 0x000fe400078e02ff */
[----:B------:R-:W-:-:S04]  /*3ca0*/  IMAD.HI.U32 R75, R86, R79, RZ ;  /* 0x0000004f564b7227 */ /* 0x000fc800078e00ff */
[----:B0-----:R-:W-:Y:S02]  /*3cb0*/  @P5 IMAD.MOV.U32 R72, RZ, RZ, R78 ;  /* 0x000000ffff485224 */ /* 0x001fe400078e004e */
[----:B------:R-:W-:Y:S02]  /*3cc0*/  @P5 IMAD.MOV.U32 R73, RZ, RZ, R90 ;  /* 0x000000ffff495224 */ /* 0x000fe400078e005a */
[----:B------:R-:W-:Y:S02]  /*3cd0*/  VIADD R77, R94, 0xfffffff0 ;  /* 0xfffffff05e4d7836 */ /* 0x000fe40000000000 */
[----:B------:R-:W-:Y:S01]  /*3ce0*/  IMAD.MOV R128, RZ, RZ, -R75 ;  /* 0x000000ffff807224 */ /* 0x000fe200078e0a4b */
[----:B------:R0:W2:Y:S01]  /*3cf0*/  @P5 LDG.E.U8 R43, desc[UR26][R72.64] ;  /* 0x0000001a482b5981 */ /* 0x0000a2000c1e1100 */
[----:B------:R-:W-:Y:S01]  /*3d00*/  IMAD R75, R112, 0xf, RZ ;  /* 0x0000000f704b7824 */ /* 0x000fe200078e02ff */
[----:B------:R-:W-:Y:S02]  /*3d10*/  ISETP.GE.U32.AND P5, PT, R77, 0x7fffffb1, PT ;  /* 0x7fffffb14d00780c */ /* 0x000fe40003fa6070 */
[----:B------:R-:W-:-:S02]  /*3d20*/  PRMT R40, RZ, 0x7610, R40 ;  /* 0x00007610ff287816 */ /* 0x000fc40000000028 */
[----:B0-----:R-:W-:Y:S01]  /*3d30*/  IADD3 R72, P6, PT, R76, R83, RZ ;  /* 0x000000534c487210 */ /* 0x001fe20007fde0ff */
[----:B------:R-:W-:-:S03]  /*3d40*/  IMAD R77, R112, 0x17, RZ ;  /* 0x00000017704d7824 */ /* 0x000fc600078e02ff */
[----:B------:R-:W-:Y:S02]  /*3d50*/  LEA.HI.X.SX32 R73, R76, R2, 0x1, P6 ;  /* 0x000000024c497211 */ /* 0x000fe400030f0eff */
[----:B------:R-:W-:Y:S02]  /*3d60*/  SHF.R.U32.HI R76, RZ, 0x8, R74 ;  /* 0x00000008ff4c7819 */ /* 0x000fe4000001164a */
[CC--:B------:R-:W-:Y:S01]  /*3d70*/  IADD3 R74, P6, PT, R75.reuse, R83.reuse, RZ ;  /* 0x000000534b4a7210 */ /* 0x0c0fe20007fde0ff */
[----:B------:R-:W2:Y:S01]  /*3d80*/  @!P3 LDG.E.U8 R40, desc[UR26][R72.64] ;  /* 0x0000001a4828b981 */ /* 0x000ea2000c1e1100 */
[----:B------:R-:W-:Y:S01]  /*3d90*/  PRMT R41, RZ, 0x7610, R41 ;  /* 0x00007610ff297816 */ /* 0x000fe20000000029 */
[----:B------:R-:W-:Y:S01]  /*3da0*/  IMAD R128, R88, R128, R79 ;  /* 0x0000008058807224 */ /* 0x000fe200078e024f */
[----:B------:R-:W-:Y:S01]  /*3db0*/  LOP3.LUT P3, RZ, R76, 0x1, RZ, 0xc0, !PT ;  /* 0x000000014cff7812 */ /* 0x000fe2000786c0ff */
[----:B------:R0:W-:Y:S01]  /*3dc0*/  STL [R1+0x34c], R78 ;  /* 0x00034c4e01007387 */ /* 0x0001e20000100800 */
[----:B------:R-:W-:Y:S01]  /*3dd0*/  LEA.HI.X.SX32 R75, R75, R2, 0x1, P6 ;  /* 0x000000024b4b7211 */ /* 0x000fe200030f0eff */
[----:B------:R-:W-:Y:S01]  /*3de0*/  IMAD R79, R112, 0x1f, RZ ;  /* 0x0000001f704f7824 */ /* 0x000fe200078e02ff */
[----:B------:R-:W-:Y:S01]  /*3df0*/  IADD3 R76, P6, PT, R77, R83, RZ ;  /* 0x000000534d4c7210 */ /* 0x000fe20007fde0ff */
[----:B------:R1:W-:Y:S01]  /*3e00*/  STL [R1+0x348], R90 ;  /* 0x0003485a01007387 */ /* 0x0003e20000100800 */
[----:B------:R-:W-:-:S02]  /*3e10*/  PRMT R38, RZ, 0x7610, R38 ;  /* 0x00007610ff267816 */ /* 0x000fc40000000026 */
[----:B0-----:R-:W-:Y:S01]  /*3e20*/  SHF.R.U64 R78, R80, 0x18, RZ ;  /* 0x00000018504e7819 */ /* 0x001fe200000012ff */
[----:B------:R-:W2:Y:S01]  /*3e30*/  @!P5 LDG.E.U8 R41, desc[UR26][R74.64] ;  /* 0x0000001a4a29d981 */ /* 0x000ea2000c1e1100 */
[-C--:B------:R-:W-:Y:S02]  /*3e40*/  LEA.HI.X.SX32 R77, R77, R2.reuse, 0x1, P6 ;  /* 0x000000024d4d7211 */ /* 0x080fe400030f0eff */
[----:B------:R-:W-:Y:S01]  /*3e50*/  LOP3.LUT P5, RZ, R78, 0x1, RZ, 0xc0, !PT ;  /* 0x000000014eff7812 */ /* 0x000fe200078ac0ff */
[----:B-1----:R-:W-:Y:S01]  /*3e60*/  IMAD R90, R112, 0x27, RZ ;  /* 0x00000027705a7824 */ /* 0x002fe200078e02ff */
[C---:B------:R-:W-:Y:S01]  /*3e70*/  IADD3 R78, P6, PT, R79.reuse, R83, RZ ;  /* 0x000000534f4e7210 */ /* 0x040fe20007fde0ff */
[----:B------:R-:W2:Y:S01]  /*3e80*/  @P3 LDG.E.U8 R38, desc[UR26][R76.64] ;  /* 0x0000001a4c263981 */ /* 0x000ea2000c1e1100 */
[----:B------:R-:W-:Y:S02]  /*3e90*/  SHF.R.U64 R91, R80, 0x10, RZ ;  /* 0x00000010505b7819 */ /* 0x000fe400000012ff */
[----:B------:R-:W-:-:S02]  /*3ea0*/  LEA.HI.X.SX32 R79, R79, R2, 0x1, P6 ;  /* 0x000000024f4f7211 */ /* 0x000fc400030f0eff */
[-C--:B------:R-:W-:Y:S02]  /*3eb0*/  IADD3 R106, P6, PT, R90, R83.reuse, RZ ;  /* 0x000000535a6a7210 */ /* 0x080fe40007fde0ff */
[----:B------:R-:W-:Y:S02]  /*3ec0*/  LOP3.LUT P3, RZ, R91, 0x1, RZ, 0xc0, !PT ;  /* 0x000000015bff7812 */ /* 0x000fe4000786c0ff */
[----:B------:R-:W-:Y:S02]  /*3ed0*/  SHF.R.U64 R91, R80, 0x8, RZ ;  /* 0x00000008505b7819 */ /* 0x000fe400000012ff */
[----:B------:R-:W-:Y:S02]  /*3ee0*/  LEA.HI.X.SX32 R80, R90, R2, 0x1, P6 ;  /* 0x000000025a507211 */ /* 0x000fe400030f0eff */
[----:B------:R-:W-:Y:S02]  /*3ef0*/  IADD3 R178, P6, PT, R177, R83, RZ ;  /* 0x00000053b1b27210 */ /* 0x000fe40007fde0ff */
[----:B------:R-:W-:-:S02]  /*3f00*/  PRMT R39, RZ, 0x7610, R39 ;  /* 0x00007610ff277816 */ /* 0x000fc40000000027 */
[----:B------:R-:W-:Y:S02]  /*3f10*/  LEA.HI.X.SX32 R177, R177, R2, 0x1, P6 ;  /* 0x00000002b1b17211 */ /* 0x000fe400030f0eff */
[----:B------:R-:W-:Y:S02]  /*3f20*/  ISETP.GT.U32.AND P6, PT, R88, R89, PT ;  /* 0x000000595800720c */ /* 0x000fe40003fc4070 */
[----:B------:R-:W2:Y:S01]  /*3f30*/  @!P1 LDG.E.U8 R39, desc[UR26][R78.64] ;  /* 0x0000001a4e279981 */ /* 0x000ea2000c1e1100 */
[----:B------:R-:W-:Y:S01]  /*3f40*/  PRMT R36, RZ, 0x7610, R36 ;  /* 0x00007610ff247816 */ /* 0x000fe20000000024 */
[----:B------:R-:W-:Y:S01]  /*3f50*/  @P5 IMAD.MOV.U32 R90, RZ, RZ, R106 ;  /* 0x000000ffff5a5224 */ /* 0x000fe200078e006a */
[----:B------:R-:W-:Y:S01]  /*3f60*/  LOP3.LUT P1, RZ, R91, 0x1, RZ, 0xc0, !PT ;  /* 0x000000015bff7812 */ /* 0x000fe2000782c0ff */
[----:B------:R-:W-:Y:S01]  /*3f70*/  @P5 IMAD.MOV.U32 R91, RZ, RZ, R80 ;  /* 0x000000ffff5b5224 */ /* 0x000fe200078e0050 */
[----:B------:R-:W-:-:S04]  /*3f80*/  PRMT R37, RZ, 0x7610, R37 ;  /* 0x00007610ff257816 */ /* 0x000fc80000000025 */
[----:B------:R0:W2:Y:S01]  /*3f90*/  @P5 LDG.E.U8 R36, desc[UR26][R90.64] ;  /* 0x0000001a5a245981 */ /* 0x0000a2000c1e1100 */
[----:B------:R-:W-:Y:S01]  /*3fa0*/  IADD3 R194, P5, PT, R193, R83, RZ ;  /* 0x00000053c1c27210 */ /* 0x000fe20007fbe0ff */
[----:B------:R-:W-:Y:S02]  /*3fb0*/  @!P6 IMAD.IADD R89, R89, 0x1, -R88 ;  /* 0x000000015959e824 */ /* 0x000fe400078e0a58 */
[----:B0-----:R-:W-:Y:S02]  /*3fc0*/  @P3 IMAD.MOV.U32 R90, RZ, RZ, R178 ;  /* 0x000000ffff5a3224 */ /* 0x001fe400078e00b2 */
[----:B------:R-:W-:Y:S01]  /*3fd0*/  @P3 IMAD.MOV.U32 R91, RZ, RZ, R177 ;  /* 0x000000ffff5b3224 */ /* 0x000fe200078e00b1 */
[----:B------:R-:W-:Y:S02]  /*3fe0*/  LEA.HI.X.SX32 R193, R193, R2, 0x1, P5 ;  /* 0x00000002c1c17211 */ /* 0x000fe400028f0eff */
[C---:B------:R-:W-:Y:S02]  /*3ff0*/  ISETP.GT.U32.AND P6, PT, R88.reuse, R89, PT ;  /* 0x000000595800720c */ /* 0x040fe40003fc4070 */
[----:B------:R0:W2:Y:S01]  /*4000*/  @P3 LDG.E.U8 R37, desc[UR26][R90.64] ;  /* 0x0000001a5a253981 */ /* 0x0000a2000c1e1100 */
[----:B------:R-:W-:-:S02]  /*4010*/  ISETP.GT.U32.AND P3, PT, R88, R84, PT ;  /* 0x000000545800720c */ /* 0x000fc40003f64070 */
[C---:B------:R-:W-:Y:S02]  /*4020*/  LOP3.LUT R100, R87.reuse, 0x8, RZ, 0xfc, !PT ;  /* 0x0000000857647812 */ /* 0x040fe400078efcff */
[----:B------:R-:W-:Y:S02]  /*4030*/  PRMT R34, RZ, 0x7610, R34 ;  /* 0x00007610ff227816 */ /* 0x000fe40000000022 */
[----:B------:R-:W-:Y:S01]  /*4040*/  IABS R101, R100 ;  /* 0x0000006400657213 */ /* 0x000fe20000000000 */
[----:B0-----:R-:W-:Y:S02]  /*4050*/  @P1 IMAD.MOV.U32 R90, RZ, RZ, R194 ;  /* 0x000000ffff5a1224 */ /* 0x001fe400078e00c2 */
[----:B------:R-:W-:Y:S01]  /*4060*/  @P1 IMAD.MOV.U32 R91, RZ, RZ, R193 ;  /* 0x000000ffff5b1224 */ /* 0x000fe200078e00c1 */
[----:B------:R-:W-:Y:S02]  /*4070*/  LOP3.LUT R96, R87, 0xa, RZ, 0xfc, !PT ;  /* 0x0000000a57607812 */ /* 0x000fe400078efcff */
[----:B------:R-:W-:-:S02]  /*4080*/  IADD3 R102, P5, PT, R99, R83, RZ ;  /* 0x0000005363667210 */ /* 0x000fc40007fbe0ff */
[----:B------:R0:W2:Y:S01]  /*4090*/  @P1 LDG.E.U8 R34, desc[UR26][R90.64] ;  /* 0x0000001a5a221981 */ /* 0x0000a2000c1e1100 */
[----:B------:R-:W-:Y:S01]  /*40a0*/  IABS R103, R96 ;  /* 0x0000006000677213 */ /* 0x000fe20000000000 */
[----:B------:R-:W-:Y:S01]  /*40b0*/  IMAD.HI.U32 R97, R86, R101, RZ ;  /* 0x0000006556617227 */ /* 0x000fe200078e00ff */
[----:B------:R-:W-:Y:S02]  /*40c0*/  ISETP.GT.U32.AND P1, PT, R88, R117, PT ;  /* 0x000000755800720c */ /* 0x000fe40003f24070 */
[----:B------:R-:W-:Y:S01]  /*40d0*/  LEA.HI.X.SX32 R104, R99, R2, 0x1, P5 ;  /* 0x0000000263687211 */ /* 0x000fe200028f0eff */
[--C-:B------:R-:W-:Y:S02]  /*40e0*/  @!P3 IMAD.IADD R84, R84, 0x1, -R88.reuse ;  /* 0x000000015454b824 */ /* 0x100fe400078e0a58 */
[----:B------:R-:W-:Y:S01]  /*40f0*/  @!P6 IMAD.IADD R89, R89, 0x1, -R88 ;  /* 0x000000015959e824 */ /* 0x000fe200078e0a58 */
[----:B------:R-:W-:Y:S01]  /*4100*/  ISETP.GE.AND P6, PT, R87, RZ, PT ;  /* 0x000000ff5700720c */ /* 0x000fe20003fc6270 */
[----:B------:R-:W-:Y:S01]  /*4110*/  IMAD.MOV R97, RZ, RZ, -R97 ;  /* 0x000000ffff617224 */ /* 0x000fe200078e0a61 */
[----:B------:R-:W-:Y:S01]  /*4120*/  PRMT R35, RZ, 0x7610, R35 ;  /* 0x00007610ff237816 */ /* 0x000fe20000000023 */
[----:B------:R-:W-:Y:S01]  /*4130*/  IMAD.HI.U32 R99, R86, R103, RZ ;  /* 0x0000006756637227 */ /* 0x000fe200078e00ff */
[----:B------:R-:W-:-:S02]  /*4140*/  ISETP.GT.U32.AND P3, PT, R88, R84, PT ;  /* 0x000000545800720c */ /* 0x000fc40003f64070 */
[C---:B------:R-:W-:Y:S01]  /*4150*/  ISETP.GT.U32.AND P5, PT, R88.reuse, R128, PT ;  /* 0x000000805800720c */ /* 0x040fe20003fa4070 */
[----:B0-----:R-:W-:Y:S02]  /*4160*/  @!P2 IMAD.MOV.U32 R90, RZ, RZ, R102 ;  /* 0x000000ffff5aa224 */ /* 0x001fe400078e0066 */
[----:B------:R-:W-:Y:S02]  /*4170*/  @!P2 IMAD.MOV.U32 R91, RZ, RZ, R104 ;  /* 0x000000ffff5ba224 */ /* 0x000fe400078e0068 */
[C---:B------:R-:W-:Y:S02]  /*4180*/  IMAD R97, R88.reuse, R97, R101 ;  /* 0x0000006158617224 */ /* 0x040fe400078e0265 */
[----:B------:R-:W-:Y:S01]  /*4190*/  IMAD.MOV R99, RZ, RZ, -R99 ;  /* 0x000000ffff637224 */ /* 0x000fe200078e0a63 */
[----:B------:R0:W2:Y:S01]  /*41a0*/  @!P2 LDG.E.U8 R35, desc[UR26][R90.64] ;  /* 0x0000001a5a23a981 */ /* 0x0000a2000c1e1100 */
[----:B------:R-:W-:Y:S01]  /*41b0*/  @!P1 IMAD.IADD R117, R117, 0x1, -R88 ;  /* 0x0000000175759824 */ /* 0x000fe200078e0a58 */
[C---:B------:R-:W-:Y:S01]  /*41c0*/  ISETP.GT.U32.AND P1, PT, R88.reuse, R97, PT ;  /* 0x000000615800720c */ /* 0x040fe20003f24070 */
[----:B------:R-:W-:-:S02]  /*41d0*/  IMAD R116, R88, R99, R103 ;  /* 0x0000006358747224 */ /* 0x000fc400078e0267 */
[----:B0-----:R-:W-:-:S04]  /*41e0*/  IMAD.MOV.U32 R91, RZ, RZ, R89 ;  /* 0x000000ffff5b7224 */ /* 0x001fc800078e0059 */
[----:B------:R-:W-:Y:S01]  /*41f0*/  @!P6 IMAD.MOV R91, RZ, RZ, -R91 ;  /* 0x000000ffff5be224 */ /* 0x000fe200078e0a5b */
[----:B------:R-:W-:Y:S01]  /*4200*/  ISETP.GT.U32.AND P6, PT, R88, R116, PT ;  /* 0x000000745800720c */ /* 0x000fe20003fc4070 */
[--C-:B------:R-:W-:Y:S01]  /*4210*/  @!P3 IMAD.IADD R84, R84, 0x1, -R88.reuse ;  /* 0x000000015454b824 */ /* 0x100fe200078e0a58 */
[----:B------:R-:W-:Y:S01]  /*4220*/  ISETP.GT.U32.AND P3, PT, R88, R117, PT ;  /* 0x000000755800720c */ /* 0x000fe20003f64070 */
[--C-:B------:R-:W-:Y:S01]  /*4230*/  @!P5 IMAD.IADD R128, R128, 0x1, -R88.reuse ;  /* 0x000000018080d824 */ /* 0x100fe200078e0a58 */
[----:B------:R-:W-:Y:S02]  /*4240*/  ISETP.GE.AND P2, PT, R92, RZ, PT ;  /* 0x000000ff5c00720c */ /* 0x000fe40003f46270 */
[----:B------:R-:W-:Y:S01]  /*4250*/  LOP3.LUT R92, R87, 0xc, RZ, 0xfc, !PT ;  /* 0x0000000c575c7812 */ /* 0x000fe200078efcff */
[----:B------:R0:W-:Y:S01]  /*4260*/  STL [R1+0x354], R102 ;  /* 0x0003546601007387 */ /* 0x0001e20000100800 */
[----:B------:R-:W-:Y:S01]  /*4270*/  ISETP.GT.U32.AND P5, PT, R88, R128, PT ;  /* 0x000000805800720c */ /* 0x000fe20003fa4070 */
[----:B------:R-:W-:Y:S01]  /*4280*/  @!P1 IMAD.IADD R97, R97, 0x1, -R88 ;  /* 0x0000000161619824 */ /* 0x000fe200078e0a58 */
[----:B------:R-:W-:-:S03]  /*4290*/  IABS R129, R92 ;  /* 0x0000005c00817213 */ /* 0x000fc60000000000 */
[--C-:B------:R-:W-:Y:S01]  /*42a0*/  @!P6 IMAD.IADD R116, R116, 0x1, -R88.reuse ;  /* 0x000000017474e824 */ /* 0x100fe200078e0a58 */
[----:B0-----:R-:W-:Y:S01]  /*42b0*/  LOP3.LUT R102, R87, 0x10, RZ, 0xfc, !PT ;  /* 0x0000001057667812 */ /* 0x001fe200078efcff */
[----:B------:R-:W-:Y:S01]  /*42c0*/  IMAD.HI.U32 R89, R86, R129, RZ ;  /* 0x0000008156597227 */ /* 0x000fe200078e00ff */
[----:B------:R-:W-:Y:S02]  /*42d0*/  ISETP.GT.U32.AND P1, PT, R88, R97, PT ;  /* 0x000000615800720c */ /* 0x000fe40003f24070 */
[----:B------:R-:W-:Y:S01]  /*42e0*/  IABS R211, R102 ;  /* 0x0000006600d37213 */ /* 0x000fe20000000000 */
[----:B------:R-:W-:Y:S01]  /*42f0*/  @!P3 IMAD.IADD R117, R117, 0x1, -R88 ;  /* 0x000000017575b824 */ /* 0x000fe200078e0a58 */
[----:B------:R-:W-:Y:S01]  /*4300*/  ISETP.GE.AND P3, PT, R95, RZ, PT ;  /* 0x000000ff5f00720c */ /* 0x000fe20003f66270 */
[----:B------:R-:W-:Y:S01]  /*4310*/  IMAD.MOV R95, RZ, RZ, -R89 ;  /* 0x000000ffff5f7224 */ /* 0x000fe200078e0a59 */
[----:B------:R-:W-:Y:S01]  /*4320*/  LOP3.LUT R103, R87, 0x12, RZ, 0xfc, !PT ;  /* 0x0000001257677812 */ /* 0x000fe200078efcff */
[----:B------:R-:W-:Y:S01]  /*4330*/  IMAD.HI.U32 R89, R86, R211, RZ ;  /* 0x000000d356597227 */ /* 0x000fe200078e00ff */
[----:B------:R-:W-:-:S02]  /*4340*/  ISETP.GT.U32.AND P6, PT, R88, R116, PT ;  /* 0x000000745800720c */ /* 0x000fc40003fc4070 */
[----:B------:R-:W-:Y:S01]  /*4350*/  IABS R99, R103 ;  /* 0x0000006700637213 */ /* 0x000fe20000000000 */
[----:B------:R-:W-:Y:S01]  /*4360*/  @!P5 IMAD.IADD R128, R128, 0x1, -R88 ;  /* 0x000000018080d824 */ /* 0x000fe200078e0a58 */
[----:B------:R-:W-:Y:S01]  /*4370*/  ISETP.GE.AND P5, PT, R100, RZ, PT ;  /* 0x000000ff6400720c */ /* 0x000fe20003fa6270 */
[----:B------:R-:W-:Y:S01]  /*4380*/  IMAD R129, R88, R95, R129 ;  /* 0x0000005f58817224 */ /* 0x000fe200078e0281 */
[----:B------:R-:W-:Y:S01]  /*4390*/  LOP3.LUT R100, R87, 0x14, RZ, 0xfc, !PT ;  /* 0x0000001457647812 */ /* 0x000fe200078efcff */
[----:B------:R-:W-:Y:S02]  /*43a0*/  IMAD.MOV R89, RZ, RZ, -R89 ;  /* 0x000000ffff597224 */ /* 0x000fe400078e0a59 */
[----:B------:R-:W-:Y:S01]  /*43b0*/  IMAD.HI.U32 R90, R86, R99, RZ ;  /* 0x00000063565a7227 */ /* 0x000fe200078e00ff */
[----:B------:R-:W-:-:S03]  /*43c0*/  IABS R95, R100 ;  /* 0x00000064005f7213 */ /* 0x000fc60000000000 */
[----:B------:R-:W-:Y:S01]  /*43d0*/  @!P1 IMAD.IADD R97, R97, 0x1, -R88 ;  /* 0x0000000161619824 */ /* 0x000fe200078e0a58 */
[C---:B------:R-:W-:Y:S01]  /*43e0*/  ISETP.GT.U32.AND P1, PT, R88.reuse, R129, PT ;  /* 0x000000815800720c */ /* 0x040fe20003f24070 */
[----:B------:R-:W-:Y:S01]  /*43f0*/  IMAD R211, R88, R89, R211 ;  /* 0x0000005958d37224 */ /* 0x000fe200078e02d3 */
[C---:B------:R-:W-:Y:S01]  /*4400*/  LOP3.LUT R105, R87.reuse, 0x1a, RZ, 0xfc, !PT ;  /* 0x0000001a57697812 */ /* 0x040fe200078efcff */
[----:B------:R-:W-:Y:S01]  /*4410*/  IMAD.MOV R90, RZ, RZ, -R90 ;  /* 0x000000ffff5a7224 */ /* 0x000fe200078e0a5a */
[----:B------:R-:W-:Y:S01]  /*4420*/  LOP3.LUT R108, R87, 0x18, RZ, 0xfc, !PT ;  /* 0x00000018576c7812 */ /* 0x000fe200078efcff */
[----:B------:R-:W-:Y:S01]  /*4430*/  @!P6 IMAD.IADD R116, R116, 0x1, -R88 ;  /* 0x000000017474e824 */ /* 0x000fe200078e0a58 */
[----:B------:R-:W-:Y:S01]  /*4440*/  ISETP.GT.U32.AND P6, PT, R88, R211, PT ;  /* 0x000000d35800720c */ /* 0x000fe20003fc4070 */
[----:B------:R-:W-:Y:S01]  /*4450*/  IMAD.HI.U32 R89, R86, R95, RZ ;  /* 0x0000005f56597227 */ /* 0x000fe200078e00ff */
[----:B------:R-:W-:-:S03]  /*4460*/  IABS R101, R105 ;  /* 0x0000006900657213 */ /* 0x000fc60000000000 */
[----:B------:R-:W-:Y:S01]  /*4470*/  IMAD R114, R88, R90, R99 ;  /* 0x0000005a58727224 */ /* 0x000fe200078e0263 */
[----:B------:R-:W-:Y:S01]  /*4480*/  IABS R99, R108 ;  /* 0x0000006c00637213 */ /* 0x000fe20000000000 */
[----:B------:R-:W-:Y:S02]  /*4490*/  IMAD.MOV R89, RZ, RZ, -R89 ;  /* 0x000000ffff597224 */ /* 0x000fe400078e0a59 */
[----:B------:R-:W-:-:S04]  /*44a0*/  IMAD.HI.U32 R90, R86, R101, RZ ;  /* 0x00000065565a7227 */ /* 0x000fc800078e00ff */
[C---:B------:R-:W-:Y:S02]  /*44b0*/  IMAD R130, R88.reuse, R89, R95 ;  /* 0x0000005958827224 */ /* 0x040fe400078e025f */
[----:B------:R-:W-:Y:S01]  /*44c0*/  @!P1 IMAD.IADD R129, R129, 0x1, -R88 ;  /* 0x0000000181819824 */ /* 0x000fe200078e0a58 */
[----:B------:R-:W-:Y:S01]  /*44d0*/  ISETP.GT.U32.AND P1, PT, R88, R114, PT ;  /* 0x000000725800720c */ /* 0x000fe20003f24070 */
[----:B------:R-:W-:-:S04]  /*44e0*/  IMAD.HI.U32 R89, R86, R99, RZ ;  /* 0x0000006356597227 */ /* 0x000fc800078e00ff */
[----:B------:R-:W-:Y:S02]  /*44f0*/  IMAD.MOV R90, RZ, RZ, -R90 ;  /* 0x000000ffff5a7224 */ /* 0x000fe400078e0a5a */
[----:B------:R-:W-:Y:S01]  /*4500*/  @!P6 IMAD.IADD R211, R211, 0x1, -R88 ;  /* 0x00000001d3d3e824 */ /* 0x000fe200078e0a58 */
[C---:B------:R-:W-:Y:S01]  /*4510*/  ISETP.GT.U32.AND P6, PT, R88.reuse, R130, PT ;  /* 0x000000825800720c */ /* 0x040fe20003fc4070 */
[----:B------:R-:W-:Y:S02]  /*4520*/  IMAD.MOV R210, RZ, RZ, -R89 ;  /* 0x000000ffffd27224 */ /* 0x000fe400078e0a59 */
[C---:B------:R-:W-:Y:S01]  /*4530*/  IMAD R110, R88.reuse, R90, R101 ;  /* 0x0000005a586e7224 */ /* 0x040fe200078e0265 */
[----:B------:R0:W-:Y:S01]  /*4540*/  STL [R1+0x350], R104 ;  /* 0x0003506801007387 */ /* 0x0001e20000100800 */
[----:B------:R-:W-:Y:S02]  /*4550*/  IMAD R210, R88, R210, R99 ;  /* 0x000000d258d27224 */ /* 0x000fe400078e0263 */
[----:B------:R-:W-:-:S02]  /*4560*/  IMAD.MOV.U32 R90, RZ, RZ, R97 ;  /* 0x000000ffff5a7224 */ /* 0x000fc400078e0061 */
[----:B------:R-:W-:Y:S01]  /*4570*/  @!P4 IMAD.MOV R84, RZ, RZ, -R84 ;  /* 0x000000ffff54c224 */ /* 0x000fe200078e0a54 */
[----:B------:R-:W-:Y:S01]  /*4580*/  ISETP.GT.U32.AND P4, PT, R88, R129, PT ;  /* 0x000000815800720c */ /* 0x000fe20003f84070 */
[----:B------:R-:W-:Y:S01]  /*4590*/  @!P5 IMAD.MOV R90, RZ, RZ, -R90 ;  /* 0x000000ffff5ad224 */ /* 0x000fe200078e0a5a */
[C---:B0-----:R-:W-:Y:S01]  /*45a0*/  LOP3.LUT R104, R87.reuse, 0x1c, RZ, 0xfc, !PT ;  /* 0x0000001c57687812 */ /* 0x041fe200078efcff */
[--C-:B------:R-:W-:Y:S01]  /*45b0*/  @!P1 IMAD.IADD R114, R114, 0x1, -R88.reuse ;  /* 0x0000000172729824 */ /* 0x100fe200078e0a58 */
[----:B------:R-:W-:Y:S02]  /*45c0*/  ISETP.GT.U32.AND P5, PT, R88, R210, PT ;  /* 0x000000d25800720c */ /* 0x000fe40003fa4070 */
[----:B------:R-:W-:Y:S01]  /*45d0*/  IABS R131, R104 ;  /* 0x0000006800837213 */ /* 0x000fe20000000000 */
[----:B------:R-:W-:Y:S01]  /*45e0*/  @!P6 IMAD.IADD R130, R130, 0x1, -R88 ;  /* 0x000000018282e824 */ /* 0x000fe200078e0a58 */
[----:B------:R-:W-:Y:S02]  /*45f0*/  ISETP.GE.AND P1, PT, R96, RZ, PT ;  /* 0x000000ff6000720c */ /* 0x000fe40003f26270 */
[----:B------:R-:W-:Y:S01]  /*4600*/  LOP3.LUT R107, R87, 0x20, RZ, 0xfc, !PT ;  /* 0x00000020576b7812 */ /* 0x000fe200078efcff */
[----:B------:R-:W-:Y:S01]  /*4610*/  IMAD.HI.U32 R89, R86, R131, RZ ;  /* 0x0000008356597227 */ /* 0x000fe200078e00ff */
[----:B------:R-:W-:-:S02]  /*4620*/  ISETP.GT.U32.AND P6, PT, R88, R114, PT ;  /* 0x000000725800720c */ /* 0x000fc40003fc4070 */
[----:B------:R-:W-:Y:S01]  /*4630*/  IABS R95, R107 ;  /* 0x0000006b005f7213 */ /* 0x000fe20000000000 */
[----:B------:R-:W-:Y:S01]  /*4640*/  @!P2 IMAD.MOV R117, RZ, RZ, -R117 ;  /* 0x000000ffff75a224 */ /* 0x000fe200078e0a75 */
[C---:B------:R-:W-:Y:S01]  /*4650*/  ISETP.GT.U32.AND P2, PT, R88.reuse, R211, PT ;  /* 0x000000d35800720c */ /* 0x040fe20003f44070 */
[----:B------:R-:W-:Y:S01]  /*4660*/  @!P3 IMAD.MOV R128, RZ, RZ, -R128 ;  /* 0x000000ffff80b224 */ /* 0x000fe200078e0a80 */
[----:B------:R-:W-:Y:S01]  /*4670*/  ISETP.GT.U32.AND P3, PT, R88, R130, PT ;  /* 0x000000825800720c */ /* 0x000fe20003f64070 */
[----:B------:R-:W-:Y:S02]  /*4680*/  IMAD.MOV R89, RZ, RZ, -R89 ;  /* 0x000000ffff597224 */ /* 0x000fe400078e0a59 */
[--C-:B------:R-:W-:Y:S01]  /*4690*/  @!P4 IMAD.IADD R129, R129, 0x1, -R88.reuse ;  /* 0x000000018181c824 */ /* 0x100fe200078e0a58 */
[----:B------:R-:W-:Y:S01]  /*46a0*/  ISETP.GE.AND P4, PT, R92, RZ, PT ;  /* 0x000000ff5c00720c */ /* 0x000fe20003f86270 */
[----:B------:R-:W-:Y:S01]  /*46b0*/  @!P5 IMAD.IADD R210, R210, 0x1, -R88 ;  /* 0x00000001d2d2d824 */ /* 0x000fe200078e0a58 */
[----:B------:R-:W-:Y:S01]  /*46c0*/  ISETP.GE.AND P5, PT, R100, RZ, PT ;  /* 0x000000ff6400720c */ /* 0x000fe20003fa6270 */
[----:B------:R-:W-:-:S02]  /*46d0*/  IMAD R131, R88, R89, R131 ;  /* 0x0000005958837224 */ /* 0x000fc400078e0283 */
[----:B------:R-:W-:-:S04]  /*46e0*/  IMAD.HI.U32 R89, R86, R95, RZ ;  /* 0x0000005f56597227 */ /* 0x000fc800078e00ff */
[----:B------:R-:W-:Y:S01]  /*46f0*/  @!P1 IMAD.MOV R116, RZ, RZ, -R116 ;  /* 0x000000ffff749224 */ /* 0x000fe200078e0a74 */
[----:B------:R-:W-:Y:S01]  /*4700*/  ISETP.GT.U32.AND P1, PT, R88, R110, PT ;  /* 0x0000006e5800720c */ /* 0x000fe20003f24070 */
[--C-:B------:R-:W-:Y:S01]  /*4710*/  @!P6 IMAD.IADD R114, R114, 0x1, -R88.reuse ;  /* 0x000000017272e824 */ /* 0x100fe200078e0a58 */
[----:B------:R-:W-:Y:S01]  /*4720*/  ISETP.GT.U32.AND P6, PT, R88, R131, PT ;  /* 0x000000835800720c */ /* 0x000fe20003fc4070 */
[----:B------:R-:W-:Y:S02]  /*4730*/  IMAD.MOV R89, RZ, RZ, -R89 ;  /* 0x000000ffff597224 */ /* 0x000fe400078e0a59 */
[--C-:B------:R-:W-:Y:S01]  /*4740*/  @!P2 IMAD.IADD R211, R211, 0x1, -R88.reuse ;  /* 0x00000001d3d3a824 */ /* 0x100fe200078e0a58 */
[----:B------:R-:W-:Y:S01]  /*4750*/  ISETP.GE.AND P2, PT, R102, RZ, PT ;  /* 0x000000ff6600720c */ /* 0x000fe20003f46270 */
[----:B------:R-:W-:Y:S02]  /*4760*/  @!P3 IMAD.IADD R130, R130, 0x1, -R88 ;  /* 0x000000018282b824 */ /* 0x000fe400078e0a58 */
[----:B------:R-:W-:-:S02]  /*4770*/  IMAD R216, R88, R89, R95 ;  /* 0x0000005958d87224 */ /* 0x000fc400078e025f */
[----:B------:R-:W-:Y:S01]  /*4780*/  @!P4 IMAD.MOV R129, RZ, RZ, -R129 ;  /* 0x000000ffff81c224 */ /* 0x000fe200078e0a81 */
[C---:B------:R-:W-:Y:S01]  /*4790*/  ISETP.GT.U32.AND P4, PT, R88.reuse, R210, PT ;  /* 0x000000d25800720c */ /* 0x040fe20003f84070 */
[----:B------:R-:W-:Y:S01]  /*47a0*/  @!P5 IMAD.MOV R130, RZ, RZ, -R130 ;  /* 0x000000ffff82d224 */ /* 0x000fe200078e0a82 */
[----:B------:R-:W-:Y:S01]  /*47b0*/  ISETP.GT.U32.AND P5, PT, R88, R216, PT ;  /* 0x000000d85800720c */ /* 0x000fe20003fa4070 */
[--C-:B------:R-:W-:Y:S01]  /*47c0*/  @!P1 IMAD.IADD R110, R110, 0x1, -R88.reuse ;  /* 0x000000016e6e9824 */ /* 0x100fe200078e0a58 */
[----:B------:R-:W-:Y:S01]  /*47d0*/  ISETP.GE.AND P1, PT, R108, RZ, PT ;  /* 0x000000ff6c00720c */ /* 0x000fe20003f26270 */
[----:B------:R-:W-:Y:S01]  /*47e0*/  @!P6 IMAD.IADD R131, R131, 0x1, -R88 ;  /* 0x000000018383e824 */ /* 0x000fe200078e0a58 */
[----:B------:R-:W-:Y:S01]  /*47f0*/  LOP3.LUT R95, R87, 0x22, RZ, 0xfc, !PT ;  /* 0x00000022575f7812 */ /* 0x000fe200078efcff */
[----:B------:R-:W-:Y:S01]  /*4800*/  @!P2 IMAD.MOV R211, RZ, RZ, -R211 ;  /* 0x000000ffffd3a224 */ /* 0x000fe200078e0ad3 */
[----:B------:R-:W-:Y:S02]  /*4810*/  ISETP.GT.U32.AND P6, PT, R88, R110, PT ;  /* 0x0000006e5800720c */ /* 0x000fe40003fc4070 */
[----:B------:R-:W-:-:S02]  /*4820*/  IABS R109, R95 ;  /* 0x0000005f006d7213 */ /* 0x000fc40000000000 */
[----:B------:R-:W-:Y:S01]  /*4830*/  ISETP.GT.U32.AND P2, PT, R88, R131, PT ;  /* 0x000000835800720c */ /* 0x000fe20003f44070 */
[--C-:B------:R-:W-:Y:S01]  /*4840*/  @!P4 IMAD.IADD R210, R210, 0x1, -R88.reuse ;  /* 0x00000001d2d2c824 */ /* 0x100fe200078e0a58 */
[----:B------:R-:W-:Y:S01]  /*4850*/  LOP3.LUT R96, R87, 0x24, RZ, 0xfc, !PT ;  /* 0x0000002457607812 */ /* 0x000fe200078efcff */
[----:B------:R-:W-:Y:S01]  /*4860*/  @!P5 IMAD.IADD R216, R216, 0x1, -R88 ;  /* 0x00000001d8d8d824 */ /* 0x000fe200078e0a58 */
[----:B------:R-:W-:Y:S01]  /*4870*/  ISETP.GE.AND P4, PT, R104, RZ, PT ;  /* 0x000000ff6800720c */ /* 0x000fe20003f86270 */
[----:B------:R-:W-:Y:S01]  /*4880*/  IMAD.HI.U32 R89, R86, R109, RZ ;  /* 0x0000006d56597227 */ /* 0x000fe200078e00ff */
[----:B------:R-:W-:Y:S02]  /*4890*/  ISETP.GE.AND P3, PT, R103, RZ, PT ;  /* 0x000000ff6700720c */ /* 0x000fe40003f66270 */
[----:B------:R-:W-:Y:S01]  /*48a0*/  IABS R133, R96 ;  /* 0x0000006000857213 */ /* 0x000fe20000000000 */
[----:B------:R-:W-:Y:S01]  /*48b0*/  @!P1 IMAD.MOV R210, RZ, RZ, -R210 ;  /* 0x000000ffffd29224 */ /* 0x000fe200078e0ad2 */
[----:B------:R-:W-:Y:S01]  /*48c0*/  ISETP.GT.U32.AND P1, PT, R88, R216, PT ;  /* 0x000000d85800720c */ /* 0x000fe20003f24070 */
[----:B------:R-:W-:-:S02]  /*48d0*/  IMAD.MOV R89, RZ, RZ, -R89 ;  /* 0x000000ffff597224 */ /* 0x000fc400078e0a59 */
[----:B------:R-:W-:Y:S01]  /*48e0*/  @!P6 IMAD.IADD R110, R110, 0x1, -R88 ;  /* 0x000000016e6ee824 */ /* 0x000fe200078e0a58 */
[----:B------:R-:W-:Y:S01]  /*48f0*/  ISETP.GE.AND P6, PT, R107, RZ, PT ;  /* 0x000000ff6b00720c */ /* 0x000fe20003fc6270 */
[----:B------:R-:W-:-:S04]  /*4900*/  IMAD.HI.U32 R92, R86, R133, RZ ;  /* 0x00000085565c7227 */ /* 0x000fc800078e00ff */
[----:B------:R-:W-:Y:S02]  /*4910*/  @!P2 IMAD.IADD R131, R131, 0x1, -R88 ;  /* 0x000000018383a824 */ /* 0x000fe400078e0a58 */
[C---:B------:R-:W-:Y:S02]  /*4920*/  IMAD R109, R88.reuse, R89, R109 ;  /* 0x00000059586d7224 */ /* 0x040fe400078e026d */
[----:B------:R-:W-:Y:S02]  /*4930*/  IMAD.MOV R92, RZ, RZ, -R92 ;  /* 0x000000ffff5c7224 */ /* 0x000fe400078e0a5c */
[----:B------:R-:W-:Y:S01]  /*4940*/  @!P4 IMAD.MOV R131, RZ, RZ, -R131 ;  /* 0x000000ffff83c224 */ /* 0x000fe200078e0a83 */
[C---:B------:R-:W-:Y:S01]  /*4950*/  ISETP.GT.U32.AND P4, PT, R88.reuse, R109, PT ;  /* 0x0000006d5800720c */ /* 0x040fe20003f84070 */
[----:B------:R-:W-:Y:S01]  /*4960*/  @!P3 IMAD.MOV R114, RZ, RZ, -R114 ;  /* 0x000000ffff72b224 */ /* 0x000fe200078e0a72 */
[----:B------:R-:W-:Y:S01]  /*4970*/  ISETP.GE.AND P3, PT, R105, RZ, PT ;  /* 0x000000ff6900720c */ /* 0x000fe20003f66270 */
[----:B------:R-:W-:-:S02]  /*4980*/  IMAD R133, R88, R92, R133 ;  /* 0x0000005c58857224 */ /* 0x000fc400078e0285 */
[----:B------:R-:W-:Y:S01]  /*4990*/  @!P1 IMAD.IADD R216, R216, 0x1, -R88 ;  /* 0x00000001d8d89824 */ /* 0x000fe200078e0a58 */
[----:B------:R-:W-:-:S03]  /*49a0*/  LOP3.LUT R89, R87, 0x28, RZ, 0xfc, !PT ;  /* 0x0000002857597812 */ /* 0x000fc600078efcff */
[----:B------:R-:W-:Y:S01]  /*49b0*/  @!P6 IMAD.MOV R216, RZ, RZ, -R216 ;  /* 0x000000ffffd8e224 */ /* 0x000fe200078e0ad8 */
[----:B------:R-:W-:Y:S02]  /*49c0*/  ISETP.GT.U32.AND P6, PT, R88, R133, PT ;  /* 0x000000855800720c */ /* 0x000fe40003fc4070 */
[----:B------:R-:W-:Y:S01]  /*49d0*/  IABS R213, R89 ;  /* 0x0000005900d57213 */ /* 0x000fe20000000000 */
[----:B------:R-:W-:Y:S01]  /*49e0*/  @!P4 IMAD.IADD R109, R109, 0x1, -R88 ;  /* 0x000000016d6dc824 */ /* 0x000fe200078e0a58 */
[----:B------:R-:W-:Y:S01]  /*49f0*/  LOP3.LUT R92, R87, 0x2a, RZ, 0xfc, !PT ;  /* 0x0000002a575c7812 */ /* 0x000fe200078efcff */
[----:B------:R-:W-:Y:S01]  /*4a00*/  @!P3 IMAD.MOV R110, RZ, RZ, -R110 ;  /* 0x000000ffff6eb224 */ /* 0x000fe200078e0a6e */
[----:B------:R-:W-:Y:S02]  /*4a10*/  ISETP.GE.AND P2, PT, R95, RZ, PT ;  /* 0x000000ff5f00720c */ /* 0x000fe40003f46270 */
[----:B------:R-:W-:Y:S02]  /*4a20*/  ISETP.GE.AND P5, PT, R96, RZ, PT ;  /* 0x000000ff6000720c */ /* 0x000fe40003fa6270 */
[----:B------:R-:W-:Y:S01]  /*4a30*/  ISETP.GE.AND P3, PT, R89, RZ, PT ;  /* 0x000000ff5900720c */ /* 0x000fe20003f66270 */
[----:B------:R-:W-:Y:S01]  /*4a40*/  IMAD.HI.U32 R89, R86, R213, RZ ;  /* 0x000000d556597227 */ /* 0x000fe200078e00ff */
[----:B------:R-:W-:-:S02]  /*4a50*/  LOP3.LUT R96, R87, 0x2c, RZ, 0xfc, !PT ;  /* 0x0000002c57607812 */ /* 0x000fc400078efcff */
[----:B------:R-:W-:Y:S02]  /*4a60*/  IABS R95, R92 ;  /* 0x0000005c005f7213 */ /* 0x000fe40000000000 */
[----:B------:R-:W-:Y:S01]  /*4a70*/  ISETP.GT.U32.AND P4, PT, R88, R109, PT ;  /* 0x0000006d5800720c */ /* 0x000fe20003f84070 */
[----:B------:R-:W-:Y:S01]  /*4a80*/  @!P6 IMAD.IADD R133, R133, 0x1, -R88 ;  /* 0x000000018585e824 */ /* 0x000fe200078e0a58 */
[----:B------:R-:W-:Y:S01]  /*4a90*/  ISETP.GE.AND P1, PT, R92, RZ, PT ;  /* 0x000000ff5c00720c */ /* 0x000fe20003f26270 */
[----:B------:R-:W-:Y:S01]  /*4aa0*/  IMAD.MOV R89, RZ, RZ, -R89 ;  /* 0x000000ffff597224 */ /* 0x000fe200078e0a59 */
[----:B------:R-:W-:Y:S01]  /*4ab0*/  IABS R135, R96 ;  /* 0x0000006000877213 */ /* 0x000fe20000000000 */
[----:B------:R-:W-:Y:S01]  /*4ac0*/  IMAD.HI.U32 R92, R86, R95, RZ ;  /* 0x0000005f565c7227 */ /* 0x000fe200078e00ff */
[----:B------:R-:W-:-:S03]  /*4ad0*/  ISETP.GT.U32.AND P6, PT, R88, R133, PT ;  /* 0x000000855800720c */ /* 0x000fc60003fc4070 */
[----:B------:R-:W-:Y:S02]  /*4ae0*/  IMAD R213, R88, R89, R213 ;  /* 0x0000005958d57224 */ /* 0x000fe400078e02d5 */
[----:B------:R-:W-:Y:S02]  /*4af0*/  IMAD.MOV R108, RZ, RZ, -R92 ;  /* 0x000000ffff6c7224 */ /* 0x000fe400078e0a5c */
[----:B------:R-:W-:Y:S01]  /*4b00*/  IMAD.HI.U32 R89, R86, R135, RZ ;  /* 0x0000008756597227 */ /* 0x000fe200078e00ff */
[----:B------:R-:W-:-:S03]  /*4b10*/  LOP3.LUT R99, R87, 0x32, RZ, 0xfc, !PT ;  /* 0x0000003257637812 */ /* 0x000fc600078efcff */
[C---:B------:R-:W-:Y:S02]  /*4b20*/  IMAD R108, R88.reuse, R108, R95 ;  /* 0x0000006c586c7224 */ /* 0x040fe400078e025f */
[----:B------:R-:W-:Y:S02]  /*4b30*/  IMAD.MOV R89, RZ, RZ, -R89 ;  /* 0x000000ffff597224 */ /* 0x000fe400078e0a59 */
[--C-:B------:R-:W-:Y:S01]  /*4b40*/  @!P4 IMAD.IADD R109, R109, 0x1, -R88.reuse ;  /* 0x000000016d6dc824 */ /* 0x100fe200078e0a58 */
[----:B------:R-:W-:Y:S01]  /*4b50*/  IABS R107, R99 ;  /* 0x00000063006b7213 */ /* 0x000fe20000000000 */
[C---:B------:R-:W-:Y:S02]  /*4b60*/  IMAD R135, R88.reuse, R89, R135 ;  /* 0x0000005958877224 */ /* 0x040fe400078e0287 */
[----:B------:R-:W-:Y:S01]  /*4b70*/  @!P2 IMAD.MOV R109, RZ, RZ, -R109 ;  /* 0x000000ffff6da224 */ /* 0x000fe200078e0a6d */
[C---:B------:R-:W-:Y:S01]  /*4b80*/  ISETP.GT.U32.AND P2, PT, R88.reuse, R108, PT ;  /* 0x0000006c5800720c */ /* 0x040fe20003f44070 */
[----:B------:R-:W-:Y:S01]  /*4b90*/  @!P6 IMAD.IADD R133, R133, 0x1, -R88 ;  /* 0x000000018585e824 */ /* 0x000fe200078e0a58 */
[----:B------:R-:W-:Y:S01]  /*4ba0*/  ISETP.GT.U32.AND P4, PT, R88, R213, PT ;  /* 0x000000d55800720c */ /* 0x000fe20003f84070 */
[----:B------:R-:W-:Y:S01]  /*4bb0*/  IMAD.HI.U32 R95, R86, R107, RZ ;  /* 0x0000006b565f7227 */ /* 0x000fe200078e00ff */
[----:B------:R-:W-:-:S02]  /*4bc0*/  ISETP.GT.U32.AND P6, PT, R88, R135, PT ;  /* 0x000000875800720c */ /* 0x000fc40003fc4070 */
[C---:B------:R-:W-:Y:S01]  /*4bd0*/  LOP3.LUT R100, R87.reuse, 0x30, RZ, 0xfc, !PT ;  /* 0x0000003057647812 */ /* 0x040fe200078efcff */
[----:B------:R-:W-:Y:S01]  /*4be0*/  IMAD.MOV R95, RZ, RZ, -R95 ;  /* 0x000000ffff5f7224 */ /* 0x000fe200078e0a5f */
[C---:B------:R-:W-:Y:S02]  /*4bf0*/  LOP3.LUT R103, R87.reuse, 0x34, RZ, 0xfc, !PT ;  /* 0x0000003457677812 */ /* 0x040fe400078efcff */
[----:B------:R-:W-:Y:S01]  /*4c00*/  IABS R97, R100 ;  /* 0x0000006400617213 */ /* 0x000fe20000000000 */
[----:B------:R-:W-:Y:S01]  /*4c10*/  IMAD R107, R88, R95, R107 ;  /* 0x0000005f586b7224 */ /* 0x000fe200078e026b */
[----:B------:R-:W-:Y:S01]  /*4c20*/  LOP3.LUT R101, R87, 0x38, RZ, 0xfc, !PT ;  /* 0x0000003857657812 */ /* 0x000fe200078efcff */
[----:B------:R-:W-:Y:S01]  /*4c30*/  @!P2 IMAD.IADD R108, R108, 0x1, -R88 ;  /* 0x000000016c6ca824 */ /* 0x000fe200078e0a58 */
[----:B------:R-:W-:Y:S01]  /*4c40*/  IABS R95, R103 ;  /* 0x00000067005f7213 */ /* 0x000fe20000000000 */
[----:B------:R-:W-:Y:S01]  /*4c50*/  IMAD.HI.U32 R92, R86, R97, RZ ;  /* 0x00000061565c7227 */ /* 0x000fe200078e00ff */
[----:B------:R-:W-:-:S03]  /*4c60*/  IABS R209, R101 ;  /* 0x0000006500d17213 */ /* 0x000fc60000000000 */
[--C-:B------:R-:W-:Y:S02]  /*4c70*/  @!P4 IMAD.IADD R213, R213, 0x1, -R88.reuse ;  /* 0x00000001d5d5c824 */ /* 0x100fe400078e0a58 */
[----:B------:R-:W-:Y:S01]  /*4c80*/  @!P6 IMAD.IADD R135, R135, 0x1, -R88 ;  /* 0x000000018787e824 */ /* 0x000fe200078e0a58 */
[----:B------:R-:W-:Y:S01]  /*4c90*/  ISETP.GT.U32.AND P6, PT, R88, R108, PT ;  /* 0x0000006c5800720c */ /* 0x000fe20003fc4070 */
[----:B------:R-:W-:Y:S02]  /*4ca0*/  IMAD.MOV R92, RZ, RZ, -R92 ;  /* 0x000000ffff5c7224 */ /* 0x000fe400078e0a5c */
[----:B------:R-:W-:Y:S01]  /*4cb0*/  IMAD.HI.U32 R89, R86, R95, RZ ;  /* 0x0000005f56597227 */ /* 0x000fe200078e00ff */
[----:B------:R-:W-:-:S03]  /*4cc0*/  ISETP.GT.U32.AND P4, PT, R88, R213, PT ;  /* 0x000000d55800720c */ /* 0x000fc60003f84070 */
[----:B------:R-:W-:Y:S01]  /*4cd0*/  @!P5 IMAD.MOV R133, RZ, RZ, -R133 ;  /* 0x000000ffff85d224 */ /* 0x000fe200078e0a85 */
[C---:B------:R-:W-:Y:S01]  /*4ce0*/  ISETP.GT.U32.AND P5, PT, R88.reuse, R135, PT ;  /* 0x000000875800720c */ /* 0x040fe20003fa4070 */
[----:B------:R-:W-:Y:S02]  /*4cf0*/  IMAD R212, R88, R92, R97 ;  /* 0x0000005c58d47224 */ /* 0x000fe400078e0261 */
[----:B------:R-:W-:-:S04]  /*4d00*/  IMAD.HI.U32 R92, R86, R209, RZ ;  /* 0x000000d1565c7227 */ /* 0x000fc800078e00ff */
[----:B------:R-:W-:Y:S02]  /*4d10*/  IMAD.MOV R89, RZ, RZ, -R89 ;  /* 0x000000ffff597224 */ /* 0x000fe400078e0a59 */
[----:B------:R-:W-:Y:S02]  /*4d20*/  IMAD.MOV R92, RZ, RZ, -R92 ;  /* 0x000000ffff5c7224 */ /* 0x000fe400078e0a5c */
[C---:B------:R-:W-:Y:S02]  /*4d30*/  IMAD R136, R88.reuse, R89, R95 ;  /* 0x0000005958887224 */ /* 0x040fe400078e025f */
[----:B------:R-:W-:Y:S02]  /*4d40*/  IMAD R209, R88, R92, R209 ;  /* 0x0000005c58d17224 */ /* 0x000fe400078e02d1 */
[--C-:B------:R-:W-:Y:S01]  /*4d50*/  @!P6 IMAD.IADD R108, R108, 0x1, -R88.reuse ;  /* 0x000000016c6ce824 */ /* 0x100fe200078e0a58 */
[C---:B------:R-:W-:Y:S01]  /*4d60*/  ISETP.GT.U32.AND P6, PT, R88.reuse, R136, PT ;  /* 0x000000885800720c */ /* 0x040fe20003fc4070 */
[--C-:B------:R-:W-:Y:S01]  /*4d70*/  @!P4 IMAD.IADD R213, R213, 0x1, -R88.reuse ;  /* 0x00000001d5d5c824 */ /* 0x100fe200078e0a58 */
[C---:B------:R-:W-:Y:S01]  /*4d80*/  ISETP.GT.U32.AND P4, PT, R88.reuse, R107, PT ;  /* 0x0000006b5800720c */ /* 0x040fe20003f84070 */
[----:B------:R-:W-:Y:S01]  /*4d90*/  @!P5 IMAD.IADD R135, R135, 0x1, -R88 ;  /* 0x000000018787d824 */ /* 0x000fe200078e0a58 */
[----:B------:R-:W-:-:S02]  /*4da0*/  ISETP.GT.U32.AND P5, PT, R88, R209, PT ;  /* 0x000000d15800720c */ /* 0x000fc40003fa4070 */
[C---:B------:R-:W-:Y:S02]  /*4db0*/  LOP3.LUT R102, R87.reuse, 0x3a, RZ, 0xfc, !PT ;  /* 0x0000003a57667812 */ /* 0x040fe400078efcff */
[----:B------:R-:W-:Y:S02]  /*4dc0*/  LOP3.LUT R97, R87, 0x3c, RZ, 0xfc, !PT ;  /* 0x0000003c57617812 */ /* 0x000fe400078efcff */
[----:B------:R-:W-:Y:S02]  /*4dd0*/  IABS R105, R102 ;  /* 0x0000006600697213 */ /* 0x000fe40000000000 */
[----:B------:R-:W-:Y:S01]  /*4de0*/  IABS R137, R97 ;  /* 0x0000006100897213 */ /* 0x000fe20000000000 */
[----:B------:R-:W-:Y:S02]  /*4df0*/  @!P6 IMAD.IADD R136, R136, 0x1, -R88 ;  /* 0x000000018888e824 */ /* 0x000fe400078e0a58 */
[----:B------:R-:W-:Y:S01]  /*4e00*/  IMAD.HI.U32 R89, R86, R105, RZ ;  /* 0x0000006956597227 */ /* 0x000fe200078e00ff */
[----:B------:R-:W-:-:S03]  /*4e10*/  ISETP.GT.U32.AND P2, PT, R88, R212, PT ;  /* 0x000000d45800720c */ /* 0x000fc60003f44070 */
[--C-:B------:R-:W-:Y:S02]  /*4e20*/  @!P4 IMAD.IADD R107, R107, 0x1, -R88.reuse ;  /* 0x000000016b6bc824 */ /* 0x100fe400078e0a58 */
[----:B------:R-:W-:Y:S01]  /*4e30*/  @!P5 IMAD.IADD R209, R209, 0x1, -R88 ;  /* 0x00000001d1d1d824 */ /* 0x000fe200078e0a58 */
[----:B------:R-:W-:Y:S01]  /*4e40*/  ISETP.GT.U32.AND P5, PT, R88, R136, PT ;  /* 0x000000885800720c */ /* 0x000fe20003fa4070 */
[----:B------:R-:W-:Y:S02]  /*4e50*/  IMAD.MOV R92, RZ, RZ, -R89 ;  /* 0x000000ffff5c7224 */ /* 0x000fe400078e0a59 */
[----:B------:R-:W-:Y:S01]  /*4e60*/  IMAD.HI.U32 R89, R86, R137, RZ ;  /* 0x0000008956597227 */ /* 0x000fe200078e00ff */
[----:B------:R-:W-:-:S03]  /*4e70*/  ISETP.GT.U32.AND P4, PT, R88, R107, PT ;  /* 0x0000006b5800720c */ /* 0x000fc60003f84070 */
[----:B------:R-:W-:Y:S01]  /*4e80*/  @!P3 IMAD.MOV R213, RZ, RZ, -R213 ;  /* 0x000000ffffd5b224 */ /* 0x000fe200078e0ad5 */
[----:B------:R-:W-:Y:S01]  /*4e90*/  ISETP.GE.AND P3, PT, R96, RZ, PT ;  /* 0x000000ff6000720c */ /* 0x000fe20003f66270 */
[----:B------:R-:W-:-:S04]  /*4ea0*/  IMAD.MOV R89, RZ, RZ, -R89 ;  /* 0x000000ffff597224 */ /* 0x000fc800078e0a59 */
[----:B------:R-:W-:Y:S02]  /*4eb0*/  IMAD R137, R88, R89, R137 ;  /* 0x0000005958897224 */ /* 0x000fe400078e0289 */
[--C-:B------:R-:W-:Y:S02]  /*4ec0*/  @!P2 IMAD.IADD R212, R212, 0x1, -R88.reuse ;  /* 0x00000001d4d4a824 */ /* 0x100fe400078e0a58 */
[----:B------:R-:W-:Y:S02]  /*4ed0*/  IMAD R105, R88, R92, R105 ;  /* 0x0000005c58697224 */ /* 0x000fe400078e0269 */
[--C-:B------:R-:W-:Y:S01]  /*4ee0*/  @!P5 IMAD.IADD R136, R136, 0x1, -R88.reuse ;  /* 0x000000018888d824 */ /* 0x100fe200078e0a58 */
[C---:B------:R-:W-:Y:S01]  /*4ef0*/  ISETP.GT.U32.AND P5, PT, R88.reuse, R137, PT ;  /* 0x000000895800720c */ /* 0x040fe20003fa4070 */
[----:B------:R-:W-:Y:S01]  /*4f00*/  @!P4 IMAD.IADD R107, R107, 0x1, -R88 ;  /* 0x000000016b6bc824 */ /* 0x000fe200078e0a58 */
[----:B------:R-:W-:Y:S01]  /*4f10*/  ISETP.GT.U32.AND P2, PT, R88, R212, PT ;  /* 0x000000d45800720c */ /* 0x000fe20003f44070 */
[----:B------:R-:W-:Y:S01]  /*4f20*/  @!P3 IMAD.MOV R135, RZ, RZ, -R135 ;  /* 0x000000ffff87b224 */ /* 0x000fe200078e0a87 */
[----:B------:R-:W-:-:S02]  /*4f30*/  ISETP.GE.AND P3, PT, R103, RZ, PT ;  /* 0x000000ff6700720c */ /* 0x000fc40003f66270 */
[----:B------:R-:W-:Y:S02]  /*4f40*/  ISETP.GT.U32.AND P4, PT, R88, R105, PT ;  /* 0x000000695800720c */ /* 0x000fe40003f84070 */
[----:B------:R-:W-:-:S04]  /*4f50*/  LOP3.LUT R89, R87, 0x40, RZ, 0xfc, !PT ;  /* 0x0000004057597812 */ /* 0x000fc800078efcff */
[----:B------:R-:W-:Y:S01]  /*4f60*/  IABS R95, R89 ;  /* 0x00000059005f7213 */ /* 0x000fe20000000000 */
[--C-:B------:R-:W-:Y:S02]  /*4f70*/  @!P5 IMAD.IADD R137, R137, 0x1, -R88.reuse ;  /* 0x000000018989d824 */ /* 0x100fe400078e0a58 */
[----:B------:R-:W-:Y:S01]  /*4f80*/  @!P2 IMAD.IADD R212, R212, 0x1, -R88 ;  /* 0x00000001d4d4a824 */ /* 0x000fe200078e0a58 */
[----:B------:R-:W-:Y:S01]  /*4f90*/  ISETP.GE.AND P2, PT, R100, RZ, PT ;  /* 0x000000ff6400720c */ /* 0x000fe20003f46270 */
[----:B------:R-:W-:Y:S01]  /*4fa0*/  @!P3 IMAD.MOV R136, RZ, RZ, -R136 ;  /* 0x000000ffff88b224 */ /* 0x000fe200078e0a88 */
[----:B------:R-:W-:Y:S01]  /*4fb0*/  ISETP.GE.AND P3, PT, R89, RZ, PT ;  /* 0x000000ff5900720c */ /* 0x000fe20003f66270 */
[----:B------:R-:W-:Y:S01]  /*4fc0*/  @!P4 IMAD.IADD R105, R105, 0x1, -R88 ;  /* 0x000000016969c824 */ /* 0x000fe200078e0a58 */
[----:B------:R-:W-:Y:S01]  /*4fd0*/  ISETP.GT.U32.AND P5, PT, R88, R137, PT ;  /* 0x000000895800720c */ /* 0x000fe20003fa4070 */
[----:B------:R-:W-:-:S03]  /*4fe0*/  IMAD.HI.U32 R89, R86, R95, RZ ;  /* 0x0000005f56597227 */ /* 0x000fc600078e00ff */
[C---:B------:R-:W-:Y:S01]  /*4ff0*/  ISETP.GT.U32.AND P4, PT, R88.reuse, R105, PT ;  /* 0x000000695800720c */ /* 0x040fe20003f84070 */
[----:B------:R-:W-:Y:S01]  /*5000*/  @!P1 IMAD.MOV R108, RZ, RZ, -R108 ;  /* 0x000000ffff6c9224 */ /* 0x000fe200078e0a6c */
[----:B------:R-:W-:Y:S01]  /*5010*/  ISETP.GT.U32.AND P1, PT, R88, R209, PT ;  /* 0x000000d15800720c */ /* 0x000fe20003f24070 */
[----:B------:R-:W-:Y:S01]  /*5020*/  IMAD.MOV R89, RZ, RZ, -R89 ;  /* 0x000000ffff597224 */ /* 0x000fe200078e0a59 */
[----:B------:R-:W-:-:S03]  /*5030*/  ISETP.GE.AND P6, PT, R99, RZ, PT ;  /* 0x000000ff6300720c */ /* 0x000fc60003fc6270 */
[C---:B------:R-:W-:Y:S02]  /*5040*/  IMAD R208, R88.reuse, R89, R95 ;  /* 0x0000005958d07224 */ /* 0x040fe400078e025f */
[----:B------:R-:W-:Y:S01]  /*5050*/  @!P2 IMAD.MOV R212, RZ, RZ, -R212 ;  /* 0x000000ffffd4a224 */ /* 0x000fe200078e0ad4 */
[----:B------:R-:W-:Y:S01]  /*5060*/  ISETP.GE.AND P2, PT, R101, RZ, PT ;  /* 0x000000ff6500720c */ /* 0x000fe20003f46270 */
[--C-:B------:R-:W-:Y:S01]  /*5070*/  @!P5 IMAD.IADD R137, R137, 0x1, -R88.reuse ;  /* 0x000000018989d824 */ /* 0x100fe200078e0a58 */
[C---:B------:R-:W-:Y:S02]  /*5080*/  LOP3.LUT R96, R87.reuse, 0x44, RZ, 0xfc, !PT ;  /* 0x0000004457607812 */ /* 0x040fe400078efcff */
[----:B------:R-:W-:Y:S02]  /*5090*/  ISETP.GT.U32.AND P5, PT, R88, R208, PT ;  /* 0x000000d05800720c */ /* 0x000fe40003fa4070 */
[----:B------:R-:W-:Y:S01]  /*50a0*/  LOP3.LUT R92, R87, 0x42, RZ, 0xfc, !PT ;  /* 0x00000042575c7812 */ /* 0x000fe200078efcff */
[--C-:B------:R-:W-:Y:S01]  /*50b0*/  @!P1 IMAD.IADD R209, R209, 0x1, -R88.reuse ;  /* 0x00000001d1d19824 */ /* 0x100fe200078e0a58 */
[----:B------:R-:W-:Y:S01]  /*50c0*/  ISETP.GE.AND P1, PT, R97, RZ, PT ;  /* 0x000000ff6100720c */ /* 0x000fe20003f26270 */
[----:B------:R-:W-:Y:S01]  /*50d0*/  @!P4 IMAD.IADD R105, R105, 0x1, -R88 ;  /* 0x000000016969c824 */ /* 0x000fe200078e0a58 */
[----:B------:R-:W-:-:S02]  /*50e0*/  ISETP.GE.AND P4, PT, R96, RZ, PT ;  /* 0x000000ff6000720c */ /* 0x000fc40003f86270 */
[----:B------:R-:W-:Y:S02]  /*50f0*/  IABS R97, R92 ;  /* 0x0000005c00617213 */ /* 0x000fe40000000000 */
[----:B------:R-:W-:Y:S01]  /*5100*/  IABS R96, R96 ;  /* 0x0000006000607213 */ /* 0x000fe20000000000 */
[----:B------:R-:W-:Y:S01]  /*5110*/  @!P6 IMAD.MOV R107, RZ, RZ, -R107 ;  /* 0x000000ffff6be224 */ /* 0x000fe200078e0a6b */
[----:B------:R-:W-:Y:S01]  /*5120*/  ISETP.GE.AND P6, PT, R102, RZ, PT ;  /* 0x000000ff6600720c */ /* 0x000fe20003fc6270 */
[----:B------:R-:W-:Y:S01]  /*5130*/  IMAD.HI.U32 R89, R86, R97, RZ ;  /* 0x0000006156597227 */ /* 0x000fe200078e00ff */
[----:B------:R-:W-:-:S03]  /*5140*/  LOP3.LUT R102, R87, 0x48, RZ, 0xfc, !PT ;  /* 0x0000004857667812 */ /* 0x000fc600078efcff */
[----:B------:R-:W-:Y:S02]  /*5150*/  IMAD.MOV.U32 R95, RZ, RZ, R96 ;  /* 0x000000ffff5f7224 */ /* 0x000fe400078e0060 */
[----:B------:R-:W-:Y:S01]  /*5160*/  @!P2 IMAD.MOV R209, RZ, RZ, -R209 ;  /* 0x000000ffffd1a224 */ /* 0x000fe200078e0ad1 */
[----:B------:R-:W-:Y:S01]  /*5170*/  ISETP.GE.AND P2, PT, R92, RZ, PT ;  /* 0x000000ff5c00720c */ /* 0x000fe20003f46270 */
[----:B------:R-:W-:Y:S01]  /*5180*/  @!P5 IMAD.IADD R208, R208, 0x1, -R88 ;  /* 0x00000001d0d0d824 */ /* 0x000fe200078e0a58 */
[----:B------:R-:W-:Y:S01]  /*5190*/  IABS R205, R102 ;  /* 0x0000006600cd7213 */ /* 0x000fe20000000000 */
[----:B------:R-:W-:-:S04]  /*51a0*/  IMAD.HI.U32 R92, R86, R95, RZ ;  /* 0x0000005f565c7227 */ /* 0x000fc800078e00ff */
[----:B------:R-:W-:Y:S01]  /*51b0*/  IMAD.MOV R104, RZ, RZ, -R89 ;  /* 0x000000ffff687224 */ /* 0x000fe200078e0a59 */
[C---:B------:R-:W-:Y:S01]  /*51c0*/  ISETP.GT.U32.AND P5, PT, R88.reuse, R208, PT ;  /* 0x000000d05800720c */ /* 0x040fe20003fa4070 */
[----:B------:R-:W-:Y:S02]  /*51d0*/  IMAD.MOV R92, RZ, RZ, -R92 ;  /* 0x000000ffff5c7224 */ /* 0x000fe400078e0a5c */
[----:B------:R-:W-:Y:S02]  /*51e0*/  IMAD R104, R88, R104, R97 ;  /* 0x0000006858687224 */ /* 0x000fe400078e0261 */
[----:B------:R-:W-:Y:S01]  /*51f0*/  IMAD.HI.U32 R89, R86, R205, RZ ;  /* 0x000000cd56597227 */ /* 0x000fe200078e00ff */
[----:B------:R-:W-:-:S03]  /*5200*/  LOP3.LUT R100, R87, 0x4a, RZ, 0xfc, !PT ;  /* 0x0000004a57647812 */ /* 0x000fc600078efcff */
[C---:B------:R-:W-:Y:S02]  /*5210*/  IMAD R138, R88.reuse, R92, R95 ;  /* 0x0000005c588a7224 */ /* 0x040fe400078e025f */
[----:B------:R-:W-:Y:S01]  /*5220*/  @!P6 IMAD.MOV R105, RZ, RZ, -R105 ;  /* 0x000000ffff69e224 */ /* 0x000fe200078e0a69 */
[C---:B------:R-:W-:Y:S01]  /*5230*/  ISETP.GT.U32.AND P6, PT, R88.reuse, R104, PT ;  /* 0x000000685800720c */ /* 0x040fe20003fc4070 */
[----:B------:R-:W-:Y:S02]  /*5240*/  IMAD.MOV R96, RZ, RZ, -R89 ;  /* 0x000000ffff607224 */ /* 0x000fe400078e0a59 */
[----:B------:R-:W-:Y:S01]  /*5250*/  @!P1 IMAD.MOV R137, RZ, RZ, -R137 ;  /* 0x000000ffff899224 */ /* 0x000fe200078e0a89 */
[C---:B------:R-:W-:Y:S01]  /*5260*/  ISETP.GT.U32.AND P1, PT, R88.reuse, R138, PT ;  /* 0x0000008a5800720c */ /* 0x040fe20003f24070 */
[----:B------:R-:W-:Y:S01]  /*5270*/  IMAD R205, R88, R96, R205 ;  /* 0x0000006058cd7224 */ /* 0x000fe200078e02cd */
[----:B------:R-:W-:Y:S01]  /*5280*/  IABS R103, R100 ;  /* 0x0000006400677213 */ /* 0x000fe20000000000 */
[----:B------:R-:W-:Y:S01]  /*5290*/  @!P5 IMAD.IADD R208, R208, 0x1, -R88 ;  /* 0x00000001d0d0d824 */ /* 0x000fe200078e0a58 */
[----:B------:R-:W-:-:S02]  /*52a0*/  LOP3.LUT R101, R87, 0x4c, RZ, 0xfc, !PT ;  /* 0x0000004c57657812 */ /* 0x000fc400078efcff */
[----:B------:R-:W-:Y:S01]  /*52b0*/  ISETP.GT.U32.AND P5, PT, R88, R205, PT ;  /* 0x000000cd5800720c */ /* 0x000fe20003fa4070 */
[----:B------:R-:W-:Y:S01]  /*52c0*/  IMAD.HI.U32 R89, R86, R103, RZ ;  /* 0x0000006756597227 */ /* 0x000fe200078e00ff */
[----:B------:R-:W-:-:S03]  /*52d0*/  IABS R139, R101 ;  /* 0x00000065008b7213 */ /* 0x000fc60000000000 */
[--C-:B------:R-:W-:Y:S01]  /*52e0*/  @!P6 IMAD.IADD R104, R104, 0x1, -R88.reuse ;  /* 0x000000016868e824 */ /* 0x100fe200078e0a58 */
[----:B------:R-:W-:Y:S01]  /*52f0*/  LOP3.LUT R96, R87, 0x50, RZ, 0xfc, !PT ;  /* 0x0000005057607812 */ /* 0x000fe200078efcff */
[----:B------:R-:W-:Y:S02]  /*5300*/  IMAD.MOV R89, RZ, RZ, -R89 ;  /* 0x000000ffff597224 */ /* 0x000fe400078e0a59 */
[----:B------:R-:W-:Y:S01]  /*5310*/  @!P1 IMAD.IADD R138, R138, 0x1, -R88 ;  /* 0x000000018a8a9824 */ /* 0x000fe200078e0a58 */
[----:B------:R-:W-:Y:S01]  /*5320*/  ISETP.GT.U32.AND P1, PT, R88, R104, PT ;  /* 0x000000685800720c */ /* 0x000fe20003f24070 */
[----:B------:R-:W-:Y:S01]  /*5330*/  IMAD.HI.U32 R92, R86, R139, RZ ;  /* 0x0000008b565c7227 */ /* 0x000fe200078e00ff */
[----:B------:R-:W-:-:S03]  /*5340*/  IABS R99, R96 ;  /* 0x0000006000637213 */ /* 0x000fc60000000000 */
[C---:B------:R-:W-:Y:S02]  /*5350*/  IMAD R103, R88.reuse, R89, R103 ;  /* 0x0000005958677224 */ /* 0x040fe400078e0267 */
[----:B------:R-:W-:Y:S02]  /*5360*/  @!P5 IMAD.IADD R205, R205, 0x1, -R88 ;  /* 0x00000001cdcdd824 */ /* 0x000fe400078e0a58 */
[----:B------:R-:W-:Y:S01]  /*5370*/  IMAD.MOV R92, RZ, RZ, -R92 ;  /* 0x000000ffff5c7224 */ /* 0x000fe200078e0a5c */
[----:B------:R-:W-:Y:S01]  /*5380*/  ISETP.GT.U32.AND P6, PT, R88, R103, PT ;  /* 0x000000675800720c */ /* 0x000fe20003fc4070 */
[----:B------:R-:W-:Y:S01]  /*5390*/  IMAD.HI.U32 R89, R86, R99, RZ ;  /* 0x0000006356597227 */ /* 0x000fe200078e00ff */
[----:B------:R-:W-:Y:S02]  /*53a0*/  LOP3.LUT R97, R87, 0x52, RZ, 0xfc, !PT ;  /* 0x0000005257617812 */ /* 0x000fe400078efcff */
[C---:B------:R-:W-:Y:S01]  /*53b0*/  ISETP.GT.U32.AND P5, PT, R88.reuse, R205, PT ;  /* 0x000000cd5800720c */ /* 0x040fe20003fa4070 */
[----:B------:R-:W-:Y:S01]  /*53c0*/  IMAD R139, R88, R92, R139 ;  /* 0x0000005c588b7224 */ /* 0x000fe200078e028b */
[----:B------:R-:W-:Y:S01]  /*53d0*/  IABS R119, R97 ;  /* 0x0000006100777213 */ /* 0x000fe20000000000 */
[----:B------:R-:W-:-:S02]  /*53e0*/  IMAD.MOV R89, RZ, RZ, -R89 ;  /* 0x000000ffff597224 */ /* 0x000fc400078e0a59 */
[----:B------:R-:W-:Y:S01]  /*53f0*/  @!P3 IMAD.MOV R208, RZ, RZ, -R208 ;  /* 0x000000ffffd0b224 */ /* 0x000fe200078e0ad0 */
[----:B------:R-:W-:Y:S01]  /*5400*/  ISETP.GT.U32.AND P3, PT, R88, R138, PT ;  /* 0x0000008a5800720c */ /* 0x000fe20003f64070 */
[----:B------:R-:W-:Y:S01]  /*5410*/  @!P1 IMAD.IADD R104, R104, 0x1, -R88 ;  /* 0x0000000168689824 */ /* 0x000fe200078e0a58 */
[C---:B------:R-:W-:Y:S01]  /*5420*/  ISETP.GT.U32.AND P1, PT, R88.reuse, R139, PT ;  /* 0x0000008b5800720c */ /* 0x040fe20003f24070 */
[----:B------:R-:W-:Y:S01]  /*5430*/  IMAD R204, R88, R89, R99 ;  /* 0x0000005958cc7224 */ /* 0x000fe200078e0263 */
[----:B------:R-:W-:Y:S01]  /*5440*/  LOP3.LUT R95, R87, 0x54, RZ, 0xfc, !PT ;  /* 0x00000054575f7812 */ /* 0x000fe200078efcff */
[----:B------:R-:W-:-:S03]  /*5450*/  IMAD.HI.U32 R89, R86, R119, RZ ;  /* 0x0000007756597227 */ /* 0x000fc600078e00ff */
[----:B------:R-:W-:Y:S01]  /*5460*/  IABS R141, R95 ;  /* 0x0000005f008d7213 */ /* 0x000fe20000000000 */
[--C-:B------:R-:W-:Y:S02]  /*5470*/  @!P6 IMAD.IADD R103, R103, 0x1, -R88.reuse ;  /* 0x000000016767e824 */ /* 0x100fe400078e0a58 */
[----:B------:R-:W-:Y:S02]  /*5480*/  IMAD.MOV R89, RZ, RZ, -R89 ;  /* 0x000000ffff597224 */ /* 0x000fe400078e0a59 */
[----:B------:R-:W-:Y:S01]  /*5490*/  @!P5 IMAD.IADD R205, R205, 0x1, -R88 ;  /* 0x00000001cdcdd824 */ /* 0x000fe200078e0a58 */
[----:B------:R-:W-:Y:S01]  /*54a0*/  ISETP.GE.AND P5, PT, R102, RZ, PT ;  /* 0x000000ff6600720c */ /* 0x000fe20003fa6270 */
[C---:B------:R-:W-:Y:S01]  /*54b0*/  IMAD R102, R88.reuse, R89, R119 ;  /* 0x0000005958667224 */ /* 0x040fe200078e0277 */
[----:B------:R-:W-:Y:S01]  /*54c0*/  ISETP.GT.U32.AND P6, PT, R88, R103, PT ;  /* 0x000000675800720c */ /* 0x000fe20003fc4070 */
[----:B------:R-:W-:-:S04]  /*54d0*/  IMAD.HI.U32 R89, R86, R141, RZ ;  /* 0x0000008d56597227 */ /* 0x000fc800078e00ff */
[--C-:B------:R-:W-:Y:S01]  /*54e0*/  @!P3 IMAD.IADD R138, R138, 0x1, -R88.reuse ;  /* 0x000000018a8ab824 */ /* 0x100fe200078e0a58 */
[----:B------:R-:W-:Y:S01]  /*54f0*/  ISETP.GT.U32.AND P3, PT, R88, R204, PT ;  /* 0x000000cc5800720c */ /* 0x000fe20003f64070 */
[----:B------:R-:W-:Y:S01]  /*5500*/  @!P1 IMAD.IADD R139, R139, 0x1, -R88 ;  /* 0x000000018b8b9824 */ /* 0x000fe200078e0a58 */
[----:B------:R-:W-:Y:S01]  /*5510*/  ISETP.GE.AND P1, PT, R100, RZ, PT ;  /* 0x000000ff6400720c */ /* 0x000fe20003f26270 */
[----:B------:R-:W-:Y:S01]  /*5520*/  IMAD.MOV R100, RZ, RZ, -R89 ;  /* 0x000000ffff647224 */ /* 0x000fe200078e0a59 */
[----:B------:R-:W-:-:S03]  /*5530*/  LOP3.LUT R99, R87, 0x58, RZ, 0xfc, !PT ;  /* 0x0000005857637812 */ /* 0x000fc600078efcff */
[C---:B------:R-:W-:Y:S01]  /*5540*/  IMAD R141, R88.reuse, R100, R141 ;  /* 0x00000064588d7224 */ /* 0x040fe200078e028d */
[----:B------:R-:W-:Y:S01]  /*5550*/  IABS R118, R99 ;  /* 0x0000006300767213 */ /* 0x000fe20000000000 */
[----:B------:R-:W-:Y:S01]  /*5560*/  @!P6 IMAD.IADD R103, R103, 0x1, -R88 ;  /* 0x000000016767e824 */ /* 0x000fe200078e0a58 */
[C---:B------:R-:W-:Y:S01]  /*5570*/  ISETP.GT.U32.AND P6, PT, R88.reuse, R102, PT ;  /* 0x000000665800720c */ /* 0x040fe20003fc4070 */
[----:B------:R-:W-:Y:S01]  /*5580*/  @!P2 IMAD.MOV R104, RZ, RZ, -R104 ;  /* 0x000000ffff68a224 */ /* 0x000fe200078e0a68 */
[C---:B------:R-:W-:Y:S01]  /*5590*/  ISETP.GT.U32.AND P2, PT, R88.reuse, R139, PT ;  /* 0x0000008b5800720c */ /* 0x040fe20003f44070 */
[----:B------:R-:W-:Y:S01]  /*55a0*/  @!P5 IMAD.MOV R205, RZ, RZ, -R205 ;  /* 0x000000ffffcdd224 */ /* 0x000fe200078e0acd */
[----:B------:R-:W-:Y:S01]  /*55b0*/  ISETP.GT.U32.AND P5, PT, R88, R141, PT ;  /* 0x0000008d5800720c */ /* 0x000fe20003fa4070 */
[----:B------:R-:W-:Y:S01]  /*55c0*/  IMAD.MOV.U32 R89, RZ, RZ, R118 ;  /* 0x000000ffff597224 */ /* 0x000fe200078e0076 */
[----:B------:R-:W-:Y:S01]  /*55d0*/  LOP3.LUT R92, R87, 0x5a, RZ, 0xfc, !PT ;  /* 0x0000005a575c7812 */ /* 0x000fe200078efcff */
[----:B------:R-:W-:Y:S01]  /*55e0*/  @!P3 IMAD.IADD R204, R204, 0x1, -R88 ;  /* 0x00000001ccccb824 */ /* 0x000fe200078e0a58 */
[----:B------:R-:W-:Y:S01]  /*55f0*/  ISETP.GE.AND P3, PT, R101, RZ, PT ;  /* 0x000000ff6500720c */ /* 0x000fe20003f66270 */
[----:B------:R-:W-:Y:S01]  /*5600*/  IMAD.HI.U32 R100, R86, R89, RZ ;  /* 0x0000005956647227 */ /* 0x000fe200078e00ff */
[----:B------:R-:W-:-:S03]  /*5610*/  IABS R119, R92 ;  /* 0x0000005c00777213 */ /* 0x000fc60000000000 */
[----:B------:R-:W-:Y:S01]  /*5620*/  @!P4 IMAD.MOV R138, RZ, RZ, -R138 ;  /* 0x000000ffff8ac224 */ /* 0x000fe200078e0a8a */
[----:B------:R-:W-:Y:S01]  /*5630*/  ISETP.GT.U32.AND P4, PT, R88, R204, PT ;  /* 0x000000cc5800720c */ /* 0x000fe20003f84070 */
[----:B------:R-:W-:Y:S02]  /*5640*/  IMAD.MOV R100, RZ, RZ, -R100 ;  /* 0x000000ffff647224 */ /* 0x000fe400078e0a64 */
[----:B------:R-:W-:Y:S02]  /*5650*/  IMAD.MOV.U32 R101, RZ, RZ, R119 ;  /* 0x000000ffff657224 */ /* 0x000fe400078e0077 */
[--C-:B------:R-:W-:Y:S02]  /*5660*/  @!P6 IMAD.IADD R102, R102, 0x1, -R88.reuse ;  /* 0x000000016666e824 */ /* 0x100fe400078e0a58 */
[--C-:B------:R-:W-:Y:S02]  /*5670*/  @!P2 IMAD.IADD R139, R139, 0x1, -R88.reuse ;  /* 0x000000018b8ba824 */ /* 0x100fe400078e0a58 */
[----:B------:R-:W-:-:S02]  /*5680*/  @!P5 IMAD.IADD R141, R141, 0x1, -R88 ;  /* 0x000000018d8dd824 */ /* 0x000fc400078e0a58 */
[----:B------:R-:W-:Y:S02]  /*5690*/  IMAD R168, R88, R100, R89 ;  /* 0x0000006458a87224 */ /* 0x000fe400078e0259 */
[----:B------:R-:W-:Y:S01]  /*56a0*/  IMAD.HI.U32 R89, R86, R101, RZ ;  /* 0x0000006556597227 */ /* 0x000fe200078e00ff */
[----:B------:R-:W-:-:S03]  /*56b0*/  ISETP.GT.U32.AND P6, PT, R88, R102, PT ;  /* 0x000000665800720c */ /* 0x000fc60003fc4070 */
[----:B------:R-:W-:Y:S01]  /*56c0*/  @!P3 IMAD.MOV R139, RZ, RZ, -R139 ;  /* 0x000000ffff8bb224 */ /* 0x000fe200078e0a8b */
[----:B------:R-:W-:Y:S01]  /*56d0*/  ISETP.GT.U32.AND P3, PT, R88, R141, PT ;  /* 0x0000008d5800720c */ /* 0x000fe20003f64070 */
[----:B------:R-:W-:Y:S02]  /*56e0*/  IMAD.MOV R89, RZ, RZ, -R89 ;  /* 0x000000ffff597224 */ /* 0x000fe400078e0a59 */
[--C-:B------:R-:W-:Y:S01]  /*56f0*/  @!P4 IMAD.IADD R204, R204, 0x1, -R88.reuse ;  /* 0x00000001ccccc824 */ /* 0x100fe200078e0a58 */
[----:B------:R-:W-:Y:S01]  /*5700*/  ISETP.GE.AND P4, PT, R97, RZ, PT ;  /* 0x000000ff6100720c */ /* 0x000fe20003f86270 */
[C---:B------:R-:W-:Y:S01]  /*5710*/  IMAD R101, R88.reuse, R89, R101 ;  /* 0x0000005958657224 */ /* 0x040fe200078e0265 */
[----:B------:R-:W-:Y:S02]  /*5720*/  LOP3.LUT R89, R87, 0x5c, RZ, 0xfc, !PT ;  /* 0x0000005c57597812 */ /* 0x000fe400078efcff */
[----:B------:R-:W-:Y:S02]  /*5730*/  ISETP.GT.U32.AND P2, PT, R88, R168, PT ;  /* 0x000000a85800720c */ /* 0x000fe40003f44070 */
[----:B------:R-:W-:Y:S01]  /*5740*/  IABS R97, R89 ;  /* 0x0000005900617213 */ /* 0x000fe20000000000 */
[--C-:B------:R-:W-:Y:S01]  /*5750*/  @!P6 IMAD.IADD R102, R102, 0x1, -R88.reuse ;  /* 0x000000016666e824 */ /* 0x100fe200078e0a58 */
[----:B------:R-:W-:Y:S01]  /*5760*/  ISETP.GE.AND P6, PT, R95, RZ, PT ;  /* 0x000000ff5f00720c */ /* 0x000fe20003fc6270 */
[----:B------:R-:W-:Y:S01]  /*5770*/  @!P3 IMAD.IADD R141, R141, 0x1, -R88 ;  /* 0x000000018d8db824 */ /* 0x000fe200078e0a58 */
[----:B------:R-:W-:Y:S01]  /*5780*/  ISETP.GE.AND P3, PT, R89, RZ, PT ;  /* 0x000000ff5900720c */ /* 0x000fe20003f66270 */
[----:B------:R-:W-:-:S04]  /*5790*/  IMAD.HI.U32 R89, R86, R97, RZ ;  /* 0x0000006156597227 */ /* 0x000fc800078e00ff */
[----:B------:R-:W-:Y:S01]  /*57a0*/  @!P4 IMAD.MOV R102, RZ, RZ, -R102 ;  /* 0x000000ffff66c224 */ /* 0x000fe200078e0a66 */
[----:B------:R-:W-:Y:S01]  /*57b0*/  ISETP.GT.U32.AND P4, PT, R88, R101, PT ;  /* 0x000000655800720c */ /* 0x000fe20003f84070 */
[----:B------:R-:W-:Y:S02]  /*57c0*/  IMAD.MOV R144, RZ, RZ, -R89 ;  /* 0x000000ffff907224 */ /* 0x000fe400078e0a59 */
[----:B------:R-:W-:Y:S01]  /*57d0*/  @!P1 IMAD.MOV R103, RZ, RZ, -R103 ;  /* 0x000000ffff679224 */ /* 0x000fe200078e0a67 */
[----:B------:R-:W-:Y:S01]  /*57e0*/  ISETP.GE.AND P1, PT, R96, RZ, PT ;  /* 0x000000ff6000720c */ /* 0x000fe20003f26270 */
[----:B------:R-:W-:Y:S02]  /*57f0*/  @!P2 IMAD.IADD R168, R168, 0x1, -R88 ;  /* 0x00000001a8a8a824 */ /* 0x000fe400078e0a58 */
[C---:B------:R-:W-:Y:S02]  /*5800*/  IMAD R144, R88.reuse, R144, R97 ;  /* 0x0000009058907224 */ /* 0x040fe400078e0261 */
[----:B------:R-:W-:Y:S01]  /*5810*/  @!P6 IMAD.MOV R141, RZ, RZ, -R141 ;  /* 0x000000ffff8de224 */ /* 0x000fe200078e0a8d */
[----:B------:R-:W-:-:S02]  /*5820*/  ISETP.GT.U32.AND P2, PT, R88, R168, PT ;  /* 0x000000a85800720c */ /* 0x000fc40003f44070 */
[----:B------:R-:W-:Y:S02]  /*5830*/  ISETP.GT.U32.AND P6, PT, R88, R144, PT ;  /* 0x000000905800720c */ /* 0x000fe40003fc4070 */
[----:B------:R-:W-:Y:S01]  /*5840*/  LOP3.LUT R95, R87, 0x60, RZ, 0xfc, !PT ;  /* 0x00000060575f7812 */ /* 0x000fe200078efcff */
[----:B------:R-:W-:Y:S01]  /*5850*/  @!P4 IMAD.IADD R101, R101, 0x1, -R88 ;  /* 0x000000016565c824 */ /* 0x000fe200078e0a58 */
[----:B------:R-:W-:Y:S02]  /*5860*/  ISETP.GE.AND P5, PT, R99, RZ, PT ;  /* 0x000000ff6300720c */ /* 0x000fe40003fa6270 */
[----:B------:R-:W-:Y:S01]  /*5870*/  IABS R99, R95 ;  /* 0x0000005f00637213 */ /* 0x000fe20000000000 */
[----:B------:R-:W-:Y:S01]  /*5880*/  @!P1 IMAD.MOV R204, RZ, RZ, -R204 ;  /* 0x000000ffffcc9224 */ /* 0x000fe200078e0acc */
[----:B------:R-:W-:Y:S02]  /*5890*/  ISETP.GE.AND P1, PT, R92, RZ, PT ;  /* 0x000000ff5c00720c */ /* 0x000fe40003f26270 */
[----:B------:R-:W-:Y:S01]  /*58a0*/  ISETP.GT.U32.AND P4, PT, R88, R101, PT ;  /* 0x000000655800720c */ /* 0x000fe20003f84070 */
[----:B------:R-:W-:Y:S01]  /*58b0*/  IMAD.HI.U32 R92, R86, R99, RZ ;  /* 0x00000063565c7227 */ /* 0x000fe200078e00ff */
[----:B------:R-:W-:-:S03]  /*58c0*/  LOP3.LUT R96, R87, 0x62, RZ, 0xfc, !PT ;  /* 0x0000006257607812 */ /* 0x000fc600078efcff */
[--C-:B------:R-:W-:Y:S01]  /*58d0*/  @!P2 IMAD.IADD R168, R168, 0x1, -R88.reuse ;  /* 0x00000001a8a8a824 */ /* 0x100fe200078e0a58 */
[----:B------:R-:W-:Y:S01]  /*58e0*/  ISETP.GE.AND P2, PT, R95, RZ, PT ;  /* 0x000000ff5f00720c */ /* 0x000fe20003f46270 */
[----:B------:R-:W-:Y:S01]  /*58f0*/  @!P6 IMAD.IADD R144, R144, 0x1, -R88 ;  /* 0x000000019090e824 */ /* 0x000fe200078e0a58 */
[----:B------:R-:W-:Y:S01]  /*5900*/  IABS R95, R96 ;  /* 0x00000060005f7213 */ /* 0x000fe20000000000 */
[----:B------:R-:W-:Y:S01]  /*5910*/  IMAD.MOV R92, RZ, RZ, -R92 ;  /* 0x000000ffff5c7224 */ /* 0x000fe200078e0a5c */
[----:B------:R-:W-:Y:S02]  /*5920*/  LOP3.LUT R202, R87, 0x64, RZ, 0xfc, !PT ;  /* 0x0000006457ca7812 */ /* 0x000fe400078efcff */
[C---:B------:R-:W-:Y:S01]  /*5930*/  ISETP.GT.U32.AND P6, PT, R88.reuse, R144, PT ;  /* 0x000000905800720c */ /* 0x040fe20003fc4070 */
[----:B------:R-:W-:Y:S02]  /*5940*/  IMAD R166, R88, R92, R99 ;  /* 0x0000005c58a67224 */ /* 0x000fe400078e0263 */
[----:B------:R-:W-:Y:S01]  /*5950*/  IMAD.HI.U32 R92, R86, R95, RZ ;  /* 0x0000005f565c7227 */ /* 0x000fe200078e00ff */
[----:B------:R-:W-:-:S03]  /*5960*/  IABS R100, R202 ;  /* 0x000000ca00647213 */ /* 0x000fc60000000000 */
[----:B------:R-:W-:Y:S01]  /*5970*/  @!P4 IMAD.IADD R101, R101, 0x1, -R88 ;  /* 0x000000016565c824 */ /* 0x000fe200078e0a58 */
[C---:B------:R-:W-:Y:S01]  /*5980*/  ISETP.GT.U32.AND P4, PT, R88.reuse, R166, PT ;  /* 0x000000a65800720c */ /* 0x040fe20003f84070 */
[----:B------:R-:W-:Y:S01]  /*5990*/  IMAD.MOV R92, RZ, RZ, -R92 ;  /* 0x000000ffff5c7224 */ /* 0x000fe200078e0a5c */
[----:B------:R-:W-:Y:S01]  /*59a0*/  LOP3.LUT R118, R87, 0x68, RZ, 0xfc, !PT ;  /* 0x0000006857767812 */ /* 0x000fe200078efcff */
[----:B------:R-:W-:Y:S02]  /*59b0*/  IMAD.MOV.U32 R89, RZ, RZ, R100 ;  /* 0x000000ffff597224 */ /* 0x000fe400078e0064 */
[----:B------:R-:W-:Y:S01]  /*59c0*/  IMAD R100, R88, R92, R95 ;  /* 0x0000005c58647224 */ /* 0x000fe200078e025f */
[----:B------:R-:W-:Y:S01]  /*59d0*/  IABS R164, R118 ;  /* 0x0000007600a47213 */ /* 0x000fe20000000000 */
[----:B------:R-:W-:-:S03]  /*59e0*/  @!P6 IMAD.IADD R144, R144, 0x1, -R88 ;  /* 0x000000019090e824 */ /* 0x000fc600078e0a58 */
[----:B------:R-:W-:Y:S01]  /*59f0*/  ISETP.GT.U32.AND P6, PT, R88, R100, PT ;  /* 0x000000645800720c */ /* 0x000fe20003fc4070 */
[----:B------:R-:W-:-:S04]  /*5a00*/  IMAD.HI.U32 R122, R86, R164, RZ ;  /* 0x000000a4567a7227 */ /* 0x000fc800078e00ff */
[----:B------:R-:W-:Y:S02]  /*5a10*/  @!P4 IMAD.IADD R166, R166, 0x1, -R88 ;  /* 0x00000001a6a6c824 */ /* 0x000fe400078e0a58 */
[----:B------:R-:W-:Y:S02]  /*5a20*/  IMAD.MOV R122, RZ, RZ, -R122 ;  /* 0x000000ffff7a7224 */ /* 0x000fe400078e0a7a */
[----:B------:R-:W-:Y:S01]  /*5a30*/  IMAD.HI.U32 R97, R86, R89, RZ ;  /* 0x0000005956617227 */ /* 0x000fe200078e00ff */
[----:B------:R-:W-:-:S03]  /*5a40*/  ISETP.GT.U32.AND P4, PT, R88, R166, PT ;  /* 0x000000a65800720c */ /* 0x000fc60003f84070 */
[----:B------:R-:W-:Y:S02]  /*5a50*/  IMAD R164, R88, R122, R164 ;  /* 0x0000007a58a47224 */ /* 0x000fe400078e02a4 */
[--C-:B------:R-:W-:Y:S01]  /*5a60*/  @!P6 IMAD.IADD R100, R100, 0x1, -R88.reuse ;  /* 0x000000016464e824 */ /* 0x100fe200078e0a58 */
[C---:B------:R-:W-:Y:S01]  /*5a70*/  LOP3.LUT R126, R87.reuse, 0x6a, RZ, 0xfc, !PT ;  /* 0x0000006a577e7812 */ /* 0x040fe200078efcff */
[----:B------:R-:W-:Y:S01]  /*5a80*/  IMAD.MOV R97, RZ, RZ, -R97 ;  /* 0x000000ffff617224 */ /* 0x000fe200078e0a61 */
[C---:B------:R-:W-:Y:S02]  /*5a90*/  ISETP.GT.U32.AND P6, PT, R88.reuse, R164, PT ;  /* 0x000000a45800720c */ /* 0x040fe40003fc4070 */
[----:B------:R-:W-:Y:S01]  /*5aa0*/  IABS R99, R126 ;  /* 0x0000007e00637213 */ /* 0x000fe20000000000 */
[----:B------:R-:W-:Y:S01]  /*5ab0*/  IMAD R92, R88, R97, R89 ;  /* 0x00000061585c7224 */ /* 0x000fe200078e0259 */
[----:B------:R-:W-:Y:S01]  /*5ac0*/  LOP3.LUT R203, R87, 0x6c, RZ, 0xfc, !PT ;  /* 0x0000006c57cb7812 */ /* 0x000fe200078efcff */
[----:B------:R-:W-:-:S02]  /*5ad0*/  @!P4 IMAD.IADD R166, R166, 0x1, -R88 ;  /* 0x00000001a6a6c824 */ /* 0x000fc400078e0a58 */
[----:B------:R-:W-:Y:S01]  /*5ae0*/  IMAD.HI.U32 R121, R86, R99, RZ ;  /* 0x0000006356797227 */ /* 0x000fe200078e00ff */
[----:B------:R-:W-:Y:S02]  /*5af0*/  ISETP.GT.U32.AND P4, PT, R88, R92, PT ;  /* 0x0000005c5800720c */ /* 0x000fe40003f84070 */
[----:B------:R-:W-:Y:S01]  /*5b00*/  IABS R89, R203 ;  /* 0x000000cb00597213 */ /* 0x000fe20000000000 */
[----:B------:R-:W-:Y:S02]  /*5b10*/  IMAD.MOV R121, RZ, RZ, -R121 ;  /* 0x000000ffff797224 */ /* 0x000fe400078e0a79 */
[----:B------:R-:W-:Y:S01]  /*5b20*/  @!P6 IMAD.IADD R164, R164, 0x1, -R88 ;  /* 0x00000001a4a4e824 */ /* 0x000fe200078e0a58 */
[----:B------:R-:W-:Y:S01]  /*5b30*/  ISETP.GT.U32.AND P6, PT, R88, R100, PT ;  /* 0x000000645800720c */ /* 0x000fe20003fc4070 */
[----:B------:R-:W-:Y:S01]  /*5b40*/  IMAD.HI.U32 R95, R86, R89, RZ ;  /* 0x00000059565f7227 */ /* 0x000fe200078e00ff */
[----:B------:R-:W-:-:S03]  /*5b50*/  LOP3.LUT R120, R87, 0x70, RZ, 0xfc, !PT ;  /* 0x0000007057787812 */ /* 0x000fc600078efcff */
[----:B------:R-:W-:Y:S01]  /*5b60*/  IMAD R99, R88, R121, R99 ;  /* 0x0000007958637224 */ /* 0x000fe200078e0263 */
[C---:B------:R-:W-:Y:S01]  /*5b70*/  LOP3.LUT R123, R87.reuse, 0x78, RZ, 0xfc, !PT ;  /* 0x00000078577b7812 */ /* 0x040fe200078efcff */
[----:B------:R-:W-:Y:S02]  /*5b80*/  IMAD.MOV R95, RZ, RZ, -R95 ;  /* 0x000000ffff5f7224 */ /* 0x000fe400078e0a5f */
[----:B------:R-:W-:Y:S01]  /*5b90*/  @!P4 IMAD.IADD R92, R92, 0x1, -R88 ;  /* 0x000000015c5cc824 */ /* 0x000fe200078e0a58 */
[C---:B------:R-:W-:Y:S01]  /*5ba0*/  ISETP.GT.U32.AND P4, PT, R88.reuse, R99, PT ;  /* 0x000000635800720c */ /* 0x040fe20003f84070 */
[----:B------:R-:W-:Y:S01]  /*5bb0*/  IMAD R89, R88, R95, R89 ;  /* 0x0000005f58597224 */ /* 0x000fe200078e0259 */
[----:B------:R-:W-:Y:S02]  /*5bc0*/  IABS R158, R120 ;  /* 0x00000078009e7213 */ /* 0x000fe40000000000 */
[----:B------:R-:W-:Y:S01]  /*5bd0*/  IABS R156, R123 ;  /* 0x0000007b009c7213 */ /* 0x000fe20000000000 */
[----:B------:R-:W-:Y:S01]  /*5be0*/  @!P5 IMAD.MOV R168, RZ, RZ, -R168 ;  /* 0x000000ffffa8d224 */ /* 0x000fe200078e0aa8 */
[----:B------:R-:W-:Y:S01]  /*5bf0*/  ISETP.GE.AND P5, PT, R96, RZ, PT ;  /* 0x000000ff6000720c */ /* 0x000fe20003fa6270 */
[----:B------:R-:W-:Y:S01]  /*5c00*/  @!P1 IMAD.MOV R101, RZ, RZ, -R101 ;  /* 0x000000ffff659224 */ /* 0x000fe200078e0a65 */
[----:B------:R-:W-:Y:S01]  /*5c10*/  ISETP.GT.U32.AND P1, PT, R88, R92, PT ;  /* 0x0000005c5800720c */ /* 0x000fe20003f24070 */
[----:B------:R-:W-:Y:S01]  /*5c20*/  @!P6 IMAD.IADD R100, R100, 0x1, -R88 ;  /* 0x000000016464e824 */ /* 0x000fe200078e0a58 */
[----:B------:R-:W-:Y:S01]  /*5c30*/  ISETP.GT.U32.AND P6, PT, R88, R89, PT ;  /* 0x000000595800720c */ /* 0x000fe20003fc4070 */
[----:B------:R-:W-:Y:S01]  /*5c40*/  IMAD.HI.U32 R96, R86, R158, RZ ;  /* 0x0000009e56607227 */ /* 0x000fe200078e00ff */
[----:B------:R-:W-:-:S03]  /*5c50*/  LOP3.LUT R125, R87, 0x72, RZ, 0xfc, !PT ;  /* 0x00000072577d7812 */ /* 0x000fc600078efcff */
[----:B------:R-:W-:Y:S01]  /*5c60*/  IMAD.HI.U32 R124, R86, R156, RZ ;  /* 0x0000009c567c7227 */ /* 0x000fe200078e00ff */
[----:B------:R-:W-:-:S03]  /*5c70*/  IABS R97, R125 ;  /* 0x0000007d00617213 */ /* 0x000fc60000000000 */
[----:B------:R-:W-:Y:S02]  /*5c80*/  IMAD.MOV R96, RZ, RZ, -R96 ;  /* 0x000000ffff607224 */ /* 0x000fe400078e0a60 */
[----:B------:R-:W-:Y:S02]  /*5c90*/  IMAD.MOV R124, RZ, RZ, -R124 ;  /* 0x000000ffff7c7224 */ /* 0x000fe400078e0a7c */
[----:B------:R-:W-:Y:S01]  /*5ca0*/  @!P4 IMAD.IADD R99, R99, 0x1, -R88 ;  /* 0x000000016363c824 */ /* 0x000fe200078e0a58 */
[C---:B------:R-:W-:Y:S01]  /*5cb0*/  ISETP.GT.U32.AND P4, PT, R88.reuse, R164, PT ;  /* 0x000000a45800720c */ /* 0x040fe20003f84070 */
[C---:B------:R-:W-:Y:S02]  /*5cc0*/  IMAD R158, R88.reuse, R96, R158 ;  /* 0x00000060589e7224 */ /* 0x040fe400078e029e */
[----:B------:R-:W-:Y:S02]  /*5cd0*/  IMAD R156, R88, R124, R156 ;  /* 0x0000007c589c7224 */ /* 0x000fe400078e029c */
[----:B------:R-:W-:-:S04]  /*5ce0*/  IMAD.HI.U32 R119, R86, R97, RZ ;  /* 0x0000006156777227 */ /* 0x000fc800078e00ff */
[----:B------:R-:W-:Y:S01]  /*5cf0*/  @!P3 IMAD.MOV R144, RZ, RZ, -R144 ;  /* 0x000000ffff90b224 */ /* 0x000fe200078e0a90 */
[----:B------:R-:W-:Y:S01]  /*5d00*/  ISETP.GT.U32.AND P3, PT, R88, R99, PT ;  /* 0x000000635800720c */ /* 0x000fe20003f64070 */
[--C-:B------:R-:W-:Y:S01]  /*5d10*/  @!P1 IMAD.IADD R92, R92, 0x1, -R88.reuse ;  /* 0x000000015c5c9824 */ /* 0x100fe200078e0a58 */
[C---:B------:R-:W-:Y:S01]  /*5d20*/  ISETP.GT.U32.AND P1, PT, R88.reuse, R158, PT ;  /* 0x0000009e5800720c */ /* 0x040fe20003f24070 */
[----:B------:R-:W-:Y:S01]  /*5d30*/  @!P6 IMAD.IADD R89, R89, 0x1, -R88 ;  /* 0x000000015959e824 */ /* 0x000fe200078e0a58 */
[----:B------:R-:W-:Y:S01]  /*5d40*/  ISETP.GT.U32.AND P6, PT, R88, R156, PT ;  /* 0x0000009c5800720c */ /* 0x000fe20003fc4070 */
[----:B------:R-:W-:Y:S01]  /*5d50*/  IMAD.MOV R119, RZ, RZ, -R119 ;  /* 0x000000ffff777224 */ /* 0x000fe200078e0a77 */
[----:B------:R-:W-:-:S03]  /*5d60*/  LOP3.LUT R121, R87, 0x80, RZ, 0xfc, !PT ;  /* 0x0000008057797812 */ /* 0x000fc600078efcff */
[----:B------:R-:W-:Y:S01]  /*5d70*/  IMAD R97, R88, R119, R97 ;  /* 0x0000007758617224 */ /* 0x000fe200078e0261 */
[C---:B------:R-:W-:Y:S01]  /*5d80*/  LOP3.LUT R122, R87.reuse, 0x7a, RZ, 0xfc, !PT ;  /* 0x0000007a577a7812 */ /* 0x040fe200078efcff */
[--C-:B------:R-:W-:Y:S01]  /*5d90*/  @!P4 IMAD.IADD R164, R164, 0x1, -R88.reuse ;  /* 0x00000001a4a4c824 */ /* 0x100fe200078e0a58 */
[----:B------:R-:W-:Y:S02]  /*5da0*/  IABS R150, R121 ;  /* 0x0000007900967213 */ /* 0x000fe40000000000 */
[----:B------:R-:W-:Y:S02]  /*5db0*/  ISETP.GT.U32.AND P4, PT, R88, R97, PT ;  /* 0x000000615800720c */ /* 0x000fe40003f84070 */
[----:B------:R-:W-:Y:S01]  /*5dc0*/  LOP3.LUT R119, R87, 0x82, RZ, 0xfc, !PT ;  /* 0x0000008257777812 */ /* 0x000fe200078efcff */
[----:B------:R-:W-:Y:S01]  /*5dd0*/  @!P3 IMAD.IADD R99, R99, 0x1, -R88 ;  /* 0x000000016363b824 */ /* 0x000fe200078e0a58 */
[----:B------:R-:W-:Y:S01]  /*5de0*/  IABS R96, R122 ;  /* 0x0000007a00607213 */ /* 0x000fe20000000000 */
[----:B------:R-:W-:Y:S01]  /*5df0*/  @!P2 IMAD.MOV R166, RZ, RZ, -R166 ;  /* 0x000000ffffa6a224 */ /* 0x000fe200078e0aa6 */
[----:B------:R-:W-:Y:S01]  /*5e00*/  ISETP.GE.AND P3, PT, R118, RZ, PT ;  /* 0x000000ff7600720c */ /* 0x000fe20003f66270 */
[--C-:B------:R-:W-:Y:S01]  /*5e10*/  @!P1 IMAD.IADD R158, R158, 0x1, -R88.reuse ;  /* 0x000000019e9e9824 */ /* 0x100fe200078e0a58 */
[----:B------:R-:W-:Y:S01]  /*5e20*/  ISETP.GT.U32.AND P2, PT, R88, R89, PT ;  /* 0x000000595800720c */ /* 0x000fe20003f44070 */
[----:B------:R-:W-:Y:S01]  /*5e30*/  @!P6 IMAD.IADD R156, R156, 0x1, -R88 ;  /* 0x000000019c9ce824 */ /* 0x000fe200078e0a58 */
[----:B------:R-:W-:Y:S01]  /*5e40*/  IABS R95, R119 ;  /* 0x00000077005f7213 */ /* 0x000fe20000000000 */
[----:B------:R-:W-:Y:S01]  /*5e50*/  IMAD.HI.U32 R124, R86, R150, RZ ;  /* 0x00000096567c7227 */ /* 0x000fe200078e00ff */
[----:B------:R-:W-:-:S02]  /*5e60*/  ISETP.GE.AND P1, PT, R126, RZ, PT ;  /* 0x000000ff7e00720c */ /* 0x000fc40003f26270 */
[C---:B------:R-:W-:Y:S01]  /*5e70*/  ISETP.GT.U32.AND P6, PT, R88.reuse, R156, PT ;  /* 0x0000009c5800720c */ /* 0x040fe20003fc4070 */
[----:B------:R-:W-:Y:S01]  /*5e80*/  @!P5 IMAD.MOV R100, RZ, RZ, -R100 ;  /* 0x000000ffff64d224 */ /* 0x000fe200078e0a64 */
[----:B------:R-:W-:Y:S01]  /*5e90*/  ISETP.GT.U32.AND P5, PT, R88, R158, PT ;  /* 0x0000009e5800720c */ /* 0x000fe20003fa4070 */
[----:B------:R-:W-:-:S04]  /*5ea0*/  IMAD.HI.U32 R127, R86, R96, RZ ;  /* 0x00000060567f7227 */ /* 0x000fc800078e00ff */
[----:B------:R-:W-:Y:S02]  /*5eb0*/  IMAD.MOV R124, RZ, RZ, -R124 ;  /* 0x000000ffff7c7224 */ /* 0x000fe400078e0a7c */
[----:B------:R-:W-:-:S04]  /*5ec0*/  IMAD.HI.U32 R118, R86, R95, RZ ;  /* 0x0000005f56767227 */ /* 0x000fc800078e00ff */
[----:B------:R-:W-:Y:S02]  /*5ed0*/  IMAD.MOV R126, RZ, RZ, -R127 ;  /* 0x000000ffff7e7224 */ /* 0x000fe400078e0a7f */
[----:B------:R-:W-:Y:S01]  /*5ee0*/  @!P4 IMAD.IADD R97, R97, 0x1, -R88 ;  /* 0x000000016161c824 */ /* 0x000fe200078e0a58 */
[----:B------:R-:W-:Y:S01]  /*5ef0*/  ISETP.GE.AND P4, PT, R120, RZ, PT ;  /* 0x000000ff7800720c */ /* 0x000fe20003f86270 */
[C---:B------:R-:W-:Y:S01]  /*5f00*/  IMAD R150, R88.reuse, R124, R150 ;  /* 0x0000007c58967224 */ /* 0x040fe200078e0296 */
[----:B------:R-:W-:Y:S01]  /*5f10*/  LOP3.LUT R120, R87, 0x88, RZ, 0xfc, !PT ;  /* 0x0000008857787812 */ /* 0x000fe200078efcff */
[----:B------:R-:W-:Y:S02]  /*5f20*/  IMAD.MOV R118, RZ, RZ, -R118 ;  /* 0x000000ffff767224 */ /* 0x000fe400078e0a76 */
[C---:B------:R-:W-:Y:S02]  /*5f30*/  IMAD R96, R88.reuse, R126, R96 ;  /* 0x0000007e58607224 */ /* 0x040fe400078e0260 */
[----:B------:R-:W-:Y:S01]  /*5f40*/  @!P3 IMAD.MOV R164, RZ, RZ, -R164 ;  /* 0x000000ffffa4b224 */ /* 0x000fe200078e0aa4 */
[C---:B------:R-:W-:Y:S01]  /*5f50*/  ISETP.GT.U32.AND P3, PT, R88.reuse, R97, PT ;  /* 0x000000615800720c */ /* 0x040fe20003f64070 */
[--C-:B------:R-:W-:Y:S01]  /*5f60*/  @!P2 IMAD.IADD R89, R89, 0x1, -R88.reuse ;  /* 0x000000015959a824 */ /* 0x100fe200078e0a58 */
[C---:B------:R-:W-:Y:S01]  /*5f70*/  ISETP.GT.U32.AND P2, PT, R88.reuse, R150, PT ;  /* 0x000000965800720c */ /* 0x040fe20003f44070 */
[C---:B------:R-:W-:Y:S01]  /*5f80*/  IMAD R95, R88.reuse, R118, R95 ;  /* 0x00000076585f7224 */ /* 0x040fe200078e025f */
[----:B------:R-:W-:Y:S01]  /*5f90*/  IABS R148, R120 ;  /* 0x0000007800947213 */ /* 0x000fe20000000000 */
[----:B------:R-:W-:Y:S01]  /*5fa0*/  @!P1 IMAD.MOV R99, RZ, RZ, -R99 ;  /* 0x000000ffff639224 */ /* 0x000fe200078e0a63 */
[----:B------:R-:W-:Y:S01]  /*5fb0*/  ISETP.GT.U32.AND P1, PT, R88, R96, PT ;  /* 0x000000605800720c */ /* 0x000fe20003f24070 */
[--C-:B------:R-:W-:Y:S01]  /*5fc0*/  @!P5 IMAD.IADD R158, R158, 0x1, -R88.reuse ;  /* 0x000000019e9ed824 */ /* 0x100fe200078e0a58 */
[----:B------:R-:W-:Y:S01]  /*5fd0*/  ISETP.GT.U32.AND P5, PT, R88, R95, PT ;  /* 0x0000005f5800720c */ /* 0x000fe20003fa4070 */
[----:B------:R-:W-:Y:S01]  /*5fe0*/  @!P6 IMAD.IADD R156, R156, 0x1, -R88 ;  /* 0x000000019c9ce824 */ /* 0x000fe200078e0a58 */
[----:B------:R-:W-:Y:S01]  /*5ff0*/  ISETP.GE.AND P6, PT, R123, RZ, PT ;  /* 0x000000ff7b00720c */ /* 0x000fe20003fc6270 */
[----:B------:R-:W-:Y:S01]  /*6000*/  IMAD.HI.U32 R124, R86, R148, RZ ;  /* 0x00000094567c7227 */ /* 0x000fe200078e00ff */
[----:B------:R-:W-:-:S03]  /*6010*/  LOP3.LUT R118, R87, 0x90, RZ, 0xfc, !PT ;  /* 0x0000009057767812 */ /* 0x000fc600078efcff */
[----:B------:R-:W-:Y:S01]  /*6020*/  IMAD.MOV R124, RZ, RZ, -R124 ;  /* 0x000000ffff7c7224 */ /* 0x000fe200078e0a7c */
[----:B------:R-:W-:Y:S01]  /*6030*/  IABS R142, R118 ;  /* 0x00000076008e7213 */ /* 0x000fe20000000000 */
[--C-:B------:R-:W-:Y:S01]  /*6040*/  @!P3 IMAD.IADD R97, R97, 0x1, -R88.reuse ;  /* 0x000000016161b824 */ /* 0x100fe200078e0a58 */
[----:B------:R-:W-:Y:S01]  /*6050*/  ISETP.GE.AND P3, PT, R125, RZ, PT ;  /* 0x000000ff7d00720c */ /* 0x000fe20003f66270 */
[----:B------:R-:W-:Y:S02]  /*6060*/  @!P2 IMAD.IADD R150, R150, 0x1, -R88 ;  /* 0x000000019696a824 */ /* 0x000fe400078e0a58 */
[----:B------:R-:W-:Y:S02]  /*6070*/  IMAD R148, R88, R124, R148 ;  /* 0x0000007c58947224 */ /* 0x000fe400078e0294 */
[----:B------:R-:W-:Y:S01]  /*6080*/  @!P1 IMAD.IADD R96, R96, 0x1, -R88 ;  /* 0x0000000160609824 */ /* 0x000fe200078e0a58 */
[----:B------:R-:W-:Y:S01]  /*6090*/  ISETP.GE.AND P1, PT, R122, RZ, PT ;  /* 0x000000ff7a00720c */ /* 0x000fe20003f26270 */
[----:B------:R-:W-:Y:S01]  /*60a0*/  @!P4 IMAD.MOV R158, RZ, RZ, -R158 ;  /* 0x000000ffff9ec224 */ /* 0x000fe200078e0a9e */
[----:B------:R-:W-:Y:S01]  /*60b0*/  ISETP.GT.U32.AND P4, PT, R88, R150, PT ;  /* 0x000000965800720c */ /* 0x000fe20003f84070 */
[----:B------:R-:W-:-:S02]  /*60c0*/  @!P5 IMAD.IADD R95, R95, 0x1, -R88 ;  /* 0x000000015f5fd824 */ /* 0x000fc400078e0a58 */
[----:B------:R-:W-:Y:S01]  /*60d0*/  @!P6 IMAD.MOV R156, RZ, RZ, -R156 ;  /* 0x000000ffff9ce224 */ /* 0x000fe200078e0a9c */
[----:B------:R-:W-:Y:S01]  /*60e0*/  ISETP.GT.U32.AND P6, PT, R88, R148, PT ;  /* 0x000000945800720c */ /* 0x000fe20003fc4070 */
[----:B------:R-:W-:Y:S01]  /*60f0*/  IMAD.HI.U32 R122, R86, R142, RZ ;  /* 0x0000008e567a7227 */ /* 0x000fe200078e00ff */
[----:B------:R-:W-:-:S03]  /*6100*/  ISETP.GT.U32.AND P5, PT, R88, R95, PT ;  /* 0x0000005f5800720c */ /* 0x000fc60003fa4070 */
[----:B------:R-:W-:Y:S02]  /*6110*/  IMAD.MOV R122, RZ, RZ, -R122 ;  /* 0x000000ffff7a7224 */ /* 0x000fe400078e0a7a */
[----:B------:R-:W-:Y:S01]  /*6120*/  @!P3 IMAD.MOV R97, RZ, RZ, -R97 ;  /* 0x000000ffff61b224 */ /* 0x000fe200078e0a61 */
[----:B------:R-:W-:Y:S01]  /*6130*/  ISETP.GE.AND P3, PT, R121, RZ, PT ;  /* 0x000000ff7900720c */ /* 0x000fe20003f66270 */
[----:B------:R-:W-:Y:S01]  /*6140*/  IMAD R142, R88, R122, R142 ;  /* 0x0000007a588e7224 */ /* 0x000fe200078e028e */
[----:B------:R-:W-:Y:S01]  /*6150*/  LOP3.LUT R121, R87, 0x98, RZ, 0xfc, !PT ;  /* 0x0000009857797812 */ /* 0x000fe200078efcff */
[--C-:B------:R-:W-:Y:S02]  /*6160*/  @!P4 IMAD.IADD R150, R150, 0x1, -R88.reuse ;  /* 0x000000019696c824 */ /* 0x100fe400078e0a58 */
[--C-:B------:R-:W-:Y:S01]  /*6170*/  @!P6 IMAD.IADD R148, R148, 0x1, -R88.reuse ;  /* 0x000000019494e824 */ /* 0x100fe200078e0a58 */
[C---:B------:R-:W-:Y:S02]  /*6180*/  ISETP.GT.U32.AND P4, PT, R88.reuse, R142, PT ;  /* 0x0000008e5800720c */ /* 0x040fe40003f84070 */
[----:B------:R-:W-:Y:S01]  /*6190*/  IABS R140, R121 ;  /* 0x00000079008c7213 */ /* 0x000fe20000000000 */
[----:B------:R-:W-:Y:S01]  /*61a0*/  @!P5 IMAD.IADD R95, R95, 0x1, -R88 ;  /* 0x000000015f5fd824 */ /* 0x000fe200078e0a58 */
[----:B------:R-:W-:-:S02]  /*61b0*/  ISETP.GT.U32.AND P2, PT, R88, R96, PT ;  /* 0x000000605800720c */ /* 0x000fc40003f44070 */
[----:B------:R-:W-:Y:S01]  /*61c0*/  ISETP.GE.AND P5, PT, R120, RZ, PT ;  /* 0x000000ff7800720c */ /* 0x000fe20003fa6270 */
[----:B------:R-:W-:Y:S01]  /*61d0*/  IMAD.HI.U32 R120, R86, R140, RZ ;  /* 0x0000008c56787227 */ /* 0x000fe200078e00ff */
[----:B------:R-:W-:-:S03]  /*61e0*/  ISETP.GT.U32.AND P6, PT, R88, R148, PT ;  /* 0x000000945800720c */ /* 0x000fc60003fc4070 */
[----:B------:R-:W-:Y:S02]  /*61f0*/  IMAD.MOV R120, RZ, RZ, -R120 ;  /* 0x000000ffff787224 */ /* 0x000fe400078e0a78 */
[----:B------:R-:W-:Y:S02]  /*6200*/  @!P4 IMAD.IADD R142, R142, 0x1, -R88 ;  /* 0x000000018e8ec824 */ /* 0x000fe400078e0a58 */
[----:B------:R-:W-:Y:S02]  /*6210*/  IMAD R140, R88, R120, R140 ;  /* 0x00000078588c7224 */ /* 0x000fe400078e028c */
[--C-:B------:R-:W-:Y:S01]  /*6220*/  @!P2 IMAD.IADD R96, R96, 0x1, -R88.reuse ;  /* 0x000000016060a824 */ /* 0x100fe200078e0a58 */
[----:B------:R-:W-:Y:S02]  /*6230*/  ISETP.GT.U32.AND P4, PT, R88, R142, PT ;  /* 0x0000008e5800720c */ /* 0x000fe40003f84070 */
[----:B------:R-:W-:Y:S01]  /*6240*/  ISETP.GE.AND P2, PT, R119, RZ, PT ;  /* 0x000000ff7700720c */ /* 0x000fe20003f46270 */
[----:B------:R-:W-:Y:S01]  /*6250*/  @!P6 IMAD.IADD R148, R148, 0x1, -R88 ;  /* 0x000000019494e824 */ /* 0x000fe200078e0a58 */
[----:B------:R-:W-:-:S02]  /*6260*/  ISETP.GT.U32.AND P6, PT, R88, R140, PT ;  /* 0x0000008c5800720c */ /* 0x000fc40003fc4070 */
[----:B------:R-:W-:Y:S01]  /*6270*/  LOP3.LUT R119, R87, 0xa0, RZ, 0xfc, !PT ;  /* 0x000000a057777812 */ /* 0x000fe200078efcff */
[----:B------:R-:W-:-:S03]  /*6280*/  @!P1 IMAD.MOV R96, RZ, RZ, -R96 ;  /* 0x000000ffff609224 */ /* 0x000fc600078e0a60 */
[----:B------:R-:W-:Y:S02]  /*6290*/  IABS R134, R119 ;  /* 0x0000007700867213 */ /* 0x000fe40000000000 */
[----:B------:R-:W-:Y:S02]  /*62a0*/  ISETP.GE.AND P1, PT, R118, RZ, PT ;  /* 0x000000ff7600720c */ /* 0x000fe40003f26270 */
[----:B------:R-:W-:Y:S01]  /*62b0*/  LOP3.LUT R132, R87, 0xa8, RZ, 0xfc, !PT ;  /* 0x000000a857847812 */ /* 0x000fe200078efcff */
[----:B------:R-:W-:-:S04]  /*62c0*/  IMAD.HI.U32 R118, R86, R134, RZ ;  /* 0x0000008656767227 */ /* 0x000fc800078e00ff */
[--C-:B------:R-:W-:Y:S01]  /*62d0*/  @!P4 IMAD.IADD R142, R142, 0x1, -R88.reuse ;  /* 0x000000018e8ec824 */ /* 0x100fe200078e0a58 */
[----:B------:R-:W-:Y:S01]  /*62e0*/  ISETP.GE.AND P4, PT, R132, RZ, PT ;  /* 0x000000ff8400720c */ /* 0x000fe20003f86270 */
[----:B------:R-:W-:Y:S01]  /*62f0*/  @!P6 IMAD.IADD R140, R140, 0x1, -R88 ;  /* 0x000000018c8ce824 */ /* 0x000fe200078e0a58 */
[----:B------:R-:W-:Y:S01]  /*6300*/  IABS R132, R132 ;  /* 0x0000008400847213 */ /* 0x000fe20000000000 */
[----:B------:R-:W-:-:S03]  /*6310*/  IMAD.MOV R118, RZ, RZ, -R118 ;  /* 0x000000ffff767224 */ /* 0x000fc600078e0a76 */
[C---:B------:R-:W-:Y:S01]  /*6320*/  ISETP.GT.U32.AND P6, PT, R88.reuse, R140, PT ;  /* 0x0000008c5800720c */ /* 0x040fe20003fc4070 */
[----:B------:R-:W-:Y:S02]  /*6330*/  IMAD R134, R88, R118, R134 ;  /* 0x0000007658867224 */ /* 0x000fe400078e0286 */
[----:B------:R-:W-:-:S04]  /*6340*/  IMAD.HI.U32 R118, R86, R132, RZ ;  /* 0x0000008456767227 */ /* 0x000fc800078e00ff */
[----:B------:R-:W-:Y:S01]  /*6350*/  @!P5 IMAD.MOV R148, RZ, RZ, -R148 ;  /* 0x000000ffff94d224 */ /* 0x000fe200078e0a94 */
[----:B------:R-:W-:Y:S01]  /*6360*/  ISETP.GT.U32.AND P5, PT, R88, R134, PT ;  /* 0x000000865800720c */ /* 0x000fe20003fa4070 */
[----:B------:R-:W-:-:S04]  /*6370*/  IMAD.MOV R118, RZ, RZ, -R118 ;  /* 0x000000ffff767224 */ /* 0x000fc800078e0a76 */
[----:B------:R-:W-:Y:S02]  /*6380*/  IMAD R132, R88, R118, R132 ;  /* 0x0000007658847224 */ /* 0x000fe400078e0284 */
[----:B------:R-:W-:-:S03]  /*6390*/  @!P6 IMAD.IADD R140, R140, 0x1, -R88 ;  /* 0x000000018c8ce824 */ /* 0x000fc600078e0a58 */
[----:B------:R-:W-:Y:S01]  /*63a0*/  ISETP.GT.U32.AND P6, PT, R88, R132, PT ;  /* 0x000000845800720c */ /* 0x000fe20003fc4070 */
[----:B------:R-:W-:Y:S01]  /*63b0*/  @!P2 IMAD.MOV R95, RZ, RZ, -R95 ;  /* 0x000000ffff5fa224 */ /* 0x000fe200078e0a5f */
[----:B------:R-:W-:Y:S01]  /*63c0*/  ISETP.GE.AND P2, PT, R119, RZ, PT ;  /* 0x000000ff7700720c */ /* 0x000fe20003f46270 */
[----:B------:R-:W-:Y:S01]  /*63d0*/  @!P3 IMAD.MOV R150, RZ, RZ, -R150 ;  /* 0x000000ffff96b224 */ /* 0x000fe200078e0a96 */
[----:B------:R-:W-:Y:S01]  /*63e0*/  ISETP.GE.AND P3, PT, R121, RZ, PT ;  /* 0x000000ff7900720c */ /* 0x000fe20003f66270 */
[----:B------:R-:W-:Y:S01]  /*63f0*/  @!P5 IMAD.IADD R134, R134, 0x1, -R88 ;  /* 0x000000018686d824 */ /* 0x000fe200078e0a58 */
[C---:B------:R-:W-:Y:S02]  /*6400*/  LOP3.LUT R119, R87.reuse, 0xb0, RZ, 0xfc, !PT ;  /* 0x000000b057777812 */ /* 0x040fe400078efcff */
[----:B------:R-:W-:Y:S02]  /*6410*/  LOP3.LUT R121, R87, 0xb8, RZ, 0xfc, !PT ;  /* 0x000000b857797812 */ /* 0x000fe400078efcff */
[----:B------:R-:W-:-:S02]  /*6420*/  IABS R127, R119 ;  /* 0x00000077007f7213 */ /* 0x000fc40000000000 */
[----:B------:R-:W-:Y:S02]  /*6430*/  LOP3.LUT R120, R87, 0xc0, RZ, 0xfc, !PT ;  /* 0x000000c057787812 */ /* 0x000fe400078efcff */
[----:B------:R-:W-:Y:S02]  /*6440*/  IABS R126, R121 ;  /* 0x00000079007e7213 */ /* 0x000fe40000000000 */
[----:B------:R-:W-:Y:S01]  /*6450*/  ISETP.GT.U32.AND P5, PT, R88, R134, PT ;  /* 0x000000865800720c */ /* 0x000fe20003fa4070 */
[----:B------:R-:W-:Y:S01]  /*6460*/  @!P1 IMAD.MOV R142, RZ, RZ, -R142 ;  /* 0x000000ffff8e9224 */ /* 0x000fe200078e0a8e */
[----:B------:R-:W-:Y:S01]  /*6470*/  IABS R125, R120 ;  /* 0x00000078007d7213 */ /* 0x000fe20000000000 */
[----:B------:R-:W-:Y:S01]  /*6480*/  @!P6 IMAD.IADD R132, R132, 0x1, -R88 ;  /* 0x000000018484e824 */ /* 0x000fe200078e0a58 */
[----:B------:R-:W-:Y:S01]  /*6490*/  ISETP.GE.AND P1, PT, R119, RZ, PT ;  /* 0x000000ff7700720c */ /* 0x000fe20003f26270 */
[----:B------:R-:W-:-:S04]  /*64a0*/  IMAD.HI.U32 R122, R86, R127, RZ ;  /* 0x0000007f567a7227 */ /* 0x000fc800078e00ff */
[----:B------:R-:W-:Y:S01]  /*64b0*/  IMAD.HI.U32 R119, R86, R126, RZ ;  /* 0x0000007e56777227 */ /* 0x000fe200078e00ff */
[----:B------:R-:W-:-:S03]  /*64c0*/  ISETP.GT.U32.AND P6, PT, R88, R132, PT ;  /* 0x000000845800720c */ /* 0x000fc60003fc4070 */
[----:B------:R-:W-:Y:S02]  /*64d0*/  IMAD.MOV R122, RZ, RZ, -R122 ;  /* 0x000000ffff7a7224 */ /* 0x000fe400078e0a7a */
[----:B------:R-:W-:-:S04]  /*64e0*/  IMAD.HI.U32 R118, R86, R125, RZ ;  /* 0x0000007d56767227 */ /* 0x000fc800078e00ff */
[----:B------:R-:W-:Y:S02]  /*64f0*/  IMAD.MOV R119, RZ, RZ, -R119 ;  /* 0x000000ffff777224 */ /* 0x000fe400078e0a77 */
[C---:B------:R-:W-:Y:S02]  /*6500*/  IMAD R127, R88.reuse, R122, R127 ;  /* 0x0000007a587f7224 */ /* 0x040fe400078e027f */
[----:B------:R-:W-:Y:S02]  /*6510*/  IMAD.MOV R118, RZ, RZ, -R118 ;  /* 0x000000ffff767224 */ /* 0x000fe400078e0a76 */
[----:B------:R-:W-:Y:S02]  /*6520*/  IMAD R126, R88, R119, R126 ;  /* 0x00000077587e7224 */ /* 0x000fe400078e027e */
[----:B------:R-:W-:Y:S01]  /*6530*/  @!P5 IMAD.IADD R134, R134, 0x1, -R88 ;  /* 0x000000018686d824 */ /* 0x000fe200078e0a58 */
[C---:B------:R-:W-:Y:S01]  /*6540*/  ISETP.GT.U32.AND P5, PT, R88.reuse, R127, PT ;  /* 0x0000007f5800720c */ /* 0x040fe20003fa4070 */
[----:B------:R-:W-:-:S02]  /*6550*/  IMAD R125, R88, R118, R125 ;  /* 0x00000076587d7224 */ /* 0x000fc400078e027d */
[----:B------:R-:W-:Y:S01]  /*6560*/  @!P2 IMAD.MOV R134, RZ, RZ, -R134 ;  /* 0x000000ffff86a224 */ /* 0x000fe200078e0a86 */
[----:B------:R-:W-:Y:S01]  /*6570*/  ISETP.GT.U32.AND P2, PT, R88, R126, PT ;  /* 0x0000007e5800720c */ /* 0x000fe20003f44070 */
[----:B------:R-:W-:Y:S01]  /*6580*/  @!P6 IMAD.IADD R132, R132, 0x1, -R88 ;  /* 0x000000018484e824 */ /* 0x000fe200078e0a58 */
[----:B------:R-:W-:Y:S01]  /*6590*/  ISETP.GT.U32.AND P6, PT, R88, R125, PT ;  /* 0x0000007d5800720c */ /* 0x000fe20003fc4070 */
[----:B------:R-:W-:Y:S01]  /*65a0*/  @!P3 IMAD.MOV R140, RZ, RZ, -R140 ;  /* 0x000000ffff8cb224 */ /* 0x000fe200078e0a8c */
[----:B------:R-:W-:Y:S02]  /*65b0*/  ISETP.GE.AND P3, PT, R121, RZ, PT ;  /* 0x000000ff7900720c */ /* 0x000fe40003f66270 */
[C---:B------:R-:W-:Y:S02]  /*65c0*/  LOP3.LUT R121, R87.reuse, 0xc8, RZ, 0xfc, !PT ;  /* 0x000000c857797812 */ /* 0x040fe400078efcff */
[----:B------:R-:W-:Y:S01]  /*65d0*/  LOP3.LUT R220, R87, 0xd0, RZ, 0xfc, !PT ;  /* 0x000000d057dc7812 */ /* 0x000fe200078efcff */
[----:B------:R-:W-:Y:S01]  /*65e0*/  @!P5 IMAD.IADD R127, R127, 0x1, -R88 ;  /* 0x000000017f7fd824 */ /* 0x000fe200078e0a58 */
[----:B------:R-:W-:-:S02]  /*65f0*/  IABS R124, R121 ;  /* 0x00000079007c7213 */ /* 0x000fc40000000000 */
[----:B------:R-:W-:Y:S01]  /*6600*/  IABS R123, R220 ;  /* 0x000000dc007b7213 */ /* 0x000fe20000000000 */
[--C-:B------:R-:W-:Y:S01]  /*6610*/  @!P2 IMAD.IADD R126, R126, 0x1, -R88.reuse ;  /* 0x000000017e7ea824 */ /* 0x100fe200078e0a58 */
[----:B------:R-:W-:Y:S01]  /*6620*/  ISETP.GT.U32.AND P2, PT, R88, R127, PT ;  /* 0x0000007f5800720c */ /* 0x000fe20003f44070 */
[----:B------:R-:W-:Y:S02]  /*6630*/  @!P6 IMAD.IADD R125, R125, 0x1, -R88 ;  /* 0x000000017d7de824 */ /* 0x000fe400078e0a58 */
[----:B------:R-:W-:Y:S01]  /*6640*/  IMAD.HI.U32 R159, R86, R124, RZ ;  /* 0x0000007c569f7227 */ /* 0x000fe200078e00ff */
[----:B------:R-:W-:-:S03]  /*6650*/  ISETP.GT.U32.AND P6, PT, R88, R126, PT ;  /* 0x0000007e5800720c */ /* 0x000fc60003fc4070 */
[----:B------:R-:W-:Y:S01]  /*6660*/  IMAD.HI.U32 R119, R86, R123, RZ ;  /* 0x0000007b56777227 */ /* 0x000fe200078e00ff */
[----:B------:R-:W-:-:S03]  /*6670*/  LOP3.LUT R226, R87, 0xd8, RZ, 0xfc, !PT ;  /* 0x000000d857e27812 */ /* 0x000fc600078efcff */
[----:B------:R-:W-:Y:S02]  /*6680*/  IMAD.MOV R159, RZ, RZ, -R159 ;  /* 0x000000ffff9f7224 */ /* 0x000fe400078e0a9f */
[----:B------:R-:W-:Y:S02]  /*6690*/  IMAD.MOV R119, RZ, RZ, -R119 ;  /* 0x000000ffff777224 */ /* 0x000fe400078e0a77 */
[C---:B------:R-:W-:Y:S01]  /*66a0*/  IMAD R124, R88.reuse, R159, R124 ;  /* 0x0000009f587c7224 */ /* 0x040fe200078e027c */
[----:B------:R-:W-:Y:S01]  /*66b0*/  IABS R122, R226 ;  /* 0x000000e2007a7213 */ /* 0x000fe20000000000 */
[C---:B------:R-:W-:Y:S01]  /*66c0*/  IMAD R123, R88.reuse, R119, R123 ;  /* 0x00000077587b7224 */ /* 0x040fe200078e027b */
[----:B------:R-:W-:Y:S01]  /*66d0*/  LOP3.LUT R221, R87, 0xe0, RZ, 0xfc, !PT ;  /* 0x000000e057dd7812 */ /* 0x000fe200078efcff */
[----:B------:R-:W-:Y:S01]  /*66e0*/  @!P2 IMAD.IADD R127, R127, 0x1, -R88 ;  /* 0x000000017f7fa824 */ /* 0x000fe200078e0a58 */
[----:B------:R-:W-:Y:S01]  /*66f0*/  ISETP.GT.U32.AND P2, PT, R88, R124, PT ;  /* 0x0000007c5800720c */ /* 0x000fe20003f44070 */
[----:B------:R-:W-:Y:S01]  /*6700*/  @!P4 IMAD.MOV R132, RZ, RZ, -R132 ;  /* 0x000000ffff84c224 */ /* 0x000fe200078e0a84 */
[----:B------:R-:W-:Y:S01]  /*6710*/  LOP3.LUT R219, R87, 0xe8, RZ, 0xfc, !PT ;  /* 0x000000e857db7812 */ /* 0x000fe200078efcff */
[----:B------:R-:W-:Y:S01]  /*6720*/  @!P6 IMAD.IADD R126, R126, 0x1, -R88 ;  /* 0x000000017e7ee824 */ /* 0x000fe200078e0a58 */
[----:B------:R-:W-:Y:S01]  /*6730*/  ISETP.GT.U32.AND P4, PT, R88, R125, PT ;  /* 0x0000007d5800720c */ /* 0x000fe20003f84070 */
[----:B------:R-:W-:Y:S01]  /*6740*/  IMAD.HI.U32 R118, R86, R122, RZ ;  /* 0x0000007a56767227 */ /* 0x000fe200078e00ff */
[----:B------:R-:W-:-:S02]  /*6750*/  ISETP.GT.U32.AND P6, PT, R88, R123, PT ;  /* 0x0000007b5800720c */ /* 0x000fc40003fc4070 */
[----:B------:R-:W-:Y:S02]  /*6760*/  ISETP.GE.AND P5, PT, R120, RZ, PT ;  /* 0x000000ff7800720c */ /* 0x000fe40003fa6270 */
[----:B------:R-:W-:Y:S01]  /*6770*/  IABS R228, R221 ;  /* 0x000000dd00e47213 */ /* 0x000fe20000000000 */
[----:B------:R-:W-:Y:S01]  /*6780*/  IMAD.MOV R118, RZ, RZ, -R118 ;  /* 0x000000ffff767224 */ /* 0x000fe200078e0a76 */
[----:B------:R-:W-:Y:S02]  /*6790*/  IABS R120, R219 ;  /* 0x000000db00787213 */ /* 0x000fe40000000000 */
[C---:B------:R-:W-:Y:S01]  /*67a0*/  LOP3.LUT R218, R87.reuse, 0xf0, RZ, 0xfc, !PT ;  /* 0x000000f057da7812 */ /* 0x040fe200078efcff */
[----:B------:R-:W-:Y:S01]  /*67b0*/  IMAD.HI.U32 R229, R86, R228, RZ ;  /* 0x000000e456e57227 */ /* 0x000fe200078e00ff */
[----:B------:R-:W-:-:S03]  /*67c0*/  LOP3.LUT R159, R87, 0xf8, RZ, 0xfc, !PT ;  /* 0x000000f8579f7812 */ /* 0x000fc600078efcff */
[----:B------:R-:W-:Y:S02]  /*67d0*/  IMAD R122, R88, R118, R122 ;  /* 0x00000076587a7224 */ /* 0x000fe400078e027a */
[----:B------:R-:W-:Y:S01]  /*67e0*/  IMAD.HI.U32 R227, R86, R120, RZ ;  /* 0x0000007856e37227 */ /* 0x000fe200078e00ff */
[----:B------:R-:W-:-:S03]  /*67f0*/  IABS R119, R218 ;  /* 0x000000da00777213 */ /* 0x000fc60000000000 */
[----:B------:R-:W-:Y:S02]  /*6800*/  IMAD.MOV R229, RZ, RZ, -R229 ;  /* 0x000000ffffe57224 */ /* 0x000fe400078e0ae5 */
[--C-:B------:R-:W-:Y:S01]  /*6810*/  @!P2 IMAD.IADD R124, R124, 0x1, -R88.reuse ;  /* 0x000000017c7ca824 */ /* 0x100fe200078e0a58 */
[----:B------:R-:W-:Y:S01]  /*6820*/  IABS R118, R159 ;  /* 0x0000009f00767213 */ /* 0x000fe20000000000 */
[--C-:B------:R-:W-:Y:S01]  /*6830*/  @!P4 IMAD.IADD R125, R125, 0x1, -R88.reuse ;  /* 0x000000017d7dc824 */ /* 0x100fe200078e0a58 */
[C---:B------:R-:W-:Y:S01]  /*6840*/  ISETP.GT.U32.AND P4, PT, R88.reuse, R122, PT ;  /* 0x0000007a5800720c */ /* 0x040fe20003f84070 */
[----:B------:R-:W-:Y:S02]  /*6850*/  IMAD.MOV R227, RZ, RZ, -R227 ;  /* 0x000000ffffe37224 */ /* 0x000fe400078e0ae3 */
[----:B------:R-:W-:Y:S01]  /*6860*/  @!P6 IMAD.IADD R123, R123, 0x1, -R88 ;  /* 0x000000017b7be824 */ /* 0x000fe200078e0a58 */
[----:B------:R-:W-:Y:S01]  /*6870*/  ISETP.GE.AND P2, PT, R121, RZ, PT ;  /* 0x000000ff7900720c */ /* 0x000fe20003f46270 */
[----:B------:R-:W-:-:S02]  /*6880*/  IMAD R121, R88, R229, R228 ;  /* 0x000000e558797224 */ /* 0x000fc400078e02e4 */
[----:B------:R-:W-:Y:S01]  /*6890*/  @!P1 IMAD.MOV R127, RZ, RZ, -R127 ;  /* 0x000000ffff7f9224 */ /* 0x000fe200078e0a7f */
[C---:B------:R-:W-:Y:S01]  /*68a0*/  ISETP.GT.U32.AND P1, PT, R88.reuse, R124, PT ;  /* 0x0000007c5800720c */ /* 0x040fe20003f24070 */
[C---:B------:R-:W-:Y:S02]  /*68b0*/  IMAD R120, R88.reuse, R227, R120 ;  /* 0x000000e358787224 */ /* 0x040fe400078e0278 */
[----:B------:R-:W-:Y:S01]  /*68c0*/  @!P3 IMAD.MOV R126, RZ, RZ, -R126 ;  /* 0x000000ffff7eb224 */ /* 0x000fe200078e0a7e */
[----:B------:R-:W-:Y:S01]  /*68d0*/  ISETP.GT.U32.AND P3, PT, R88, R123, PT ;  /* 0x0000007b5800720c */ /* 0x000fe20003f64070 */
[----:B------:R-:W-:Y:S01]  /*68e0*/  IMAD.HI.U32 R227, R86, R119, RZ ;  /* 0x0000007756e37227 */ /* 0x000fe200078e00ff */
[----:B------:R-:W-:-:S03]  /*68f0*/  ISETP.GT.U32.AND P6, PT, R88, R121, PT ;  /* 0x000000795800720c */ /* 0x000fc60003fc4070 */
[----:B------:R-:W-:-:S04]  /*6900*/  IMAD.HI.U32 R228, R86, R118, RZ ;  /* 0x0000007656e47227 */ /* 0x000fc800078e00ff */
[----:B------:R-:W-:Y:S02]  /*6910*/  IMAD.MOV R227, RZ, RZ, -R227 ;  /* 0x000000ffffe37224 */ /* 0x000fe400078e0ae3 */
[----:B------:R-:W-:Y:S02]  /*6920*/  IMAD.MOV R228, RZ, RZ, -R228 ;  /* 0x000000ffffe47224 */ /* 0x000fe400078e0ae4 */
[----:B------:R-:W-:Y:S01]  /*6930*/  @!P5 IMAD.MOV R125, RZ, RZ, -R125 ;  /* 0x000000ffff7dd224 */ /* 0x000fe200078e0a7d */
[C---:B------:R-:W-:Y:S01]  /*6940*/  ISETP.GT.U32.AND P5, PT, R88.reuse, R120, PT ;  /* 0x000000785800720c */ /* 0x040fe20003fa4070 */
[----:B------:R-:W-:Y:S02]  /*6950*/  IMAD R119, R88, R227, R119 ;  /* 0x000000e358777224 */ /* 0x000fe400078e0277 */
[----:B------:R-:W-:Y:S02]  /*6960*/  @!P4 IMAD.IADD R122, R122, 0x1, -R88 ;  /* 0x000000017a7ac824 */ /* 0x000fe400078e0a58 */
[----:B------:R-:W-:-:S02]  /*6970*/  IMAD R118, R88, R228, R118 ;  /* 0x000000e458767224 */ /* 0x000fc400078e0276 */
[--C-:B------:R-:W-:Y:S01]  /*6980*/  @!P1 IMAD.IADD R124, R124, 0x1, -R88.reuse ;  /* 0x000000017c7c9824 */ /* 0x100fe200078e0a58 */
[C---:B------:R-:W-:Y:S01]  /*6990*/  ISETP.GT.U32.AND P1, PT, R88.reuse, R119, PT ;  /* 0x000000775800720c */ /* 0x040fe20003f24070 */
[--C-:B------:R-:W-:Y:S01]  /*69a0*/  @!P3 IMAD.IADD R123, R123, 0x1, -R88.reuse ;  /* 0x000000017b7bb824 */ /* 0x100fe200078e0a58 */
[C---:B------:R-:W-:Y:S02]  /*69b0*/  ISETP.GT.U32.AND P4, PT, R88.reuse, R122, PT ;  /* 0x0000007a5800720c */ /* 0x040fe40003f84070 */
[----:B------:R-:W-:Y:S01]  /*69c0*/  ISETP.GT.U32.AND P3, PT, R88, R118, PT ;  /* 0x000000765800720c */ /* 0x000fe20003f64070 */
[----:B------:R-:W-:Y:S02]  /*69d0*/  @!P6 IMAD.IADD R121, R121, 0x1, -R88 ;  /* 0x000000017979e824 */ /* 0x000fe400078e0a58 */
[----:B------:R-:W-:Y:S01]  /*69e0*/  @!P2 IMAD.MOV R124, RZ, RZ, -R124 ;  /* 0x000000ffff7ca224 */ /* 0x000fe200078e0a7c */
[----:B------:R-:W-:Y:S01]  /*69f0*/  ISETP.GE.AND P2, PT, R226, RZ, PT ;  /* 0x000000ffe200720c */ /* 0x000fe20003f46270 */
[----:B------:R-:W-:Y:S01]  /*6a00*/  @!P5 IMAD.IADD R120, R120, 0x1, -R88 ;  /* 0x000000017878d824 */ /* 0x000fe200078e0a58 */
[----:B------:R-:W-:-:S03]  /*6a10*/  ISETP.GT.U32.AND P6, PT, R88, R121, PT ;  /* 0x000000795800720c */ /* 0x000fc60003fc4070 */
[--C-:B------:R-:W-:Y:S01]  /*6a20*/  @!P1 IMAD.IADD R119, R119, 0x1, -R88.reuse ;  /* 0x0000000177779824 */ /* 0x100fe200078e0a58 */
[----:B------:R-:W-:Y:S01]  /*6a30*/  ISETP.GT.U32.AND P5, PT, R88, R120, PT ;  /* 0x000000785800720c */ /* 0x000fe20003fa4070 */
[--C-:B------:R-:W-:Y:S02]  /*6a40*/  @!P4 IMAD.IADD R122, R122, 0x1, -R88.reuse ;  /* 0x000000017a7ac824 */ /* 0x100fe400078e0a58 */
[----:B------:R-:W-:Y:S01]  /*6a50*/  @!P3 IMAD.IADD R118, R118, 0x1, -R88 ;  /* 0x000000017676b824 */ /* 0x000fe200078e0a58 */
[----:B------:R-:W-:-:S03]  /*6a60*/  ISETP.GT.U32.AND P3, PT, R88, R119, PT ;  /* 0x000000775800720c */ /* 0x000fc60003f64070 */
[----:B------:R-:W-:Y:S01]  /*6a70*/  @!P2 IMAD.MOV R122, RZ, RZ, -R122 ;  /* 0x000000ffff7aa224 */ /* 0x000fe200078e0a7a */
[----:B------:R-:W-:Y:S01]  /*6a80*/  ISETP.GT.U32.AND P2, PT, R88, R118, PT ;  /* 0x000000765800720c */ /* 0x000fe20003f44070 */
[--C-:B------:R-:W-:Y:S01]  /*6a90*/  @!P6 IMAD.IADD R121, R121, 0x1, -R88.reuse ;  /* 0x000000017979e824 */ /* 0x100fe200078e0a58 */
[----:B------:R-:W-:Y:S02]  /*6aa0*/  ISETP.GE.AND P4, PT, R220, RZ, PT ;  /* 0x000000ffdc00720c */ /* 0x000fe40003f86270 */
[----:B------:R-:W-:Y:S02]  /*6ab0*/  ISETP.GE.AND P6, PT, R221, RZ, PT ;  /* 0x000000ffdd00720c */ /* 0x000fe40003fc6270 */
[----:B------:R-:W-:Y:S01]  /*6ac0*/  ISETP.GE.AND P1, PT, R219, RZ, PT ;  /* 0x000000ffdb00720c */ /* 0x000fe20003f26270 */
[--C-:B------:R-:W-:Y:S01]  /*6ad0*/  @!P5 IMAD.IADD R120, R120, 0x1, -R88.reuse ;  /* 0x000000017878d824 */ /* 0x100fe200078e0a58 */
[----:B------:R-:W-:Y:S01]  /*6ae0*/  ISETP.GE.AND P5, PT, R218, RZ, PT ;  /* 0x000000ffda00720c */ /* 0x000fe20003fa6270 */
[----:B------:R-:W-:Y:S01]  /*6af0*/  VIADD R235, R94, 0x3f ;  /* 0x0000003f5eeb7836 */ /* 0x000fe20000000000 */
[----:B------:R-:W-:Y:S01]  /*6b00*/  LOP3.LUT R234, R234, 0x3f, RZ, 0xc0, !PT ;  /* 0x0000003feaea7812 */ /* 0x000fe200078ec0ff */
[--C-:B------:R-:W-:Y:S01]  /*6b10*/  @!P3 IMAD.IADD R119, R119, 0x1, -R88.reuse ;  /* 0x000000017777b824 */ /* 0x100fe200078e0a58 */
[----:B------:R-:W-:Y:S01]  /*6b20*/  ISETP.GE.AND P3, PT, R159, RZ, PT ;  /* 0x000000ff9f00720c */ /* 0x000fe20003f66270 */
[----:B------:R-:W-:Y:S01]  /*6b30*/  @!P2 IMAD.IADD R118, R118, 0x1, -R88 ;  /* 0x000000017676a824 */ /* 0x000fe200078e0a58 */
[----:B------:R-:W-:-:S02]  /*6b40*/  ISETP.NE.AND P2, PT, R85, RZ, PT ;  /* 0x000000ff5500720c */ /* 0x000fc40003f45270 */
[----:B------:R-:W-:Y:S01]  /*6b50*/  LOP3.LUT R159, RZ, R85, RZ, 0x33, !PT ;  /* 0x00000055ff9f7212 */ /* 0x000fe200078e33ff */
[----:B------:R-:W-:Y:S01]  /*6b60*/  @!P4 IMAD.MOV R123, RZ, RZ, -R123 ;  /* 0x000000ffff7bc224 */ /* 0x000fe200078e0a7b */
[----:B------:R-:W-:Y:S01]  /*6b70*/  ISETP.GE.AND P4, PT, R202, RZ, PT ;  /* 0x000000ffca00720c */ /* 0x000fe20003f86270 */
[----:B------:R-:W-:Y:S01]  /*6b80*/  @!P6 IMAD.MOV R121, RZ, RZ, -R121 ;  /* 0x000000ffff79e224 */ /* 0x000fe200078e0a79 */
[----:B------:R-:W-:Y:S01]  /*6b90*/  ISETP.GE.AND P6, PT, R203, RZ, PT ;  /* 0x000000ffcb00720c */ /* 0x000fe20003fc6270 */
[----:B------:R-:W-:Y:S01]  /*6ba0*/  @!P1 IMAD.MOV R120, RZ, RZ, -R120 ;  /* 0x000000ffff789224 */ /* 0x000fe200078e0a78 */
[----:B------:R-:W-:Y:S01]  /*6bb0*/  ISETP.GT.AND P1, PT, R235, 0x3f, PT ;  /* 0x0000003feb00780c */ /* 0x000fe20003f24270 */
[C---:B------:R-:W-:Y:S01]  /*6bc0*/  IMAD R203, R234.reuse, R113, RZ ;  /* 0x00000071eacb7224 */ /* 0x040fe200078e02ff */
[----:B------:R-:W-:Y:S02]  /*6bd0*/  LOP3.LUT R202, R87, 0x74, RZ, 0xfc, !PT ;  /* 0x0000007457ca7812 */ /* 0x000fe400078efcff */
[----:B------:R-:W-:Y:S01]  /*6be0*/  SEL R91, R159, R91, !P2 ;  /* 0x0000005b9f5b7207 */ /* 0x000fe20005000000 */
[----:B------:R-:W-:Y:S01]  /*6bf0*/  @!P5 IMAD.MOV R119, RZ, RZ, -R119 ;  /* 0x000000ffff77d224 */ /* 0x000fe200078e0a77 */
[----:B------:R-:W-:-:S02]  /*6c00*/  ISETP.LT.AND P1, PT, R234, R94, P1 ;  /* 0x0000005eea00720c */ /* 0x000fc40000f21270 */
[----:B------:R-:W-:Y:S01]  /*6c10*/  IABS R94, R202 ;  /* 0x000000ca005e7213 */ /* 0x000fe20000000000 */
[----:B------:R-:W-:Y:S01]  /*6c20*/  IMAD R91, R91, UR8, RZ ;  /* 0x000000085b5b7c24 */ /* 0x000fe2000f8e02ff */
[----:B------:R-:W-:Y:S02]  /*6c30*/  IADD3 R85, P5, PT, R203, UR18, RZ ;  /* 0x00000012cb557c10 */ /* 0x000fe4000ffbe0ff */
[----:B------:R-:W-:Y:S01]  /*6c40*/  SEL R220, R159, R84, !P2 ;  /* 0x000000549fdc7207 */ /* 0x000fe20005000000 */
[----:B------:R-:W-:Y:S01]  /*6c50*/  IMAD.HI.U32 R218, R86, R94, RZ ;  /* 0x0000005e56da7227 */ /* 0x000fe200078e00ff */
[----:B------:R-:W-:Y:S02]  /*6c60*/  LEA.HI.X.SX32 R84, R203, UR19, 0x1, P5 ;  /* 0x00000013cb547c11 */ /* 0x000fe4000a8f0eff */
[-C--:B------:R-:W-:Y:S01]  /*6c70*/  IADD3 R203, P5, PT, R91, R85.reuse, RZ ;  /* 0x000000555bcb7210 */ /* 0x080fe20007fbe0ff */
[----:B------:R-:W-:Y:S01]  /*6c80*/  IMAD R220, R220, UR8, RZ ;  /* 0x00000008dcdc7c24 */ /* 0x000fe2000f8e02ff */
[----:B------:R-:W-:Y:S01]  /*6c90*/  SEL R219, R159, R90, !P2 ;  /* 0x0000005a9fdb7207 */ /* 0x000fe20005000000 */
[----:B------:R-:W-:Y:S01]  /*6ca0*/  @!P3 IMAD.MOV R118, RZ, RZ, -R118 ;  /* 0x000000ffff76b224 */ /* 0x000fe200078e0a76 */
[----:B------:R-:W-:Y:S01]  /*6cb0*/  ISETP.GE.AND P3, PT, R202, RZ, PT ;  /* 0x000000ffca00720c */ /* 0x000fe20003f66270 */
[----:B------:R-:W-:Y:S01]  /*6cc0*/  IMAD.MOV R218, RZ, RZ, -R218 ;  /* 0x000000ffffda7224 */ /* 0x000fe200078e0ada */
[----:B------:R-:W-:Y:S01]  /*6cd0*/  LEA.HI.X.SX32 R202, R91, R84, 0x1, P5 ;  /* 0x000000545bca7211 */ /* 0x000fe200028f0eff */
[----:B------:R-:W-:Y:S01]  /*6ce0*/  IMAD R219, R219, UR8, RZ ;  /* 0x00000008dbdb7c24 */ /* 0x000fe2000f8e02ff */
[----:B------:R-:W-:Y:S01]  /*6cf0*/  IADD3 R221, P5, PT, R220, R85, RZ ;  /* 0x00000055dcdd7210 */ /* 0x000fe20007fbe0ff */
[----:B------:R-:W-:Y:S01]  /*6d00*/  IMAD R94, R88, R218, R94 ;  /* 0x000000da585e7224 */ /* 0x000fe200078e025e */
[----:B------:R-:W-:Y:S01]  /*6d10*/  PRMT R200, RZ, 0x7610, R200 ;  /* 0x00007610ffc87816 */ /* 0x000fe200000000c8 */
[----:B------:R-:W-:Y:S01]  /*6d20*/  @P1 IMAD.MOV.U32 R90, RZ, RZ, R203 ;  /* 0x000000ffff5a1224 */ /* 0x000fe200078e00cb */
[----:B------:R-:W-:Y:S01]  /*6d30*/  SEL R218, R159, R211, !P2 ;  /* 0x000000d39fda7207 */ /* 0x000fe20005000000 */
[----:B------:R-:W-:Y:S01]  /*6d40*/  @P1 IMAD.MOV.U32 R91, RZ, RZ, R202 ;  /* 0x000000ffff5b1224 */ /* 0x000fe200078e00ca */
[----:B------:R-:W-:-:S02]  /*6d50*/  LEA.HI.X.SX32 R227, R220, R84, 0x1, P5 ;  /* 0x00000054dce37211 */ /* 0x000fc400028f0eff */
[-C--:B------:R-:W-:Y:S01]  /*6d60*/  IADD3 R211, P5, PT, R219, R85.reuse, RZ ;  /* 0x00000055dbd37210 */ /* 0x080fe20007fbe0ff */
[----:B------:R-:W-:Y:S01]  /*6d70*/  IMAD R218, R218, UR8, RZ ;  /* 0x00000008dada7c24 */ /* 0x000fe2000f8e02ff */
[----:B------:R0:W2:Y:S01]  /*6d80*/  @P1 LDG.E.U8 R200, desc[UR26][R90.64] ;  /* 0x0000001a5ac81981 */ /* 0x0000a2000c1e1100 */
[----:B------:R-:W-:Y:S02]  /*6d90*/  PRMT R4, RZ, 0x7610, R4 ;  /* 0x00007610ff047816 */ /* 0x000fe40000000004 */
[----:B------:R-:W-:Y:S02]  /*6da0*/  SEL R226, R159, R210, !P2 ;  /* 0x000000d29fe27207 */ /* 0x000fe40005000000 */
[----:B------:R-:W-:Y:S02]  /*6db0*/  LEA.HI.X.SX32 R210, R219, R84, 0x1, P5 ;  /* 0x00000054dbd27211 */ /* 0x000fe400028f0eff */
[----:B------:R-:W-:Y:S01]  /*6dc0*/  IADD3 R219, P5, PT, R218, R85, RZ ;  /* 0x00000055dadb7210 */ /* 0x000fe20007fbe0ff */
[----:B0-----:R-:W-:-:S02]  /*6dd0*/  @P1 IMAD.MOV.U32 R90, RZ, RZ, R221 ;  /* 0x000000ffff5a1224 */ /* 0x001fc400078e00dd */
[----:B------:R-:W-:Y:S01]  /*6de0*/  @P1 IMAD.MOV.U32 R91, RZ, RZ, R227 ;  /* 0x000000ffff5b1224 */ /* 0x000fe200078e00e3 */
[----:B------:R-:W-:Y:S01]  /*6df0*/  PRMT R199, RZ, 0x7610, R199 ;  /* 0x00007610ffc77816 */ /* 0x000fe200000000c7 */
[----:B------:R-:W-:Y:S01]  /*6e00*/  IMAD R226, R226, UR8, RZ ;  /* 0x00000008e2e27c24 */ /* 0x000fe2000f8e02ff */
[----:B------:R-:W-:Y:S02]  /*6e10*/  SEL R234, R159, R216, !P2 ;  /* 0x000000d89fea7207 */ /* 0x000fe40005000000 */
[----:B------:R0:W2:Y:S01]  /*6e20*/  @P1 LDG.E.U8 R4, desc[UR26][R90.64] ;  /* 0x0000001a5a041981 */ /* 0x0000a2000c1e1100 */
[----:B------:R-:W-:-:S03]  /*6e30*/  LEA.HI.X.SX32 R218, R218, R84, 0x1, P5 ;  /* 0x00000054dada7211 */ /* 0x000fc600028f0eff */
[----:B------:R-:W-:Y:S01]  /*6e40*/  STL [R1+0x330], R221 ;  /* 0x000330dd01007387 */ /* 0x000fe20000100800 */
[----:B------:R-:W-:-:S03]  /*6e50*/  IMAD R234, R234, UR8, RZ ;  /* 0x00000008eaea7c24 */ /* 0x000fc6000f8e02ff */
[----:B------:R1:W-:Y:S01]  /*6e60*/  STL [R1+0x32c], R227 ;  /* 0x00032ce301007387 */ /* 0x0003e20000100800 */
[----:B0-----:R-:W-:Y:S02]  /*6e70*/  @P1 IMAD.MOV.U32 R90, RZ, RZ, R211 ;  /* 0x000000ffff5a1224 */ /* 0x001fe400078e00d3 */
[----:B------:R-:W-:Y:S01]  /*6e80*/  @P1 IMAD.MOV.U32 R91, RZ, RZ, R210 ;  /* 0x000000ffff5b1224 */ /* 0x000fe200078e00d2 */
[----:B------:R-:W-:Y:S02]  /*6e90*/  PRMT R184, RZ, 0x7610, R184 ;  /* 0x00007610ffb87816 */ /* 0x000fe400000000b8 */
[----:B------:R-:W-:Y:S02]  /*6ea0*/  SEL R242, R159, R213, !P2 ;  /* 0x000000d59ff27207 */ /* 0x000fe40005000000 */
[----:B------:R0:W2:Y:S01]  /*6eb0*/  @P1 LDG.E.U8 R199, desc[UR26][R90.64] ;  /* 0x0000001a5ac71981 */ /* 0x0000a2000c1e1100 */
[----:B-1----:R-:W-:-:S04]  /*6ec0*/  IADD3 R227, P5, PT, R226, R85, RZ ;  /* 0x00000055e2e37210 */ /* 0x002fc80007fbe0ff */
[----:B------:R-:W-:Y:S01]  /*6ed0*/  LEA.HI.X.SX32 R226, R226, R84, 0x1, P5 ;  /* 0x00000054e2e27211 */ /* 0x000fe200028f0eff */
[----:B------:R-:W-:Y:S01]  /*6ee0*/  IMAD R242, R242, UR8, RZ ;  /* 0x00000008f2f27c24 */ /* 0x000fe2000f8e02ff */
[C---:B------:R-:W-:Y:S01]  /*6ef0*/  IADD3 R235, P5, PT, R234.reuse, R85, RZ ;  /* 0x00000055eaeb7210 */ /* 0x040fe20007fbe0ff */
[----:B0-----:R-:W-:Y:S02]  /*6f00*/  @P1 IMAD.MOV.U32 R90, RZ, RZ, R219 ;  /* 0x000000ffff5a1224 */ /* 0x001fe400078e00db */
[----:B------:R-:W-:Y:S01]  /*6f10*/  @P1 IMAD.MOV.U32 R91, RZ, RZ, R218 ;  /* 0x000000ffff5b1224 */ /* 0x000fe200078e00da */
[----:B------:R-:W-:Y:S02]  /*6f20*/  PRMT R183, RZ, 0x7610, R183 ;  /* 0x00007610ffb77816 */ /* 0x000fe400000000b7 */
[----:B------:R-:W-:Y:S02]  /*6f30*/  SEL R250, R159, R212, !P2 ;  /* 0x000000d49ffa7207 */ /* 0x000fe40005000000 */
[----:B------:R0:W2:Y:S01]  /*6f40*/  @P1 LDG.E.U8 R184, desc[UR26][R90.64] ;  /* 0x0000001a5ab81981 */ /* 0x0000a2000c1e1100 */
[----:B------:R-:W-:-:S02]  /*6f50*/  LEA.HI.X.SX32 R234, R234, R84, 0x1, P5 ;  /* 0x00000054eaea7211 */ /* 0x000fc400028f0eff */
[----:B------:R-:W-:Y:S01]  /*6f60*/  IADD3 R243, P5, PT, R242, R85, RZ ;  /* 0x00000055f2f37210 */ /* 0x000fe20007fbe0ff */
[----:B------:R-:W-:Y:S01]  /*6f70*/  IMAD R250, R250, UR8, RZ ;  /* 0x00000008fafa7c24 */ /* 0x000fe2000f8e02ff */
[----:B------:R-:W-:Y:S01]  /*6f80*/  PRMT R82, RZ, 0x7610, R82 ;  /* 0x00007610ff527816 */ /* 0x000fe20000000052 */
[----:B0-----:R-:W-:Y:S02]  /*6f90*/  @P1 IMAD.MOV.U32 R90, RZ, RZ, R227 ;  /* 0x000000ffff5a1224 */ /* 0x001fe400078e00e3 */
[----:B------:R-:W-:Y:S01]  /*6fa0*/  @P1 IMAD.MOV.U32 R91, RZ, RZ, R226 ;  /* 0x000000ffff5b1224 */ /* 0x000fe200078e00e2 */
[----:B------:R-:W-:Y:S02]  /*6fb0*/  SEL R209, R159, R209, !P2 ;  /* 0x000000d19fd17207 */ /* 0x000fe40005000000 */
[----:B------:R-:W-:Y:S02]  /*6fc0*/  LEA.HI.X.SX32 R242, R242, R84, 0x1, P5 ;  /* 0x00000054f2f27211 */ /* 0x000fe400028f0eff */
[----:B------:R0:W2:Y:S01]  /*6fd0*/  @P1 LDG.E.U8 R183, desc[UR26][R90.64] ;  /* 0x0000001a5ab71981 */ /* 0x0000a2000c1e1100 */
[----:B------:R-:W-:Y:S01]  /*6fe0*/  IADD3 R251, P5, PT, R250, R85, RZ ;  /* 0x00000055fafb7210 */ /* 0x000fe20007fbe0ff */
[----:B------:R-:W-:Y:S01]  /*6ff0*/  IMAD R209, R209, UR8, RZ ;  /* 0x00000008d1d17c24 */ /* 0x000fe2000f8e02ff */
[----:B------:R-:W-:-:S02]  /*7000*/  PRMT R33, RZ, 0x7610, R33 ;  /* 0x00007610ff217816 */ /* 0x000fc40000000021 */
[----:B------:R-:W-:Y:S01]  /*7010*/  SEL R208, R159, R208, !P2 ;  /* 0x000000d09fd07207 */ /* 0x000fe20005000000 */
[----:B0-----:R-:W-:Y:S02]  /*7020*/  @P1 IMAD.MOV.U32 R90, RZ, RZ, R235 ;  /* 0x000000ffff5a1224 */ /* 0x001fe400078e00eb */
[----:B------:R-:W-:Y:S01]  /*7030*/  @P1 IMAD.MOV.U32 R91, RZ, RZ, R234 ;  /* 0x000000ffff5b1224 */ /* 0x000fe200078e00ea */
[----:B------:R-:W-:-:S04]  /*7040*/  LEA.HI.X.SX32 R250, R250, R84, 0x1, P5 ;  /* 0x00000054fafa7211 */ /* 0x000fc800028f0eff */
[----:B------:R0:W2:Y:S01]  /*7050*/  @P1 LDG.E.U8 R82, desc[UR26][R90.64] ;  /* 0x0000001a5a521981 */ /* 0x0000a2000c1e1100 */
[----:B------:R-:W-:Y:S01]  /*7060*/  IADD3 R220, P5, PT, R209, R85, RZ ;  /* 0x00000055d1dc7210 */ /* 0x000fe20007fbe0ff */
[----:B------:R-:W-:Y:S01]  /*7070*/  IMAD R208, R208, UR8, RZ ;  /* 0x00000008d0d07c24 */ /* 0x000fe2000f8e02ff */
[----:B------:R-:W-:Y:S02]  /*7080*/  PRMT R31, RZ, 0x7610, R31 ;  /* 0x00007610ff1f7816 */ /* 0x000fe4000000001f */
[----:B------:R-:W-:Y:S01]  /*7090*/  SEL R205, R159, R205, !P2 ;  /* 0x000000cd9fcd7207 */ /* 0x000fe20005000000 */
[----:B0-----:R-:W-:Y:S02]  /*70a0*/  @P1 IMAD.MOV.U32 R90, RZ, RZ, R243 ;  /* 0x000000ffff5a1224 */ /* 0x001fe400078e00f3 */
[----:B------:R-:W-:Y:S01]  /*70b0*/  @P1 IMAD.MOV.U32 R91, RZ, RZ, R242 ;  /* 0x000000ffff5b1224 */ /* 0x000fe200078e00f2 */
[----:B------:R-:W-:-:S04]  /*70c0*/  LEA.HI.X.SX32 R228, R209, R84, 0x1, P5 ;  /* 0x00000054d1e47211 */ /* 0x000fc800028f0eff */
[----:B------:R0:W2:Y:S01]  /*70d0*/  @P1 LDG.E.U8 R33, desc[UR26][R90.64] ;  /* 0x0000001a5a211981 */ /* 0x0000a2000c1e1100 */
[C---:B------:R-:W-:Y:S01]  /*70e0*/  IADD3 R221, P5, PT, R208.reuse, R85, RZ ;  /* 0x00000055d0dd7210 */ /* 0x040fe20007fbe0ff */
[----:B------:R-:W-:Y:S01]  /*70f0*/  IMAD R205, R205, UR8, RZ ;  /* 0x00000008cdcd7c24 */ /* 0x000fe2000f8e02ff */
[----:B------:R-:W-:Y:S02]  /*7100*/  PRMT R32, RZ, 0x7610, R32 ;  /* 0x00007610ff207816 */ /* 0x000fe40000000020 */
[----:B------:R-:W-:Y:S01]  /*7110*/  SEL R204, R159, R204, !P2 ;  /* 0x000000cc9fcc7207 */ /* 0x000fe20005000000 */
[----:B0-----:R-:W-:Y:S02]  /*7120*/  @P1 IMAD.MOV.U32 R90, RZ, RZ, R251 ;  /* 0x000000ffff5a1224 */ /* 0x001fe400078e00fb */
[----:B------:R-:W-:Y:S01]  /*7130*/  @P1 IMAD.MOV.U32 R91, RZ, RZ, R250 ;  /* 0x000000ffff5b1224 */ /* 0x000fe200078e00fa */
[----:B------:R-:W-:-:S04]  /*7140*/  LEA.HI.X.SX32 R212, R208, R84, 0x1, P5 ;  /* 0x00000054d0d47211 */ /* 0x000fc800028f0eff */
[----:B------:R0:W2:Y:S01]  /*7150*/  @P1 LDG.E.U8 R31, desc[UR26][R90.64] ;  /* 0x0000001a5a1f1981 */ /* 0x0000a2000c1e1100 */
[----:B------:R-:W-:Y:S01]  /*7160*/  IADD3 R213, P5, PT, R205, R85, RZ ;  /* 0x00000055cdd57210 */ /* 0x000fe20007fbe0ff */
[----:B------:R-:W-:Y:S01]  /*7170*/  IMAD R204, R204, UR8, RZ ;  /* 0x00000008cccc7c24 */ /* 0x000fe2000f8e02ff */
[----:B------:R-:W-:Y:S01]  /*7180*/  PRMT R29, RZ, 0x7610, R29 ;  /* 0x00007610ff1d7816 */ /* 0x000fe2000000001d */
[----:B------:R1:W-:Y:S01]  /*7190*/  STL [R1+0x18], R220 ;  /* 0x000018dc01007387 */ /* 0x0003e20000100800 */
[----:B------:R-:W-:Y:S01]  /*71a0*/  SEL R168, R159, R168, !P2 ;  /* 0x000000a89fa87207 */ /* 0x000fe20005000000 */
[----:B0-----:R-:W-:Y:S02]  /*71b0*/  @P1 IMAD.MOV.U32 R90, RZ, RZ, R220 ;  /* 0x000000ffff5a1224 */ /* 0x001fe400078e00dc */
[----:B------:R-:W-:Y:S01]  /*71c0*/  @P1 IMAD.MOV.U32 R91, RZ, RZ, R228 ;  /* 0x000000ffff5b1224 */ /* 0x000fe200078e00e4 */
[----:B------:R-:W-:Y:S01]  /*71d0*/  STL [R1+0x14], R228 ;  /* 0x000014e401007387 */ /* 0x000fe20000100800 */
[----:B-1----:R-:W-:-:S03]  /*71e0*/  LEA.HI.X.SX32 R220, R205, R84, 0x1, P5 ;  /* 0x00000054cddc7211 */ /* 0x002fc600028f0eff */
[----:B------:R0:W2:Y:S01]  /*71f0*/  @P1 LDG.E.U8 R32, desc[UR26][R90.64] ;  /* 0x0000001a5a201981 */ /* 0x0000a2000c1e1100 */
[----:B------:R-:W-:-:S03]  /*7200*/  IMAD R168, R168, UR8, RZ ;  /* 0x00000008a8a87c24 */ /* 0x000fc6000f8e02ff */
[----:B------:R-:W-:Y:S01]  /*7210*/  STL [R1+0x38], R221 ;  /* 0x000038dd01007387 */ /* 0x000fe20000100800 */
[----:B------:R-:W-:-:S03]  /*7220*/  PRMT R30, RZ, 0x7610, R30 ;  /* 0x00007610ff1e7816 */ /* 0x000fc6000000001e */
[----:B------:R1:W-:Y:S01]  /*7230*/  STL [R1+0x34], R212 ;  /* 0x000034d401007387 */ /* 0x0003e20000100800 */
[----:B0-----:R-:W-:Y:S02]  /*7240*/  @P1 IMAD.MOV.U32 R90, RZ, RZ, R221 ;  /* 0x000000ffff5a1224 */ /* 0x001fe400078e00dd */
[----:B------:R-:W-:Y:S01]  /*7250*/  @P1 IMAD.MOV.U32 R91, RZ, RZ, R212 ;  /* 0x000000ffff5b1224 */ /* 0x000fe200078e00d4 */
[----:B------:R-:W-:-:S04]  /*7260*/  SEL R166, R159, R166, !P2 ;  /* 0x000000a69fa67207 */ /* 0x000fc80005000000 */
[----:B------:R0:W2:Y:S01]  /*7270*/  @P1 LDG.E.U8 R29, desc[UR26][R90.64] ;  /* 0x0000001a5a1d1981 */ /* 0x0000a2000c1e1100 */
[----:B-1----:R-:W-:Y:S01]  /*7280*/  IADD3 R212, P5, PT, R204, R85, RZ ;  /* 0x00000055ccd47210 */ /* 0x002fe20007fbe0ff */
[----:B------:R-:W-:-:S03]  /*7290*/  IMAD R166, R166, UR8, RZ ;  /* 0x00000008a6a67c24 */ /* 0x000fc6000f8e02ff */
[----:B------:R-:W-:Y:S02]  /*72a0*/  LEA.HI.X.SX32 R204, R204, R84, 0x1, P5 ;  /* 0x00000054cccc7211 */ /* 0x000fe400028f0eff */
[----:B------:R-:W-:Y:S01]  /*72b0*/  IADD3 R205, P5, PT, R168, R85, RZ ;  /* 0x00000055a8cd7210 */ /* 0x000fe20007fbe0ff */
[----:B0-----:R-:W-:Y:S02]  /*72c0*/  @P1 IMAD.MOV.U32 R90, RZ, RZ, R213 ;  /* 0x000000ffff5a1224 */ /* 0x001fe400078e00d5 */
[----:B------:R-:W-:Y:S01]  /*72d0*/  @P1 IMAD.MOV.U32 R91, RZ, RZ, R220 ;  /* 0x000000ffff5b1224 */ /* 0x000fe200078e00dc */
[----:B------:R-:W-:Y:S01]  /*72e0*/  PRMT R27, RZ, 0x7610, R27 ;  /* 0x00007610ff1b7816 */ /* 0x000fe2000000001b */
[----:B------:R0:W-:Y:S01]  /*72f0*/  STL [R1+0x58], R213 ;  /* 0x000058d501007387 */ /* 0x0001e20000100800 */
[----:B------:R-:W-:-:S03]  /*7300*/  SEL R164, R159, R164, !P2 ;  /* 0x000000a49fa47207 */ /* 0x000fc60005000000 */
[----:B------:R1:W2:Y:S04]  /*7310*/  @P1 LDG.E.U8 R30, desc[UR26][R90.64] ;  /* 0x0000001a5a1e1981 */ /* 0x0002a8000c1e1100 */
[----:B------:R-:W-:Y:S01]  /*7320*/  STL [R1+0x54], R220 ;  /* 0x000054dc01007387 */ /* 0x000fe20000100800 */
[----:B0-----:R-:W-:-:S03]  /*7330*/  LEA.HI.X.SX32 R213, R168, R84, 0x1, P5 ;  /* 0x00000054a8d57211 */ /* 0x001fc600028f0eff */
[----:B------:R0:W-:Y:S01]  /*7340*/  STL [R1+0x78], R212 ;  /* 0x000078d401007387 */ /* 0x0001e20000100800 */
[----:B-1----:R-:W-:Y:S02]  /*7350*/  @P1 IMAD.MOV.U32 R90, RZ, RZ, R212 ;  /* 0x000000ffff5a1224 */ /* 0x002fe400078e00d4 */
[----:B------:R-:W-:Y:S01]  /*7360*/  @P1 IMAD.MOV.U32 R91, RZ, RZ, R204 ;  /* 0x000000ffff5b1224 */ /* 0x000fe200078e00cc */
[----:B------:R-:W-:Y:S01]  /*7370*/  STL [R1+0x74], R204 ;  /* 0x000074cc01007387 */ /* 0x000fe20000100800 */
[----:B------:R-:W-:Y:S01]  /*7380*/  IMAD R164, R164, UR8, RZ ;  /* 0x00000008a4a47c24 */ /* 0x000fe2000f8e02ff */
[----:B------:R-:W-:Y:S02]  /*7390*/  PRMT R28, RZ, 0x7610, R28 ;  /* 0x00007610ff1c7816 */ /* 0x000fe4000000001c */
[----:B0-----:R-:W-:Y:S01]  /*73a0*/  IADD3 R212, P5, PT, R166, R85, RZ ;  /* 0x00000055a6d47210 */ /* 0x001fe20007fbe0ff */
[----:B------:R-:W-:Y:S01]  /*73b0*/  STL [R1+0x98], R205 ;  /* 0x000098cd01007387 */ /* 0x000fe20000100800 */
[----:B------:R-:W-:-:S03]  /*73c0*/  SEL R158, R159, R158, !P2 ;  /* 0x0000009e9f9e7207 */ /* 0x000fc60005000000 */
[----:B------:R0:W2:Y:S04]  /*73d0*/  @P1 LDG.E.U8 R27, desc[UR26][R90.64] ;  /* 0x0000001a5a1b1981 */ /* 0x0000a8000c1e1100 */
[----:B------:R1:W-:Y:S01]  /*73e0*/  STL [R1+0x94], R213 ;  /* 0x000094d501007387 */ /* 0x0003e20000100800 */
[----:B------:R-:W-:Y:S02]  /*73f0*/  IMAD R158, R158, UR8, RZ ;  /* 0x000000089e9e7c24 */ /* 0x000fe4000f8e02ff */
[----:B0-----:R-:W-:Y:S02]  /*7400*/  @P1 IMAD.MOV.U32 R90, RZ, RZ, R205 ;  /* 0x000000ffff5a1224 */ /* 0x001fe400078e00cd */
[----:B------:R-:W-:Y:S01]  /*7410*/  @P1 IMAD.MOV.U32 R91, RZ, RZ, R213 ;  /* 0x000000ffff5b1224 */ /* 0x000fe200078e00d5 */
[----:B-1----:R-:W-:-:S02]  /*7420*/  LEA.HI.X.SX32 R213, R166, R84, 0x1, P5 ;  /* 0x00000054a6d57211 */ /* 0x002fc400028f0eff */
[CC--:B------:R-:W-:Y:S02]  /*7430*/  IADD3 R204, P5, PT, R164.reuse, R85.reuse, RZ ;  /* 0x00000055a4cc7210 */ /* 0x0c0fe40007fbe0ff */
[----:B------:R0:W2:Y:S01]  /*7440*/  @P1 LDG.E.U8 R28, desc[UR26][R90.64] ;  /* 0x0000001a5a1c1981 */ /* 0x0000a2000c1e1100 */
[----:B------:R-:W-:Y:S02]  /*7450*/  PRMT R25, RZ, 0x7610, R25 ;  /* 0x00007610ff197816 */ /* 0x000fe40000000019 */
[----:B------:R-:W-:Y:S01]  /*7460*/  SEL R156, R159, R156, !P2 ;  /* 0x0000009c9f9c7207 */ /* 0x000fe20005000000 */
[----:B------:R1:W-:Y:S01]  /*7470*/  STL [R1+0xb8], R212 ;  /* 0x0000b8d401007387 */ /* 0x0003e20000100800 */
[----:B------:R-:W-:Y:S01]  /*7480*/  LEA.HI.X.SX32 R205, R164, R84, 0x1, P5 ;  /* 0x00000054a4cd7211 */ /* 0x000fe200028f0eff */
[----:B0-----:R-:W-:Y:S02]  /*7490*/  @P1 IMAD.MOV.U32 R90, RZ, RZ, R212 ;  /* 0x000000ffff5a1224 */ /* 0x001fe400078e00d4 */
[----:B------:R-:W-:Y:S01]  /*74a0*/  @P1 IMAD.MOV.U32 R91, RZ, RZ, R213 ;  /* 0x000000ffff5b1224 */ /* 0x000fe200078e00d5 */
[----:B-1----:R-:W-:Y:S01]  /*74b0*/  IADD3 R212, P5, PT, R158, R85, RZ ;  /* 0x000000559ed47210 */ /* 0x002fe20007fbe0ff */
[----:B------:R-:W-:Y:S01]  /*74c0*/  IMAD R156, R156, UR8, RZ ;  /* 0x000000089c9c7c24 */ /* 0x000fe2000f8e02ff */
[----:B------:R-:W-:-:S02]  /*74d0*/  PRMT R26, RZ, 0x7610, R26 ;  /* 0x00007610ff1a7816 */ /* 0x000fc4000000001a */
[----:B------:R0:W2:Y:S01]  /*74e0*/  @P1 LDG.E.U8 R25, desc[UR26][R90.64] ;  /* 0x0000001a5a191981 */ /* 0x0000a2000c1e1100 */
[----:B------:R-:W-:-:S03]  /*74f0*/  SEL R150, R159, R150, !P2 ;  /* 0x000000969f967207 */ /* 0x000fc60005000000 */
[----:B------:R1:W-:Y:S01]  /*7500*/  STL [R1+0xb4], R213 ;  /* 0x0000b4d501007387 */ /* 0x0003e20000100800 */
[----:B------:R-:W-:Y:S01]  /*7510*/  PRMT R23, RZ, 0x7610, R23 ;  /* 0x00007610ff177816 */ /* 0x000fe20000000017 */
[----:B------:R-:W-:Y:S02]  /*7520*/  IMAD R150, R150, UR8, RZ ;  /* 0x0000000896967c24 */ /* 0x000fe4000f8e02ff */
[----:B------:R3:W-:Y:S01]  /*7530*/  STL [R1+0xd8], R204 ;  /* 0x0000d8cc01007387 */ /* 0x0007e20000100800 */
[----:B0-----:R-:W-:Y:S02]  /*7540*/  @P1 IMAD.MOV.U32 R90, RZ, RZ, R204 ;  /* 0x000000ffff5a1224 */ /* 0x001fe400078e00cc */
[----:B------:R-:W-:Y:S01]  /*7550*/  @P1 IMAD.MOV.U32 R91, RZ, RZ, R205 ;  /* 0x000000ffff5b1224 */ /* 0x000fe200078e00cd */
[----:B-1----:R-:W-:Y:S01]  /*7560*/  LEA.HI.X.SX32 R213, R158, R84, 0x1, P5 ;  /* 0x000000549ed57211 */ /* 0x002fe200028f0eff */
[----:B------:R0:W-:Y:S01]  /*7570*/  STL [R1+0xd4], R205 ;  /* 0x0000d4cd01007387 */ /* 0x0001e20000100800 */
[----:B------:R-:W-:-:S02]  /*7580*/  SEL R148, R159, R148, !P2 ;  /* 0x000000949f947207 */ /* 0x000fc40005000000 */
[-C--:B---3--:R-:W-:Y:S01]  /*7590*/  IADD3 R204, P5, PT, R156, R85.reuse, RZ ;  /* 0x000000559ccc7210 */ /* 0x088fe20007fbe0ff */
[----:B------:R1:W3:Y:S01]  /*75a0*/  @P1 LDG.E.U8 R26, desc[UR26][R90.64] ;  /* 0x0000001a5a1a1981 */ /* 0x0002e2000c1e1100 */
[----:B------:R-:W-:Y:S01]  /*75b0*/  PRMT R24, RZ, 0x7610, R24 ;  /* 0x00007610ff187816 */ /* 0x000fe20000000018 */
[----:B------:R-:W-:Y:S02]  /*75c0*/  IMAD R148, R148, UR8, RZ ;  /* 0x0000000894947c24 */ /* 0x000fe4000f8e02ff */
[----:B------:R4:W-:Y:S01]  /*75d0*/  STL [R1+0xf8], R212 ;  /* 0x0000f8d401007387 */ /* 0x0009e20000100800 */
[----:B0-----:R-:W-:Y:S01]  /*75e0*/  LEA.HI.X.SX32 R205, R156, R84, 0x1, P5 ;  /* 0x000000549ccd7211 */ /* 0x001fe200028f0eff */
[----:B-1----:R-:W-:Y:S02]  /*75f0*/  @P1 IMAD.MOV.U32 R90, RZ, RZ, R212 ;  /* 0x000000ffff5a1224 */ /* 0x002fe400078e00d4 */
[----:B------:R-:W-:Y:S01]  /*7600*/  @P1 IMAD.MOV.U32 R91, RZ, RZ, R213 ;  /* 0x000000ffff5b1224 */ /* 0x000fe200078e00d5 */
[----:B----4-:R-:W-:Y:S01]  /*7610*/  IADD3 R212, P5, PT, R150, R85, RZ ;  /* 0x0000005596d47210 */ /* 0x010fe20007fbe0ff */
[----:B------:R0:W-:Y:S01]  /*7620*/  STL [R1+0xf4], R213 ;  /* 0x0000f4d501007387 */ /* 0x0001e20000100800 */
[----:B------:R-:W-:-:S03]  /*7630*/  SEL R142, R159, R142, !P2 ;  /* 0x0000008e9f8e7207 */ /* 0x000fc60005000000 */
[----:B------:R1:W4:Y:S01]  /*7640*/  @P1 LDG.E.U8 R23, desc[UR26][R90.64] ;  /* 0x0000001a5a171981 */ /* 0x000322000c1e1100 */
[----:B------:R-:W-:Y:S01]  /*7650*/  PRMT R21, RZ, 0x7610, R21 ;  /* 0x00007610ff157816 */ /* 0x000fe20000000015 */
[----:B------:R-:W-:Y:S02]  /*7660*/  IMAD R142, R142, UR8, RZ ;  /* 0x000000088e8e7c24 */ /* 0x000fe4000f8e02ff */
[----:B------:R1:W-:Y:S01]  /*7670*/  STL [R1+0x118], R204 ;  /* 0x000118cc01007387 */ /* 0x0003e20000100800 */
[----:B0-----:R-:W-:Y:S01]  /*7680*/  LEA.HI.X.SX32 R213, R150, R84, 0x1, P5 ;  /* 0x0000005496d57211 */ /* 0x001fe200028f0eff */
[----:B-1----:R-:W-:Y:S02]  /*7690*/  @P1 IMAD.MOV.U32 R90, RZ, RZ, R204 ;  /* 0x000000ffff5a1224 */ /* 0x002fe400078e00cc */
[----:B------:R-:W-:Y:S01]  /*76a0*/  @P1 IMAD.MOV.U32 R91, RZ, RZ, R205 ;  /* 0x000000ffff5b1224 */ /* 0x000fe200078e00cd */
[----:B------:R-:W-:Y:S01]  /*76b0*/  IADD3 R204, P5, PT, R148, R85, RZ ;  /* 0x0000005594cc7210 */ /* 0x000fe20007fbe0ff */
[----:B------:R0:W-:Y:S01]  /*76c0*/  STL [R1+0x114], R205 ;  /* 0x000114cd01007387 */ /* 0x0001e20000100800 */
[----:B------:R-:W-:-:S03]  /*76d0*/  SEL R140, R159, R140, !P2 ;  /* 0x0000008c9f8c7207 */ /* 0x000fc60005000000 */
[----:B------:R1:W2:Y:S01]  /*76e0*/  @P1 LDG.E.U8 R24, desc[UR26][R90.64] ;  /* 0x0000001a5a181981 */ /* 0x0002a2000c1e1100 */
        /* <DEDUP_REMOVED lines=46> */
[----:B------:R-:W-:Y:S02]  /*79d0*/  IADD3 R212, P5, PT, R127, R85, RZ ;  /* 0x000000557fd47210 */ /* 0x000fe40007fbe0ff */
[----:B------:R-:W-:-:S02]  /*79e0*/  SEL R125, R159, R125, !P2 ;  /* 0x0000007d9f7d7207 */ /* 0x000fc40005000000 */
[----:B------:R0:W2:Y:S01]  /*79f0*/  @P1 LDG.E.U8 R182, desc[UR26][R90.64] ;  /* 0x0000001a5ab61981 */ /* 0x0000a2000c1e1100 */
[----:B------:R-:W-:-:S03]  /*7a00*/  LEA.HI.X.SX32 R127, R127, R84, 0x1, P5 ;  /* 0x000000547f7f7211 */ /* 0x000fc600028f0eff */
[----:B------:R-:W-:Y:S01]  /*7a10*/  STL [R1+0x1bc], R213 ;  /* 0x0001bcd501007387 */ /* 0x000fe20000100800 */
[----:B------:R-:W-:-:S03]  /*7a20*/  IMAD R125, R125, UR8, RZ ;  /* 0x000000087d7d7c24 */ /* 0x000fc6000f8e02ff */
[----:B------:R1:W-:Y:S01]  /*7a30*/  STL [R1+0x228], R204 ;  /* 0x000228cc01007387 */ /* 0x0003e20000100800 */
[----:B0-----:R-:W-:Y:S02]  /*7a40*/  @P1 IMAD.MOV.U32 R90, RZ, RZ, R204 ;  /* 0x000000ffff5a1224 */ /* 0x001fe400078e00cc */
[----:B------:R-:W-:Y:S01]  /*7a50*/  @P1 IMAD.MOV.U32 R91, RZ, RZ, R205 ;  /* 0x000000ffff5b1224 */ /* 0x000fe200078e00cd */
[----:B------:R-:W-:Y:S01]  /*7a60*/  PRMT R181, RZ, 0x7610, R181 ;  /* 0x00007610ffb57816 */ /* 0x000fe200000000b5 */
[----:B------:R0:W-:Y:S01]  /*7a70*/  STL [R1+0x224], R205 ;  /* 0x000224cd01007387 */ /* 0x0001e20000100800 */
[----:B------:R-:W-:Y:S02]  /*7a80*/  SEL R124, R159, R124, !P2 ;  /* 0x0000007c9f7c7207 */ /* 0x000fe40005000000 */
[----:B-1----:R-:W-:Y:S01]  /*7a90*/  IADD3 R204, P5, PT, R126, R85, RZ ;  /* 0x000000557ecc7210 */ /* 0x002fe20007fbe0ff */
[----:B------:R1:W2:Y:S02]  /*7aa0*/  @P1 LDG.E.U8 R140, desc[UR26][R90.64] ;  /* 0x0000001a5a8c1981 */ /* 0x0002a4000c1e1100 */
[----:B------:R-:W-:Y:S01]  /*7ab0*/  IMAD R124, R124, UR8, RZ ;  /* 0x000000087c7c7c24 */ /* 0x000fe2000f8e02ff */
[----:B0-----:R-:W-:-:S02]  /*7ac0*/  LEA.HI.X.SX32 R205, R126, R84, 0x1, P5 ;  /* 0x000000547ecd7211 */ /* 0x001fc400028f0eff */
[----:B------:R-:W-:Y:S01]  /*7ad0*/  IADD3 R126, P5, PT, R125, R85, RZ ;  /* 0x000000557d7e7210 */ /* 0x000fe20007fbe0ff */
[----:B-1----:R-:W-:Y:S02]  /*7ae0*/  @P1 IMAD.MOV.U32 R90, RZ, RZ, R212 ;  /* 0x000000ffff5a1224 */ /* 0x002fe400078e00d4 */
[----:B------:R-:W-:Y:S01]  /*7af0*/  @P1 IMAD.MOV.U32 R91, RZ, RZ, R127 ;  /* 0x000000ffff5b1224 */ /* 0x000fe200078e007f */
[----:B------:R-:W-:Y:S02]  /*7b00*/  PRMT R11, RZ, 0x7610, R11 ;  /* 0x00007610ff0b7816 */ /* 0x000fe4000000000b */
        /* <DEDUP_REMOVED lines=13> */
[----:B------:R-:W-:-:S02]  /*7be0*/  IMAD R122, R122, UR8, RZ ;  /* 0x000000087a7a7c24 */ /* 0x000fc4000f8e02ff */
[----:B------:R-:W-:Y:S01]  /*7bf0*/  STL [R1+0x254], R205 ;  /* 0x000254cd01007387 */ /* 0x000fe20000100800 */
[----:B0-----:R-:W-:-:S03]  /*7c00*/  LEA.HI.X.SX32 R204, R124, R84, 0x1, P5 ;  /* 0x000000547ccc7211 */ /* 0x001fc600028f0eff */
[----:B------:R0:W-:Y:S01]  /*7c10*/  STL [R1+0x270], R126 ;  /* 0x0002707e01007387 */ /* 0x0001e20000100800 */
[----:B-1----:R-:W-:Y:S02]  /*7c20*/  @P1 IMAD.MOV.U32 R90, RZ, RZ, R126 ;  /* 0x000000ffff5a1224 */ /* 0x002fe400078e007e */
[----:B------:R-:W-:Y:S01]  /*7c30*/  @P1 IMAD.MOV.U32 R91, RZ, RZ, R125 ;  /* 0x000000ffff5b1224 */ /* 0x000fe200078e007d */
[----:B------:R-:W-:Y:S02]  /*7c40*/  PRMT R18, RZ, 0x7610, R18 ;  /* 0x00007610ff127816 */ /* 0x000fe40000000012 */
[----:B------:R-:W-:Y:S02]  /*7c50*/  SEL R121, R159, R121, !P2 ;  /* 0x000000799f797207 */ /* 0x000fe40005000000 */
[----:B------:R1:W2:Y:S01]  /*7c60*/  @P1 LDG.E.U8 R81, desc[UR26][R90.64] ;  /* 0x0000001a5a511981 */ /* 0x0002a2000c1e1100 */
[----:B0-----:R-:W-:-:S04]  /*7c70*/  IADD3 R126, P5, PT, R123, R85, RZ ;  /* 0x000000557b7e7210 */ /* 0x001fc80007fbe0ff */
[----:B------:R-:W-:Y:S01]  /*7c80*/  LEA.HI.X.SX32 R123, R123, R84, 0x1, P5 ;  /* 0x000000547b7b7211 */ /* 0x000fe200028f0eff */
[----:B------:R-:W-:Y:S01]  /*7c90*/  IMAD R121, R121, UR8, RZ ;  /* 0x0000000879797c24 */ /* 0x000fe2000f8e02ff */
[----:B------:R-:W-:Y:S01]  /*7ca0*/  IADD3 R124, P5, PT, R122, R85, RZ ;  /* 0x000000557a7c7210 */ /* 0x000fe20007fbe0ff */
[----:B-1----:R-:W-:Y:S02]  /*7cb0*/  @P1 IMAD.MOV.U32 R90, RZ, RZ, R127 ;  /* 0x000000ffff5a1224 */ /* 0x002fe400078e007f */
[----:B------:R-:W-:Y:S01]  /*7cc0*/  @P1 IMAD.MOV.U32 R91, RZ, RZ, R204 ;  /* 0x000000ffff5b1224 */ /* 0x000fe200078e00cc */
[----:B------:R-:W-:Y:S01]  /*7cd0*/  PRMT R19, RZ, 0x7610, R19 ;  /* 0x00007610ff137816 */ /* 0x000fe20000000013 */
[----:B------:R0:W-:Y:S01]  /*7ce0*/  STL [R1+0x26c], R125 ;  /* 0x00026c7d01007387 */ /* 0x0001e20000100800 */
[----:B------:R-:W-:-:S03]  /*7cf0*/  SEL R120, R159, R120, !P2 ;  /* 0x000000789f787207 */ /* 0x000fc60005000000 */
[----:B------:R1:W2:Y:S01]  /*7d00*/  @P1 LDG.E.U8 R18, desc[UR26][R90.64] ;  /* 0x0000001a5a121981 */ /* 0x0002a2000c1e1100 */
[----:B------:R-:W-:Y:S01]  /*7d10*/  PRMT R16, RZ, 0x7610, R16 ;  /* 0x00007610ff107816 */ /* 0x000fe20000000010 */
[----:B------:R-:W-:Y:S01]  /*7d20*/  IMAD R120, R120, UR8, RZ ;  /* 0x0000000878787c24 */ /* 0x000fe2000f8e02ff */
[----:B0-----:R-:W-:Y:S01]  /*7d30*/  LEA.HI.X.SX32 R125, R122, R84, 0x1, P5 ;  /* 0x000000547a7d7211 */ /* 0x001fe200028f0eff */
[----:B-1----:R-:W-:Y:S02]  /*7d40*/  @P1 IMAD.MOV.U32 R90, RZ, RZ, R126 ;  /* 0x000000ffff5a1224 */ /* 0x002fe400078e007e */
[----:B------:R-:W-:Y:S01]  /*7d50*/  @P1 IMAD.MOV.U32 R91, RZ, RZ, R123 ;  /* 0x000000ffff5b1224 */ /* 0x000fe200078e007b */
[----:B------:R-:W-:Y:S01]  /*7d60*/  IADD3 R122, P5, PT, R121, R85, RZ ;  /* 0x00000055797a7210 */ /* 0x000fe20007fbe0ff */
[----:B------:R-:W-:Y:S01]  /*7d70*/  STL [R1+0x288], R127 ;  /* 0x0002887f01007387 */ /* 0x000fe20000100800 */
[----:B------:R-:W-:-:S03]  /*7d80*/  SEL R119, R159, R119, !P2 ;  /* 0x000000779f777207 */ /* 0x000fc60005000000 */
[----:B------:R0:W2:Y:S01]  /*7d90*/  @P1 LDG.E.U8 R19, desc[UR26][R90.64] ;  /* 0x0000001a5a131981 */ /* 0x0000a2000c1e1100 */
[----:B------:R-:W-:-:S03]  /*7da0*/  LEA.HI.X.SX32 R121, R121, R84, 0x1, P5 ;  /* 0x0000005479797211 */ /* 0x000fc600028f0eff */
[----:B------:R-:W-:Y:S01]  /*7db0*/  STL [R1+0x284], R204 ;  /* 0x000284cc01007387 */ /* 0x000fe20000100800 */
[----:B------:R-:W-:-:S03]  /*7dc0*/  IMAD R119, R119, UR8, RZ ;  /* 0x0000000877777c24 */ /* 0x000fc6000f8e02ff */
[----:B------:R-:W-:Y:S01]  /*7dd0*/  STL [R1+0x2a0], R126 ;  /* 0x0002a07e01007387 */ /* 0x000fe20000100800 */
[----:B0-----:R-:W-:Y:S02]  /*7de0*/  @P1 IMAD.MOV.U32 R90, RZ, RZ, R124 ;  /* 0x000000ffff5a1224 */ /* 0x001fe400078e007c */
[----:B------:R-:W-:Y:S01]  /*7df0*/  @P1 IMAD.MOV.U32 R91, RZ, RZ, R125 ;  /* 0x000000ffff5b1224 */ /* 0x000fe200078e007d */
[----:B------:R0:W-:Y:S01]  /*7e00*/  STL [R1+0x29c], R123 ;  /* 0x00029c7b01007387 */ /* 0x0001e20000100800 */
[----:B------:R-:W-:Y:S02]  /*7e10*/  PRMT R17, RZ, 0x7610, R17 ;  /* 0x00007610ff117816 */ /* 0x000fe40000000011 */
[----:B------:R-:W-:Y:S01]  /*7e20*/  SEL R118, R159, R118, !P2 ;  /* 0x000000769f767207 */ /* 0x000fe20005000000 */
[----:B------:R1:W2:Y:S01]  /*7e30*/  @P1 LDG.E.U8 R16, desc[UR26][R90.64] ;  /* 0x0000001a5a101981 */ /* 0x0002a2000c1e1100 */
[----:B0-----:R-:W-:-:S03]  /*7e40*/  IADD3 R123, P5, PT, R120, R85, RZ ;  /* 0x00000055787b7210 */ /* 0x001fc60007fbe0ff */
[----:B------:R0:W-:Y:S01]  /*7e50*/  STL [R1+0x2b8], R124 ;  /* 0x0002b87c01007387 */ /* 0x0001e20000100800 */
[----:B-1----:R-:W-:-:S03]  /*7e60*/  @P1 IMAD.MOV.U32 R90, RZ, RZ, R122 ;  /* 0x000000ffff5a1224 */ /* 0x002fc600078e007a */
[----:B------:R-:W-:Y:S01]  /*7e70*/  STL [R1+0x2b4], R125 ;  /* 0x0002b47d01007387 */ /* 0x000fe20000100800 */
[----:B------:R-:W-:-:S03]  /*7e80*/  @P1 IMAD.MOV.U32 R91, RZ, RZ, R121 ;  /* 0x000000ffff5b1224 */ /* 0x000fc600078e0079 */
[----:B------:R1:W-:Y:S01]  /*7e90*/  STL [R1+0x2d0], R122 ;  /* 0x0002d07a01007387 */ /* 0x0003e20000100800 */
[----:B0-----:R-:W-:Y:S01]  /*7ea0*/  LEA.HI.X.SX32 R124, R120, R84, 0x1, P5 ;  /* 0x00000054787c7211 */ /* 0x001fe200028f0eff */
[----:B------:R-:W-:Y:S01]  /*7eb0*/  IMAD R118, R118, UR8, RZ ;  /* 0x0000000876767c24 */ /* 0x000fe2000f8e02ff */
[----:B------:R-:W-:Y:S01]  /*7ec0*/  PRMT R14, RZ, 0x7610, R14 ;  /* 0x00007610ff0e7816 */ /* 0x000fe2000000000e */
[----:B------:R0:W2:Y:S01]  /*7ed0*/  @P1 LDG.E.U8 R17, desc[UR26][R90.64] ;  /* 0x0000001a5a111981 */ /* 0x0000a2000c1e1100 */
[----:B------:R-:W-:Y:S02]  /*7ee0*/  SEL R204, R159, R117, !P2 ;  /* 0x000000759fcc7207 */ /* 0x000fe40005000000 */
[----:B-1----:R-:W-:-:S03]  /*7ef0*/  IADD3 R122, P5, PT, R119, R85, RZ ;  /* 0x00000055777a7210 */ /* 0x002fc60007fbe0ff */
[----:B------:R-:W-:Y:S01]  /*7f00*/  IMAD R204, R204, UR8, RZ ;  /* 0x00000008cccc7c24 */ /* 0x000fe2000f8e02ff */
[----:B------:R-:W-:Y:S01]  /*7f10*/  LEA.HI.X.SX32 R119, R119, R84, 0x1, P5 ;  /* 0x0000005477777211 */ /* 0x000fe200028f0eff */
[----:B0-----:R-:W-:Y:S02]  /*7f20*/  @P1 IMAD.MOV.U32 R90, RZ, RZ, R123 ;  /* 0x000000ffff5a1224 */ /* 0x001fe400078e007b */
[----:B------:R-:W-:Y:S01]  /*7f30*/  @P1 IMAD.MOV.U32 R91, RZ, RZ, R124 ;  /* 0x000000ffff5b1224 */ /* 0x000fe200078e007c */
[----:B------:R-:W-:Y:S01]  /*7f40*/  IADD3 R120, P5, PT, R118, R85, RZ ;  /* 0x0000005576787210 */ /* 0x000fe20007fbe0ff */
[----:B------:R0:W-:Y:S01]  /*7f50*/  STL [R1+0x2cc], R121 ;  /* 0x0002cc7901007387 */ /* 0x0001e20000100800 */
[----:B------:R-:W-:Y:S02]  /*7f60*/  PRMT R15, RZ, 0x7610, R15 ;  /* 0x00007610ff0f7816 */ /* 0x000fe4000000000f */
[----:B------:R-:W-:Y:S01]  /*7f70*/  SEL R212, R159, R116, !P2 ;  /* 0x000000749fd47207 */ /* 0x000fe20005000000 */
[----:B------:R1:W2:Y:S01]  /*7f80*/  @P1 LDG.E.U8 R14, desc[UR26][R90.64] ;  /* 0x0000001a5a0e1981 */ /* 0x0002a2000c1e1100 */
[----:B------:R-:W-:-:S02]  /*7f90*/  PRMT R12, RZ, 0x7610, R12 ;  /* 0x00007610ff0c7816 */ /* 0x000fc4000000000c */
[----:B0-----:R-:W-:Y:S01]  /*7fa0*/  LEA.HI.X.SX32 R121, R118, R84, 0x1, P5 ;  /* 0x0000005476797211 */ /* 0x001fe200028f0eff */
[----:B-1----:R-:W-:Y:S02]  /*7fb0*/  @P1 IMAD.MOV.U32 R90, RZ, RZ, R122 ;  /* 0x000000ffff5a1224 */ /* 0x002fe400078e007a */
[----:B------:R-:W-:Y:S01]  /*7fc0*/  @P1 IMAD.MOV.U32 R91, RZ, RZ, R119 ;  /* 0x000000ffff5b1224 */ /* 0x000fe200078e0077 */
[-C--:B------:R-:W-:Y:S01]  /*7fd0*/  IADD3 R205, P5, PT, R204, R85.reuse, RZ ;  /* 0x00000055cccd7210 */ /* 0x080fe20007fbe0ff */
[----:B------:R-:W-:Y:S01]  /*7fe0*/  IMAD R212, R212, UR8, RZ ;  /* 0x00000008d4d47c24 */ /* 0x000fe2000f8e02ff */
[----:B------:R-:W-:Y:S02]  /*7ff0*/  SEL R220, R159, R114, !P2 ;  /* 0x000000729fdc7207 */ /* 0x000fe40005000000 */
[----:B------:R0:W2:Y:S01]  /*8000*/  @P1 LDG.E.U8 R15, desc[UR26][R90.64] ;  /* 0x0000001a5a0f1981 */ /* 0x0000a2000c1e1100 */
[----:B------:R-:W-:Y:S02]  /*8010*/  LEA.HI.X.SX32 R204, R204, R84, 0x1, P5 ;  /* 0x00000054cccc7211 */ /* 0x000fe400028f0eff */
[----:B------:R-:W-:Y:S01]  /*8020*/  IADD3 R213, P5, PT, R212, R85, RZ ;  /* 0x00000055d4d57210 */ /* 0x000fe20007fbe0ff */
[----:B------:R-:W-:Y:S01]  /*8030*/  IMAD R220, R220, UR8, RZ ;  /* 0x00000008dcdc7c24 */ /* 0x000fe2000f8e02ff */
[----:B------:R-:W-:Y:S01]  /*8040*/  PRMT R13, RZ, 0x7610, R13 ;  /* 0x00007610ff0d7816 */ /* 0x000fe2000000000d */
[----:B0-----:R-:W-:-:S02]  /*8050*/  @P1 IMAD.MOV.U32 R90, RZ, RZ, R120 ;  /* 0x000000ffff5a1224 */ /* 0x001fc400078e0078 */
[----:B------:R-:W-:Y:S01]  /*8060*/  @P1 IMAD.MOV.U32 R91, RZ, RZ, R121 ;  /* 0x000000ffff5b1224 */ /* 0x000fe200078e0079 */
[C---:B------:R-:W-:Y:S02]  /*8070*/  SEL R228, R159.reuse, R110, !P2 ;  /* 0x0000006e9fe47207 */ /* 0x040fe40005000000 */
[----:B------:R-:W-:Y:S02]  /*8080*/  LEA.HI.X.SX32 R212, R212, R84, 0x1, P5 ;  /* 0x00000054d4d47211 */ /* 0x000fe400028f0eff */
[----:B------:R0:W2:Y:S01]  /*8090*/  @P1 LDG.E.U8 R12, desc[UR26][R90.64] ;  /* 0x0000001a5a0c1981 */ /* 0x0000a2000c1e1100 */
[----:B------:R-:W-:Y:S01]  /*80a0*/  IADD3 R221, P5, PT, R220, R85, RZ ;  /* 0x00000055dcdd7210 */ /* 0x000fe20007fbe0ff */
[----:B------:R-:W-:Y:S01]  /*80b0*/  IMAD R228, R228, UR8, RZ ;  /* 0x00000008e4e47c24 */ /* 0x000fe2000f8e02ff */
[----:B------:R-:W-:Y:S02]  /*80c0*/  PRMT R195, RZ, 0x7610, R195 ;  /* 0x00007610ffc37816 */ /* 0x000fe400000000c3 */
[----:B------:R-:W-:Y:S01]  /*80d0*/  SEL R236, R159, R109, !P2 ;  /* 0x0000006d9fec7207 */ /* 0x000fe20005000000 */
[----:B0-----:R-:W-:-:S02]  /*80e0*/  @P1 IMAD.MOV.U32 R90, RZ, RZ, R205 ;  /* 0x000000ffff5a1224 */ /* 0x001fc400078e00cd */
        /* <DEDUP_REMOVED lines=45> */
[----:B------:R-:W-:Y:S01]  /*83c0*/  PRMT R111, RZ, 0x7610, R111 ;  /* 0x00007610ff6f7816 */ /* 0x000fe2000000006f */
[----:B------:R-:W-:Y:S01]  /*83d0*/  STL [R1+0x2e8], R123 ;  /* 0x0002e87b01007387 */ /* 0x000fe20000100800 */
[----:B------:R-:W-:Y:S01]  /*83e0*/  SEL R102, R159, R102, !P2 ;  /* 0x000000669f667207 */ /* 0x000fe20005000000 */
[----:B0-----:R-:W-:Y:S02]  /*83f0*/  @P1 IMAD.MOV.U32 R90, RZ, RZ, R118 ;  /* 0x000000ffff5a1224 */ /* 0x001fe400078e0076 */
[----:B------:R-:W-:Y:S01]  /*8400*/  @P1 IMAD.MOV.U32 R91, RZ, RZ, R252 ;  /* 0x000000ffff5b1224 */ /* 0x000fe200078e00fc */
[----:B------:R-:W-:Y:S01]  /*8410*/  STL [R1+0x2e4], R124 ;  /* 0x0002e47c01007387 */ /* 0x000fe20000100800 */
[----:B------:R-:W-:-:S03]  /*8420*/  LEA.HI.X.SX32 R104, R104, R84, 0x1, P5 ;  /* 0x0000005468687211 */ /* 0x000fc600028f0eff */
[----:B------:R0:W2:Y:S01]  /*8430*/  @P1 LDG.E.U8 R132, desc[UR26][R90.64] ;  /* 0x0000001a5a841981 */ /* 0x0000a2000c1e1100 */
[----:B------:R-:W-:-:S03]  /*8440*/  IADD3 R105, P5, PT, R103, R85, RZ ;  /* 0x0000005567697210 */ /* 0x000fc60007fbe0ff */
[----:B------:R-:W-:Y:S01]  /*8450*/  STL [R1+0x300], R122 ;  /* 0x0003007a01007387 */ /* 0x000fe20000100800 */
[----:B------:R-:W-:-:S03]  /*8460*/  IMAD R102, R102, UR8, RZ ;  /* 0x0000000866667c24 */ /* 0x000fc6000f8e02ff */
[----:B------:R-:W-:Y:S01]  /*8470*/  STL [R1+0x2fc], R119 ;  /* 0x0002fc7701007387 */ /* 0x000fe20000100800 */
[----:B0-----:R-:W-:Y:S02]  /*8480*/  @P1 IMAD.MOV.U32 R90, RZ, RZ, R116 ;  /* 0x000000ffff5a1224 */ /* 0x001fe400078e0074 */
[----:B------:R-:W-:Y:S01]  /*8490*/  @P1 IMAD.MOV.U32 R91, RZ, RZ, R117 ;  /* 0x000000ffff5b1224 */ /* 0x000fe200078e0075 */
[----:B------:R-:W-:Y:S01]  /*84a0*/  STL [R1+0x318], R120 ;  /* 0x0003187801007387 */ /* 0x000fe20000100800 */
[----:B------:R-:W-:-:S03]  /*84b0*/  PRMT R20, RZ, 0x7610, R20 ;  /* 0x00007610ff147816 */ /* 0x000fc60000000014 */
[----:B------:R-:W-:Y:S01]  /*84c0*/  STL [R1+0x314], R121 ;  /* 0x0003147901007387 */ /* 0x000fe20000100800 */
[----:B------:R-:W-:-:S03]  /*84d0*/  SEL R101, R159, R101, !P2 ;  /* 0x000000659f657207 */ /* 0x000fc60005000000 */
[----:B------:R-:W-:Y:S01]  /*84e0*/  STL [R1], R118 ;  /* 0x0000007601007387 */ /* 0x000fe20000100800 */
[----:B------:R-:W-:-:S03]  /*84f0*/  LEA.HI.X.SX32 R107, R103, R84, 0x1, P5 ;  /* 0x00000054676b7211 */ /* 0x000fc600028f0eff */
[----:B------:R-:W-:Y:S04]  /*8500*/  STL [R1+0x20], R116 ;  /* 0x0000207401007387 */ /* 0x000fe80000100800 */
[----:B------:R0:W2:Y:S04]  /*8510*/  @P1 LDG.E.U8 R111, desc[UR26][R90.64] ;  /* 0x0000001a5a6f1981 */ /* 0x0000a8000c1e1100 */
        /* <DEDUP_REMOVED lines=9> */
[----:B0-----:R-:W-:Y:S01]  /*85b0*/  IADD3 R104, P5, PT, R102, R85, RZ ;  /* 0x0000005566687210 */ /* 0x001fe20007fbe0ff */
[----:B-1----:R-:W-:-:S03]  /*85c0*/  @P1 IMAD.MOV.U32 R90, RZ, RZ, R105 ;  /* 0x000000ffff5a1224 */ /* 0x002fc600078e0069 */
[-C--:B------:R-:W-:Y:S01]  /*85d0*/  LEA.HI.X.SX32 R102, R102, R84.reuse, 0x1, P5 ;  /* 0x0000005466667211 */ /* 0x080fe200028f0eff */
[----:B------:R-:W-:Y:S01]  /*85e0*/  @P1 IMAD.MOV.U32 R91, RZ, RZ, R107 ;  /* 0x000000ffff5b1224 */ /* 0x000fe200078e006b */
[----:B------:R-:W-:Y:S01]  /*85f0*/  IADD3 R103, P5, PT, R101, R85, RZ ;  /* 0x0000005565677210 */ /* 0x000fe20007fbe0ff */
[----:B------:R-:W-:Y:S01]  /*8600*/  IMAD R100, R100, UR8, RZ ;  /* 0x0000000864647c24 */ /* 0x000fe2000f8e02ff */
[----:B------:R-:W-:Y:S02]  /*8610*/  PRMT R10, RZ, 0x7610, R10 ;  /* 0x00007610ff0a7816 */ /* 0x000fe4000000000a */
[----:B------:R0:W2:Y:S01]  /*8620*/  @P1 LDG.E.U8 R9, desc[UR26][R90.64] ;  /* 0x0000001a5a091981 */ /* 0x0000a2000c1e1100 */
[----:B------:R-:W-:Y:S02]  /*8630*/  SEL R99, R159, R99, !P2 ;  /* 0x000000639f637207 */ /* 0x000fe40005000000 */
[----:B------:R-:W-:Y:S01]  /*8640*/  LEA.HI.X.SX32 R101, R101, R84, 0x1, P5 ;  /* 0x0000005465657211 */ /* 0x000fe200028f0eff */
[----:B------:R1:W-:Y:S01]  /*8650*/  STL [R1+0x60], R105 ;  /* 0x0000606901007387 */ /* 0x0003e20000100800 */
[----:B------:R-:W-:Y:S01]  /*8660*/  SEL R97, R159, R97, !P2 ;  /* 0x000000619f617207 */ /* 0x000fe20005000000 */
[----:B------:R-:W-:-:S02]  /*8670*/  IMAD R99, R99, UR8, RZ ;  /* 0x0000000863637c24 */ /* 0x000fc4000f8e02ff */
[----:B0-----:R-:W-:Y:S02]  /*8680*/  @P1 IMAD.MOV.U32 R90, RZ, RZ, R104 ;  /* 0x000000ffff5a1224 */ /* 0x001fe400078e0068 */
[----:B------:R-:W-:Y:S01]  /*8690*/  @P1 IMAD.MOV.U32 R91, RZ, RZ, R102 ;  /* 0x000000ffff5b1224 */ /* 0x000fe200078e0066 */
[----:B------:R-:W-:Y:S02]  /*86a0*/  PRMT R7, RZ, 0x7610, R7 ;  /* 0x00007610ff077816 */ /* 0x000fe40000000007 */
[----:B-1----:R-:W-:Y:S02]  /*86b0*/  IADD3 R105, P5, PT, R100, R85, RZ ;  /* 0x0000005564697210 */ /* 0x002fe40007fbe0ff */
[----:B------:R0:W2:Y:S01]  /*86c0*/  @P1 LDG.E.U8 R10, desc[UR26][R90.64] ;  /* 0x0000001a5a0a1981 */ /* 0x0000a2000c1e1100 */
[----:B------:R-:W-:Y:S01]  /*86d0*/  SEL R96, R159, R96, !P2 ;  /* 0x000000609f607207 */ /* 0x000fe20005000000 */
[----:B------:R-:W-:Y:S02]  /*86e0*/  IMAD R97, R97, UR8, RZ ;  /* 0x0000000861617c24 */ /* 0x000fe4000f8e02ff */
[----:B------:R1:W-:Y:S04]  /*86f0*/  STL [R1+0x5c], R107 ;  /* 0x00005c6b01007387 */ /* 0x0003e80000100800 */
[----:B------:R3:W-:Y:S01]  /*8700*/  STL [R1+0x80], R104 ;  /* 0x0000806801007387 */ /* 0x0007e20000100800 */
[----:B0-----:R-:W-:-:S02]  /*8710*/  @P1 IMAD.MOV.U32 R90, RZ, RZ, R103 ;  /* 0x000000ffff5a1224 */ /* 0x001fc400078e0067 */
[----:B------:R-:W-:Y:S01]  /*8720*/  @P1 IMAD.MOV.U32 R91, RZ, RZ, R101 ;  /* 0x000000ffff5b1224 */ /* 0x000fe200078e0065 */
[----:B-1----:R-:W-:Y:S01]  /*8730*/  LEA.HI.X.SX32 R107, R100, R84, 0x1, P5 ;  /* 0x00000054646b7211 */ /* 0x002fe200028f0eff */
[----:B------:R0:W-:Y:S01]  /*8740*/  STL [R1+0x7c], R102 ;  /* 0x00007c6601007387 */ /* 0x0001e20000100800 */
[----:B---3--:R-:W-:-:S03]  /*8750*/  IADD3 R104, P5, PT, R99, R85, RZ ;  /* 0x0000005563687210 */ /* 0x008fc60007fbe0ff */
[----:B------:R1:W3:Y:S01]  /*8760*/  @P1 LDG.E.U8 R7, desc[UR26][R90.64] ;  /* 0x0000001a5a071981 */ /* 0x0002e2000c1e1100 */
[----:B------:R-:W-:Y:S02]  /*8770*/  LEA.HI.X.SX32 R99, R99, R84, 0x1, P5 ;  /* 0x0000005463637211 */ /* 0x000fe400028f0eff */
[----:B0-----:R-:W-:Y:S02]  /*8780*/  IADD3 R102, P5, PT, R97, R85, RZ ;  /* 0x0000005561667210 */ /* 0x001fe40007fbe0ff */
[----:B-1----:R-:W-:Y:S01]  /*8790*/  SEL R90, R159, R95, !P2 ;  /* 0x0000005f9f5a7207 */ /* 0x002fe20005000000 */
[----:B------:R-:W-:Y:S01]  /*87a0*/  IMAD R95, R96, UR8, RZ ;  /* 0x00000008605f7c24 */ /* 0x000fe2000f8e02ff */
[----:B------:R0:W-:Y:S01]  /*87b0*/  STL [R1+0xa0], R103 ;  /* 0x0000a06701007387 */ /* 0x0001e20000100800 */
[----:B------:R-:W-:Y:S01]  /*87c0*/  PRMT R249, RZ, 0x7610, R249 ;  /* 0x00007610fff97816 */ /* 0x000fe200000000f9 */
[----:B------:R-:W-:Y:S02]  /*87d0*/  @P1 IMAD.MOV.U32 R91, RZ, RZ, R107 ;  /* 0x000000ffff5b1224 */ /* 0x000fe400078e006b */
[----:B------:R-:W-:-:S02]  /*87e0*/  IMAD R96, R90, UR8, RZ ;  /* 0x000000085a607c24 */ /* 0x000fc4000f8e02ff */
[----:B------:R-:W-:Y:S01]  /*87f0*/  @P1 IMAD.MOV.U32 R90, RZ, RZ, R105 ;  /* 0x000000ffff5a1224 */ /* 0x000fe200078e0069 */
[-C--:B0-----:R-:W-:Y:S01]  /*8800*/  LEA.HI.X.SX32 R103, R97, R84.reuse, 0x1, P5 ;  /* 0x0000005461677211 */ /* 0x081fe200028f0eff */
[----:B------:R0:W-:Y:S01]  /*8810*/  STL [R1+0x9c], R101 ;  /* 0x00009c6501007387 */ /* 0x0001e20000100800 */
[C---:B------:R-:W-:Y:S02]  /*8820*/  IADD3 R100, P5, PT, R95.reuse, R85, RZ ;  /* 0x000000555f647210 */ /* 0x040fe40007fbe0ff */
[----:B------:R-:W-:Y:S01]  /*8830*/  PRMT R8, RZ, 0x7610, R8 ;  /* 0x00007610ff087816 */ /* 0x000fe20000000008 */
[----:B------:R1:W2:Y:S04]  /*8840*/  @P1 LDG.E.U8 R249, desc[UR26][R90.64] ;  /* 0x0000001a5af91981 */ /* 0x0002a8000c1e1100 */
[----:B------:R-:W-:Y:S01]  /*8850*/  STL [R1+0xc0], R105 ;  /* 0x0000c06901007387 */ /* 0x000fe20000100800 */
[----:B0-----:R-:W-:-:S02]  /*8860*/  LEA.HI.X.SX32 R101, R95, R84, 0x1, P5 ;  /* 0x000000545f657211 */ /* 0x001fc400028f0eff */
[----:B------:R-:W-:Y:S01]  /*8870*/  IADD3 R97, P5, PT, R96, R85, RZ ;  /* 0x0000005560617210 */ /* 0x000fe20007fbe0ff */
[----:B------:R-:W-:Y:S01]  /*8880*/  STL [R1+0xbc], R107 ;  /* 0x0000bc6b01007387 */ /* 0x000fe20000100800 */
[----:B-1----:R-:W-:Y:S02]  /*8890*/  @P1 IMAD.MOV.U32 R90, RZ, RZ, R104 ;  /* 0x000000ffff5a1224 */ /* 0x002fe400078e0068 */
[----:B------:R-:W-:Y:S01]  /*88a0*/  @P1 IMAD.MOV.U32 R91, RZ, RZ, R99 ;  /* 0x000000ffff5b1224 */ /* 0x000fe200078e0063 */
[----:B------:R-:W-:Y:S01]  /*88b0*/  STL [R1+0xe0], R104 ;  /* 0x0000e06801007387 */ /* 0x000fe20000100800 */
[----:B------:R-:W-:-:S03]  /*88c0*/  PRMT R5, RZ, 0x7610, R5 ;  /* 0x00007610ff057816 */ /* 0x000fc60000000005 */
[----:B------:R0:W-:Y:S04]  /*88d0*/  STL [R1+0xdc], R99 ;  /* 0x0000dc6301007387 */ /* 0x0001e80000100800 */
[----:B------:R1:W2:Y:S01]  /*88e0*/  @P1 LDG.E.U8 R8, desc[UR26][R90.64] ;  /* 0x0000001a5a081981 */ /* 0x0002a2000c1e1100 */
[----:B0-----:R-:W-:Y:S02]  /*88f0*/  LEA.HI.X.SX32 R99, R96, R84, 0x1, P5 ;  /* 0x0000005460637211 */ /* 0x001fe400028f0eff */
[----:B------:R-:W-:Y:S01]  /*8900*/  ISETP.GT.U32.AND P5, PT, R88, R94, PT ;  /* 0x0000005e5800720c */ /* 0x000fe20003fa4070 */
[----:B-1----:R-:W-:Y:S02]  /*8910*/  @P1 IMAD.MOV.U32 R90, RZ, RZ, R102 ;  /* 0x000000ffff5a1224 */ /* 0x002fe400078e0066 */
[----:B------:R-:W-:Y:S01]  /*8920*/  @P1 IMAD.MOV.U32 R91, RZ, RZ, R103 ;  /* 0x000000ffff5b1224 */ /* 0x000fe200078e0067 */
[----:B------:R-:W-:-:S04]  /*8930*/  PRMT R6, RZ, 0x7610, R6 ;  /* 0x00007610ff067816 */ /* 0x000fc80000000006 */
[----:B------:R0:W2:Y:S01]  /*8940*/  @P1 LDG.E.U8 R5, desc[UR26][R90.64] ;  /* 0x0000001a5a051981 */ /* 0x0000a2000c1e1100 */
[----:B------:R-:W-:Y:S01]  /*8950*/  LOP3.LUT R95, R87, 0x7c, RZ, 0xfc, !PT ;  /* 0x0000007c575f7812 */ /* 0x000fe200078efcff */
[----:B------:R-:W-:Y:S01]  /*8960*/  IMAD.MOV.U32 R109, RZ, RZ, R92 ;  /* 0x000000ffff6d7224 */ /* 0x000fe200078e005c */
[----:B------:R-:W-:Y:S02]  /*8970*/  PRMT R3, RZ, 0x7610, R3 ;  /* 0x00007610ff037816 */ /* 0x000fe40000000003 */
[----:B------:R-:W-:Y:S02]  /*8980*/  @!P5 IMAD.IADD R94, R94, 0x1, -R88 ;  /* 0x000000015e5ed824 */ /* 0x000fe400078e0a58 */
[----:B0-----:R-:W-:Y:S02]  /*8990*/  @P1 IMAD.MOV.U32 R90, RZ, RZ, R100 ;  /* 0x000000ffff5a1224 */ /* 0x001fe400078e0064 */
[----:B------:R-:W-:Y:S01]  /*89a0*/  @P1 IMAD.MOV.U32 R91, RZ, RZ, R101 ;  /* 0x000000ffff5b1224 */ /* 0x000fe200078e0065 */
[----:B------:R-:W-:-:S04]  /*89b0*/  IABS R116, R95 ;  /* 0x0000005f00747213 */ /* 0x000fc80000000000 */
[----:B------:R0:W2:Y:S01]  /*89c0*/  @P1 LDG.E.U8 R6, desc[UR26][R90.64] ;  /* 0x0000001a5a061981 */ /* 0x0000a2000c1e1100 */
[----:B------:R-:W-:Y:S01]  /*89d0*/  @!P4 IMAD.MOV R109, RZ, RZ, -R109 ;  /* 0x000000ffff6dc224 */ /* 0x000fe200078e0a6d */
[----:B------:R-:W-:Y:S01]  /*89e0*/  ISETP.GT.U32.AND P4, PT, R88, R94, PT ;  /* 0x0000005e5800720c */ /* 0x000fe20003f84070 */
[----:B0-----:R-:W-:Y:S02]  /*89f0*/  @P1 IMAD.MOV.U32 R90, RZ, RZ, R97 ;  /* 0x000000ffff5a1224 */ /* 0x001fe400078e0061 */
[----:B------:R-:W-:-:S05]  /*8a00*/  @P1 IMAD.MOV.U32 R91, RZ, RZ, R99 ;  /* 0x000000ffff5b1224 */ /* 0x000fca00078e0063 */
[----:B------:R0:W2:Y:S01]  /*8a10*/  @P1 LDG.E.U8 R3, desc[UR26][R90.64] ;  /* 0x0000001a5a031981 */ /* 0x0000a2000c1e1100 */
[----:B------:R-:W-:Y:S01]  /*8a20*/  IMAD.MOV.U32 R110, RZ, RZ, R89 ;  /* 0x000000ffff6e7224 */ /* 0x000fe200078e0059 */
[----:B0-----:R-:W-:Y:S01]  /*8a30*/  LOP3.LUT R90, R87, 0x84, RZ, 0xfc, !PT ;  /* 0x00000084575a7812 */ /* 0x001fe200078efcff */
[----:B------:R-:W-:-:S03]  /*8a40*/  IMAD.HI.U32 R91, R86, R116, RZ ;  /* 0x00000074565b7227 */ /* 0x000fc600078e00ff */
[----:B------:R-:W-:Y:S01]  /*8a50*/  IABS R117, R90 ;  /* 0x0000005a00757213 */ /* 0x000fe20000000000 */
[----:B------:R-:W-:-:S04]  /*8a60*/  IMAD.MOV R91, RZ, RZ, -R91 ;  /* 0x000000ffff5b7224 */ /* 0x000fc800078e0a5b */
[----:B------:R-:W-:Y:S02]  /*8a70*/  IMAD R116, R88, R91, R116 ;  /* 0x0000005b58747224 */ /* 0x000fe400078e0274 */
[----:B------:R-:W-:-:S04]  /*8a80*/  IMAD.HI.U32 R89, R86, R117, RZ ;  /* 0x0000007556597227 */ /* 0x000fc800078e00ff */
[----:B------:R-:W-:Y:S01]  /*8a90*/  @!P4 IMAD.IADD R94, R94, 0x1, -R88 ;  /* 0x000000015e5ec824 */ /* 0x000fe200078e0a58 */
[C---:B------:R-:W-:Y:S01]  /*8aa0*/  ISETP.GT.U32.AND P4, PT, R88.reuse, R116, PT ;  /* 0x000000745800720c */ /* 0x040fe20003f84070 */
[----:B------:R-:W-:Y:S02]  /*8ab0*/  IMAD.MOV R89, RZ, RZ, -R89 ;  /* 0x000000ffff597224 */ /* 0x000fe400078e0a59 */
[----:B------:R-:W-:Y:S02]  /*8ac0*/  IMAD.MOV.U32 R114, RZ, RZ, R94 ;  /* 0x000000ffff727224 */ /* 0x000fe400078e005e */
[----:B------:R-:W-:Y:S01]  /*8ad0*/  IMAD R117, R88, R89, R117 ;  /* 0x0000005958757224 */ /* 0x000fe200078e0275 */
[----:B------:R-:W-:Y:S01]  /*8ae0*/  LOP3.LUT R91, R87, 0x8a, RZ, 0xfc, !PT ;  /* 0x0000008a575b7812 */ /* 0x000fe200078efcff */
[----:B------:R-:W-:-:S03]  /*8af0*/  @!P3 IMAD.MOV R114, RZ, RZ, -R114 ;  /* 0x000000ffff72b224 */ /* 0x000fc600078e0a72 */
[----:B------:R-:W-:Y:S01]  /*8b00*/  ISETP.GT.U32.AND P3, PT, R88, R117, PT ;  /* 0x000000755800720c */ /* 0x000fe20003f64070 */
[----:B------:R-:W-:Y:S01]  /*8b10*/  @!P6 IMAD.MOV R110, RZ, RZ, -R110 ;  /* 0x000000ffff6ee224 */ /* 0x000fe200078e0a6e */
[----:B------:R-:W-:Y:S01]  /*8b20*/  ISETP.GE.AND P6, PT, R90, RZ, PT ;  /* 0x000000ff5a00720c */ /* 0x000fe20003fc6270 */
[----:B------:R-:W-:Y:S01]  /*8b30*/  @!P4 IMAD.IADD R116, R116, 0x1, -R88 ;  /* 0x000000017474c824 */ /* 0x000fe200078e0a58 */
[----:B------:R-:W-:-:S04]  /*8b40*/  IABS R90, R91 ;  /* 0x0000005b005a7213 */ /* 0x000fc80000000000 */
[----:B------:R-:W-:Y:S01]  /*8b50*/  ISETP.GT.U32.AND P4, PT, R88, R116, PT ;  /* 0x000000745800720c */ /* 0x000fe20003f84070 */
[----:B------:R-:W-:-:S04]  /*8b60*/  IMAD.HI.U32 R89, R86, R90, RZ ;  /* 0x0000005a56597227 */ /* 0x000fc800078e00ff */
[----:B------:R-:W-:Y:S02]  /*8b70*/  IMAD.MOV R89, RZ, RZ, -R89 ;  /* 0x000000ffff597224 */ /* 0x000fe400078e0a59 */
[----:B------:R-:W-:Y:S02]  /*8b80*/  @!P3 IMAD.IADD R117, R117, 0x1, -R88 ;  /* 0x000000017575b824 */ /* 0x000fe400078e0a58 */
[C---:B------:R-:W-:Y:S01]  /*8b90*/  IMAD R90, R88.reuse, R89, R90 ;  /* 0x00000059585a7224 */ /* 0x040fe200078e025a */
[----:B------:R-:W-:Y:S02]  /*8ba0*/  LOP3.LUT R89, R87, 0x8c, RZ, 0xfc, !PT ;  /* 0x0000008c57597812 */ /* 0x000fe400078efcff */
[----:B------:R-:W-:Y:S01]  /*8bb0*/  ISETP.GT.U32.AND P3, PT, R88, R117, PT ;  /* 0x000000755800720c */ /* 0x000fe20003f64070 */
[----:B------:R-:W-:Y:S01]  /*8bc0*/  @!P4 IMAD.IADD R116, R116, 0x1, -R88 ;  /* 0x000000017474c824 */ /* 0x000fe200078e0a58 */
[----:B------:R-:W-:Y:S02]  /*8bd0*/  IABS R119, R89 ;  /* 0x0000005900777213 */ /* 0x000fe40000000000 */
[----:B------:R-:W-:-:S02]  /*8be0*/  ISETP.GT.U32.AND P4, PT, R88, R90, PT ;  /* 0x0000005a5800720c */ /* 0x000fc40003f84070 */
[----:B------:R-:W-:Y:S01]  /*8bf0*/  ISETP.GE.AND P5, PT, R95, RZ, PT ;  /* 0x000000ff5f00720c */ /* 0x000fe20003fa6270 */
[----:B------:R-:W-:-:S04]  /*8c00*/  IMAD.HI.U32 R92, R86, R119, RZ ;  /* 0x00000077565c7227 */ /* 0x000fc800078e00ff */
[----:B------:R-:W-:Y:S02]  /*8c10*/  IMAD.MOV R92, RZ, RZ, -R92 ;  /* 0x000000ffff5c7224 */ /* 0x000fe400078e0a5c */
[--C-:B------:R-:W-:Y:S02]  /*8c20*/  @!P3 IMAD.IADD R117, R117, 0x1, -R88.reuse ;  /* 0x000000017575b824 */ /* 0x100fe400078e0a58 */
[----:B------:R-:W-:Y:S02]  /*8c30*/  IMAD R119, R88, R92, R119 ;  /* 0x0000005c58777224 */ /* 0x000fe400078e0277 */
[----:B------:R-:W-:Y:S01]  /*8c40*/  @!P6 IMAD.MOV R117, RZ, RZ, -R117 ;  /* 0x000000ffff75e224 */ /* 0x000fe200078e0a75 */
[----:B------:R-:W-:Y:S01]  /*8c50*/  ISETP.GE.AND P6, PT, R89, RZ, PT ;  /* 0x000000ff5900720c */ /* 0x000fe20003fc6270 */
[----:B------:R-:W-:Y:S01]  /*8c60*/  @!P4 IMAD.IADD R90, R90, 0x1, -R88 ;  /* 0x000000015a5ac824 */ /* 0x000fe200078e0a58 */
[----:B------:R-:W-:Y:S01]  /*8c70*/  LOP3.LUT R89, R87, 0x92, RZ, 0xfc, !PT ;  /* 0x0000009257597812 */ /* 0x000fe200078efcff */
[----:B------:R-:W-:Y:S01]  /*8c80*/  STL [R1+0x100], R102 ;  /* 0x0001006601007387 */ /* 0x000fe20000100800 */
[----:B------:R-:W-:Y:S01]  /*8c90*/  @!P5 IMAD.MOV R116, RZ, RZ, -R116 ;  /* 0x000000ffff74d224 */ /* 0x000fe200078e0a74 */
[----:B------:R-:W-:-:S02]  /*8ca0*/  ISETP.GT.U32.AND P5, PT, R88, R119, PT ;  /* 0x000000775800720c */ /* 0x000fc40003fa4070 */
[----:B------:R0:W-:Y:S01]  /*8cb0*/  STL [R1+0xfc], R103 ;  /* 0x0000fc6701007387 */ /* 0x0001e20000100800 */
[----:B------:R-:W-:Y:S02]  /*8cc0*/  ISETP.GT.U32.AND P4, PT, R88, R90, PT ;  /* 0x0000005a5800720c */ /* 0x000fe40003f84070 */
[----:B------:R-:W-:Y:S02]  /*8cd0*/  ISETP.GE.AND P3, PT, R91, RZ, PT ;  /* 0x000000ff5b00720c */ /* 0x000fe40003f66270 */
[----:B0-----:R-:W-:-:S05]  /*8ce0*/  IABS R103, R89 ;  /* 0x0000005900677213 */ /* 0x001fca0000000000 */
[----:B------:R-:W-:-:S04]  /*8cf0*/  IMAD.HI.U32 R91, R86, R103, RZ ;  /* 0x00000067565b7227 */ /* 0x000fc800078e00ff */
[----:B------:R-:W-:Y:S02]  /*8d00*/  IMAD.MOV R91, RZ, RZ, -R91 ;  /* 0x000000ffff5b7224 */ /* 0x000fe400078e0a5b */
[--C-:B------:R-:W-:Y:S02]  /*8d10*/  @!P5 IMAD.IADD R119, R119, 0x1, -R88.reuse ;  /* 0x000000017777d824 */ /* 0x100fe400078e0a58 */
[----:B------:R-:W-:Y:S02]  /*8d20*/  @!P4 IMAD.IADD R90, R90, 0x1, -R88 ;  /* 0x000000015a5ac824 */ /* 0x000fe400078e0a58 */
[C---:B------:R-:W-:Y:S01]  /*8d30*/  IMAD R103, R88.reuse, R91, R103 ;  /* 0x0000005b58677224 */ /* 0x040fe200078e0267 */
[----:B------:R-:W-:Y:S01]  /*8d40*/  ISETP.GT.U32.AND P5, PT, R88, R119, PT ;  /* 0x000000775800720c */ /* 0x000fe20003fa4070 */
[----:B------:R-:W-:-:S03]  /*8d50*/  @!P3 IMAD.MOV R90, RZ, RZ, -R90 ;  /* 0x000000ffff5ab224 */ /* 0x000fc600078e0a5a */
[----:B------:R-:W-:Y:S02]  /*8d60*/  ISETP.GT.U32.AND P3, PT, R88, R103, PT ;  /* 0x000000675800720c */ /* 0x000fe40003f64070 */
[----:B------:R-:W-:Y:S02]  /*8d70*/  ISETP.GE.AND P4, PT, R89, RZ, PT ;  /* 0x000000ff5900720c */ /* 0x000fe40003f86270 */
[----:B------:R-:W-:-:S04]  /*8d80*/  LOP3.LUT R89, R87, 0x94, RZ, 0xfc, !PT ;  /* 0x0000009457597812 */ /* 0x000fc800078efcff */
[----:B------:R-:W-:Y:S01]  /*8d90*/  IABS R121, R89 ;  /* 0x0000005900797213 */ /* 0x000fe20000000000 */
[--C-:B------:R-:W-:Y:S01]  /*8da0*/  @!P5 IMAD.IADD R119, R119, 0x1, -R88.reuse ;  /* 0x000000017777d824 */ /* 0x100fe200078e0a58 */
[----:B------:R-:W-:Y:S01]  /*8db0*/  ISETP.GE.AND P5, PT, R89, RZ, PT ;  /* 0x000000ff5900720c */ /* 0x000fe20003fa6270 */
[----:B------:R-:W-:Y:S01]  /*8dc0*/  STL [R1+0x120], R100 ;  /* 0x0001206401007387 */ /* 0x000fe20000100800 */
[----:B------:R-:W-:Y:S01]  /*8dd0*/  LOP3.LUT R89, R87, 0x9a, RZ, 0xfc, !PT ;  /* 0x0000009a57597812 */ /* 0x000fe200078efcff */
[----:B------:R-:W-:Y:S02]  /*8de0*/  @!P3 IMAD.IADD R103, R103, 0x1, -R88 ;  /* 0x000000016767b824 */ /* 0x000fe400078e0a58 */
[----:B------:R-:W-:Y:S01]  /*8df0*/  IMAD.HI.U32 R91, R86, R121, RZ ;  /* 0x00000079565b7227 */ /* 0x000fe200078e00ff */
[----:B------:R-:W-:Y:S02]  /*8e00*/  STL [R1+0x11c], R101 ;  /* 0x00011c6501007387 */ /* 0x000fe40000100800 */
[----:B------:R-:W-:-:S02]  /*8e10*/  ISETP.GT.U32.AND P3, PT, R88, R103, PT ;  /* 0x000000675800720c */ /* 0x000fc40003f64070 */
[----:B------:R-:W-:Y:S01]  /*8e20*/  STL [R1+0x148], R97 ;  /* 0x0001486101007387 */ /* 0x000fe20000100800 */
[----:B------:R-:W-:-:S03]  /*8e30*/  IMAD.MOV R91, RZ, RZ, -R91 ;  /* 0x000000ffff5b7224 */ /* 0x000fc600078e0a5b */
[----:B------:R0:W-:Y:S01]  /*8e40*/  STL [R1+0x144], R99 ;  /* 0x0001446301007387 */ /* 0x0001e20000100800 */
[----:B------:R-:W-:Y:S01]  /*8e50*/  IMAD R121, R88, R91, R121 ;  /* 0x0000005b58797224 */ /* 0x000fe200078e0279 */
[----:B0-----:R-:W-:Y:S01]  /*8e60*/  IABS R99, R89 ;  /* 0x0000005900637213 */ /* 0x001fe20000000000 */
[----:B------:R-:W-:-:S04]  /*8e70*/  @!P6 IMAD.MOV R119, RZ, RZ, -R119 ;  /* 0x000000ffff77e224 */ /* 0x000fc800078e0a77 */
[----:B------:R-:W-:Y:S01]  /*8e80*/  IMAD.HI.U32 R91, R86, R99, RZ ;  /* 0x00000063565b7227 */ /* 0x000fe200078e00ff */
[----:B------:R-:W-:-:S03]  /*8e90*/  ISETP.GT.U32.AND P6, PT, R88, R121, PT ;  /* 0x000000795800720c */ /* 0x000fc60003fc4070 */
[----:B------:R-:W-:Y:S02]  /*8ea0*/  IMAD.MOV R91, RZ, RZ, -R91 ;  /* 0x000000ffff5b7224 */ /* 0x000fe400078e0a5b */
[----:B------:R-:W-:Y:S02]  /*8eb0*/  @!P3 IMAD.IADD R103, R103, 0x1, -R88 ;  /* 0x000000016767b824 */ /* 0x000fe400078e0a58 */
[----:B------:R-:W-:Y:S02]  /*8ec0*/  IMAD R99, R88, R91, R99 ;  /* 0x0000005b58637224 */ /* 0x000fe400078e0263 */
[----:B------:R-:W-:-:S03]  /*8ed0*/  @!P4 IMAD.MOV R103, RZ, RZ, -R103 ;  /* 0x000000ffff67c224 */ /* 0x000fc600078e0a67 */
[C---:B------:R-:W-:Y:S01]  /*8ee0*/  ISETP.GT.U32.AND P4, PT, R88.reuse, R99, PT ;  /* 0x000000635800720c */ /* 0x040fe20003f84070 */
[----:B------:R-:W-:Y:S01]  /*8ef0*/  @!P6 IMAD.IADD R121, R121, 0x1, -R88 ;  /* 0x000000017979e824 */ /* 0x000fe200078e0a58 */
[----:B------:R-:W-:Y:S02]  /*8f00*/  ISETP.GE.AND P3, PT, R89, RZ, PT ;  /* 0x000000ff5900720c */ /* 0x000fe40003f66270 */
[----:B------:R-:W-:Y:S02]  /*8f10*/  LOP3.LUT R89, R87, 0x9c, RZ, 0xfc, !PT ;  /* 0x0000009c57597812 */ /* 0x000fe400078efcff */
[----:B------:R-:W-:Y:S02]  /*8f20*/  ISETP.GT.U32.AND P6, PT, R88, R121, PT ;  /* 0x000000795800720c */ /* 0x000fe40003fc4070 */
[----:B------:R-:W-:-:S05]  /*8f30*/  IABS R124, R89 ;  /* 0x00000059007c7213 */ /* 0x000fca0000000000 */
[----:B------:R-:W-:Y:S02]  /*8f40*/  @!P4 IMAD.IADD R99, R99, 0x1, -R88 ;  /* 0x000000016363c824 */ /* 0x000fe400078e0a58 */
[----:B------:R-:W-:-:S03]  /*8f50*/  IMAD.HI.U32 R91, R86, R124, RZ ;  /* 0x0000007c565b7227 */ /* 0x000fc600078e00ff */
[----:B------:R-:W-:Y:S01]  /*8f60*/  ISETP.GT.U32.AND P4, PT, R88, R99, PT ;  /* 0x000000635800720c */ /* 0x000fe20003f84070 */
[----:B------:R-:W-:Y:S01]  /*8f70*/  @!P6 IMAD.IADD R121, R121, 0x1, -R88 ;  /* 0x000000017979e824 */ /* 0x000fe200078e0a58 */
[----:B------:R-:W-:Y:S01]  /*8f80*/  ISETP.GE.AND P6, PT, R89, RZ, PT ;  /* 0x000000ff5900720c */ /* 0x000fe20003fc6270 */
[----:B------:R-:W-:Y:S01]  /*8f90*/  IMAD.MOV R91, RZ, RZ, -R91 ;  /* 0x000000ffff5b7224 */ /* 0x000fe200078e0a5b */
[----:B------:R-:W-:-:S03]  /*8fa0*/  LOP3.LUT R89, R87, 0xa2, RZ, 0xfc, !PT ;  /* 0x000000a257597812 */ /* 0x000fc600078efcff */
[----:B------:R-:W-:Y:S01]  /*8fb0*/  IMAD R124, R88, R91, R124 ;  /* 0x0000005b587c7224 */ /* 0x000fe200078e027c */
[----:B------:R-:W-:Y:S01]  /*8fc0*/  IABS R91, R89 ;  /* 0x00000059005b7213 */ /* 0x000fe20000000000 */
[----:B------:R-:W-:-:S04]  /*8fd0*/  @!P5 IMAD.MOV R121, RZ, RZ, -R121 ;  /* 0x000000ffff79d224 */ /* 0x000fc800078e0a79 */
[----:B------:R-:W-:Y:S01]  /*8fe0*/  @!P4 IMAD.IADD R99, R99, 0x1, -R88 ;  /* 0x000000016363c824 */ /* 0x000fe200078e0a58 */
[----:B------:R-:W-:Y:S01]  /*8ff0*/  ISETP.GE.AND P4, PT, R89, RZ, PT ;  /* 0x000000ff5900720c */ /* 0x000fe20003f86270 */
[----:B------:R-:W-:Y:S01]  /*9000*/  IMAD.MOV.U32 R89, RZ, RZ, R91 ;  /* 0x000000ffff597224 */ /* 0x000fe200078e005b */
[----:B------:R-:W-:-:S03]  /*9010*/  ISETP.GT.U32.AND P5, PT, R88, R124, PT ;  /* 0x0000007c5800720c */ /* 0x000fc60003fa4070 */
[----:B------:R-:W-:-:S04]  /*9020*/  IMAD.HI.U32 R92, R86, R89, RZ ;  /* 0x00000059565c7227 */ /* 0x000fc800078e00ff */
[----:B------:R-:W-:Y:S01]  /*9030*/  IMAD.MOV R92, RZ, RZ, -R92 ;  /* 0x000000ffff5c7224 */ /* 0x000fe200078e0a5c */
[----:B------:R-:W-:-:S03]  /*9040*/  LOP3.LUT R91, R87, 0xa4, RZ, 0xfc, !PT ;  /* 0x000000a4575b7812 */ /* 0x000fc600078efcff */
[----:B------:R-:W-:Y:S02]  /*9050*/  IMAD R89, R88, R92, R89 ;  /* 0x0000005c58597224 */ /* 0x000fe400078e0259 */
[----:B------:R-:W-:Y:S02]  /*9060*/  @!P5 IMAD.IADD R124, R124, 0x1, -R88 ;  /* 0x000000017c7cd824 */ /* 0x000fe400078e0a58 */
[----:B------:R-:W-:Y:S01]  /*9070*/  @!P3 IMAD.MOV R99, RZ, RZ, -R99 ;  /* 0x000000ffff63b224 */ /* 0x000fe200078e0a63 */
[C---:B------:R-:W-:Y:S02]  /*9080*/  ISETP.GT.U32.AND P3, PT, R88.reuse, R89, PT ;  /* 0x000000595800720c */ /* 0x040fe40003f64070 */
[----:B------:R-:W-:Y:S02]  /*9090*/  IABS R123, R91 ;  /* 0x0000005b007b7213 */ /* 0x000fe40000000000 */
[----:B------:R-:W-:-:S03]  /*90a0*/  ISETP.GT.U32.AND P5, PT, R88, R124, PT ;  /* 0x0000007c5800720c */ /* 0x000fc60003fa4070 */
[----:B------:R-:W-:-:S04]  /*90b0*/  IMAD.HI.U32 R92, R86, R123, RZ ;  /* 0x0000007b565c7227 */ /* 0x000fc800078e00ff */
[----:B------:R-:W-:Y:S02]  /*90c0*/  IMAD.MOV R92, RZ, RZ, -R92 ;  /* 0x000000ffff5c7224 */ /* 0x000fe400078e0a5c */
[--C-:B------:R-:W-:Y:S02]  /*90d0*/  @!P3 IMAD.IADD R89, R89, 0x1, -R88.reuse ;  /* 0x000000015959b824 */ /* 0x100fe400078e0a58 */
[----:B------:R-:W-:Y:S02]  /*90e0*/  IMAD R123, R88, R92, R123 ;  /* 0x0000005c587b7224 */ /* 0x000fe400078e027b */
[----:B------:R-:W-:Y:S01]  /*90f0*/  @!P5 IMAD.IADD R124, R124, 0x1, -R88 ;  /* 0x000000017c7cd824 */ /* 0x000fe200078e0a58 */
[----:B------:R-:W-:Y:S02]  /*9100*/  ISETP.GE.AND P5, PT, R91, RZ, PT ;  /* 0x000000ff5b00720c */ /* 0x000fe40003fa6270 */
[----:B------:R-:W-:Y:S01]  /*9110*/  LOP3.LUT R91, R87, 0xaa, RZ, 0xfc, !PT ;  /* 0x000000aa575b7812 */ /* 0x000fe200078efcff */
[----:B------:R-:W-:Y:S01]  /*9120*/  @!P6 IMAD.MOV R124, RZ, RZ, -R124 ;  /* 0x000000ffff7ce224 */ /* 0x000fe200078e0a7c */
[----:B------:R-:W-:-:S02]  /*9130*/  ISETP.GT.U32.AND P3, PT, R88, R89, PT ;  /* 0x000000595800720c */ /* 0x000fc40003f64070 */
[----:B------:R-:W-:Y:S02]  /*9140*/  ISETP.GT.U32.AND P6, PT, R88, R123, PT ;  /* 0x0000007b5800720c */ /* 0x000fe40003fc4070 */
[----:B------:R-:W-:-:S05]  /*9150*/  IABS R96, R91 ;  /* 0x0000005b00607213 */ /* 0x000fca0000000000 */
[----:B------:R-:W-:-:S04]  /*9160*/  IMAD.HI.U32 R92, R86, R96, RZ ;  /* 0x00000060565c7227 */ /* 0x000fc800078e00ff */
[----:B------:R-:W-:Y:S02]  /*9170*/  IMAD.MOV R92, RZ, RZ, -R92 ;  /* 0x000000ffff5c7224 */ /* 0x000fe400078e0a5c */
[--C-:B------:R-:W-:Y:S01]  /*9180*/  @!P3 IMAD.IADD R89, R89, 0x1, -R88.reuse ;  /* 0x000000015959b824 */ /* 0x100fe200078e0a58 */
[----:B------:R-:W-:Y:S01]  /*9190*/  ISETP.GE.AND P3, PT, R91, RZ, PT ;  /* 0x000000ff5b00720c */ /* 0x000fe20003f66270 */
[----:B------:R-:W-:Y:S01]  /*91a0*/  @!P6 IMAD.IADD R123, R123, 0x1, -R88 ;  /* 0x000000017b7be824 */ /* 0x000fe200078e0a58 */
[----:B------:R-:W-:Y:S01]  /*91b0*/  LOP3.LUT R91, R87, 0xac, RZ, 0xfc, !PT ;  /* 0x000000ac575b7812 */ /* 0x000fe200078efcff */
[C---:B------:R-:W-:Y:S02]  /*91c0*/  IMAD R96, R88.reuse, R92, R96 ;  /* 0x0000005c58607224 */ /* 0x040fe400078e0260 */
[----:B------:R-:W-:Y:S01]  /*91d0*/  @!P4 IMAD.MOV R89, RZ, RZ, -R89 ;  /* 0x000000ffff59c224 */ /* 0x000fe200078e0a59 */
[----:B------:R-:W-:Y:S02]  /*91e0*/  IABS R92, R91 ;  /* 0x0000005b005c7213 */ /* 0x000fe40000000000 */
[----:B------:R-:W-:-:S02]  /*91f0*/  ISETP.GT.U32.AND P6, PT, R88, R123, PT ;  /* 0x0000007b5800720c */ /* 0x000fc40003fc4070 */
[----:B------:R-:W-:Y:S01]  /*9200*/  ISETP.GT.U32.AND P4, PT, R88, R96, PT ;  /* 0x000000605800720c */ /* 0x000fe20003f84070 */
[----:B------:R-:W-:-:S04]  /*9210*/  IMAD.HI.U32 R94, R86, R92, RZ ;  /* 0x0000005c565e7227 */ /* 0x000fc800078e00ff */
[----:B------:R-:W-:-:S04]  /*9220*/  IMAD.MOV R94, RZ, RZ, -R94 ;  /* 0x000000ffff5e7224 */ /* 0x000fc800078e0a5e */
[----:B------:R-:W-:Y:S02]  /*9230*/  IMAD R92, R88, R94, R92 ;  /* 0x0000005e585c7224 */ /* 0x000fe400078e025c */
[--C-:B------:R-:W-:Y:S01]  /*9240*/  @!P6 IMAD.IADD R123, R123, 0x1, -R88.reuse ;  /* 0x000000017b7be824 */ /* 0x100fe200078e0a58 */
[----:B------:R-:W-:Y:S01]  /*9250*/  ISETP.GE.AND P6, PT, R91, RZ, PT ;  /* 0x000000ff5b00720c */ /* 0x000fe20003fc6270 */
[----:B------:R-:W-:Y:S01]  /*9260*/  @!P4 IMAD.IADD R96, R96, 0x1, -R88 ;  /* 0x000000016060c824 */ /* 0x000fe200078e0a58 */
[----:B------:R-:W-:Y:S01]  /*9270*/  LOP3.LUT R91, R87, 0xb2, RZ, 0xfc, !PT ;  /* 0x000000b2575b7812 */ /* 0x000fe200078efcff */
[----:B------:R-:W-:Y:S01]  /*9280*/  @!P5 IMAD.MOV R123, RZ, RZ, -R123 ;  /* 0x000000ffff7bd224 */ /* 0x000fe200078e0a7b */
[C---:B------:R-:W-:Y:S02]  /*9290*/  ISETP.GT.U32.AND P5, PT, R88.reuse, R92, PT ;  /* 0x0000005c5800720c */ /* 0x040fe40003fa4070 */
[----:B------:R-:W-:Y:S02]  /*92a0*/  ISETP.GT.U32.AND P4, PT, R88, R96, PT ;  /* 0x000000605800720c */ /* 0x000fe40003f84070 */
[----:B------:R-:W-:-:S05]  /*92b0*/  IABS R97, R91 ;  /* 0x0000005b00617213 */ /* 0x000fca0000000000 */
[----:B------:R-:W-:-:S04]  /*92c0*/  IMAD.HI.U32 R95, R86, R97, RZ ;  /* 0x00000061565f7227 */ /* 0x000fc800078e00ff */
[----:B------:R-:W-:Y:S02]  /*92d0*/  IMAD.MOV R95, RZ, RZ, -R95 ;  /* 0x000000ffff5f7224 */ /* 0x000fe400078e0a5f */
[--C-:B------:R-:W-:Y:S02]  /*92e0*/  @!P5 IMAD.IADD R92, R92, 0x1, -R88.reuse ;  /* 0x000000015c5cd824 */ /* 0x100fe400078e0a58 */
[----:B------:R-:W-:Y:S01]  /*92f0*/  @!P4 IMAD.IADD R96, R96, 0x1, -R88 ;  /* 0x000000016060c824 */ /* 0x000fe200078e0a58 */
[----:B------:R-:W-:Y:S01]  /*9300*/  ISETP.GE.AND P4, PT, R91, RZ, PT ;  /* 0x000000ff5b00720c */ /* 0x000fe20003f86270 */
[C---:B------:R-:W-:Y:S01]  /*9310*/  IMAD R97, R88.reuse, R95, R97 ;  /* 0x0000005f58617224 */ /* 0x040fe200078e0261 */
[----:B------:R-:W-:Y:S01]  /*9320*/  LOP3.LUT R91, R87, 0xb4, RZ, 0xfc, !PT ;  /* 0x000000b4575b7812 */ /* 0x000fe200078efcff */
[----:B------:R-:W-:Y:S01]  /*9330*/  @!P3 IMAD.MOV R96, RZ, RZ, -R96 ;  /* 0x000000ffff60b224 */ /* 0x000fe200078e0a60 */
[----:B------:R-:W-:Y:S02]  /*9340*/  ISETP.GT.U32.AND P5, PT, R88, R92, PT ;  /* 0x0000005c5800720c */ /* 0x000fe40003fa4070 */
[----:B------:R-:W-:-:S02]  /*9350*/  IABS R94, R91 ;  /* 0x0000005b005e7213 */ /* 0x000fc40000000000 */
[----:B------:R-:W-:-:S03]  /*9360*/  ISETP.GT.U32.AND P3, PT, R88, R97, PT ;  /* 0x000000615800720c */ /* 0x000fc60003f64070 */
[----:B------:R-:W-:-:S04]  /*9370*/  IMAD.HI.U32 R95, R86, R94, RZ ;  /* 0x0000005e565f7227 */ /* 0x000fc800078e00ff */
[----:B------:R-:W-:Y:S02]  /*9380*/  IMAD.MOV R95, RZ, RZ, -R95 ;  /* 0x000000ffff5f7224 */ /* 0x000fe400078e0a5f */
[----:B------:R-:W-:Y:S01]  /*9390*/  @!P5 IMAD.IADD R92, R92, 0x1, -R88 ;  /* 0x000000015c5cd824 */ /* 0x000fe200078e0a58 */
[----:B------:R-:W-:Y:S01]  /*93a0*/  ISETP.GE.AND P5, PT, R91, RZ, PT ;  /* 0x000000ff5b00720c */ /* 0x000fe20003fa6270 */
[----:B------:R-:W-:Y:S01]  /*93b0*/  IMAD R91, R88, R95, R94 ;  /* 0x0000005f585b7224 */ /* 0x000fe200078e025e */
[----:B------:R-:W-:Y:S01]  /*93c0*/  LOP3.LUT R94, R87, 0xba, RZ, 0xfc, !PT ;  /* 0x000000ba575e7812 */ /* 0x000fe200078efcff */
[----:B------:R-:W-:-:S03]  /*93d0*/  @!P3 IMAD.IADD R97, R97, 0x1, -R88 ;  /* 0x000000016161b824 */ /* 0x000fc600078e0a58 */
[----:B------:R-:W-:Y:S02]  /*93e0*/  IABS R100, R94 ;  /* 0x0000005e00647213 */ /* 0x000fe40000000000 */
[----:B------:R-:W-:Y:S01]  /*93f0*/  ISETP.GT.U32.AND P3, PT, R88, R97, PT ;  /* 0x000000615800720c */ /* 0x000fe20003f64070 */
[----:B------:R-:W-:Y:S02]  /*9400*/  IMAD.MOV.U32 R122, RZ, RZ, R92 ;  /* 0x000000ffff7a7224 */ /* 0x000fe400078e005c */
[----:B------:R-:W-:-:S04]  /*9410*/  IMAD.HI.U32 R92, R86, R100, RZ ;  /* 0x00000064565c7227 */ /* 0x000fc800078e00ff */
[----:B------:R-:W-:Y:S01]  /*9420*/  @!P6 IMAD.MOV R122, RZ, RZ, -R122 ;  /* 0x000000ffff7ae224 */ /* 0x000fe200078e0a7a */
[----:B------:R-:W-:Y:S01]  /*9430*/  ISETP.GT.U32.AND P6, PT, R88, R91, PT ;  /* 0x0000005b5800720c */ /* 0x000fe20003fc4070 */
[----:B------:R-:W-:-:S04]  /*9440*/  IMAD.MOV R92, RZ, RZ, -R92 ;  /* 0x000000ffff5c7224 */ /* 0x000fc800078e0a5c */
[----:B------:R-:W-:Y:S02]  /*9450*/  @!P3 IMAD.IADD R97, R97, 0x1, -R88 ;  /* 0x000000016161b824 */ /* 0x000fe400078e0a58 */
[----:B------:R-:W-:Y:S02]  /*9460*/  IMAD R100, R88, R92, R100 ;  /* 0x0000005c58647224 */ /* 0x000fe400078e0264 */
[----:B------:R-:W-:-:S03]  /*9470*/  @!P4 IMAD.MOV R97, RZ, RZ, -R97 ;  /* 0x000000ffff61c224 */ /* 0x000fc600078e0a61 */
[----:B------:R-:W-:Y:S01]  /*9480*/  ISETP.GT.U32.AND P4, PT, R88, R100, PT ;  /* 0x000000645800720c */ /* 0x000fe20003f84070 */
[----:B------:R-:W-:Y:S01]  /*9490*/  @!P6 IMAD.IADD R91, R91, 0x1, -R88 ;  /* 0x000000015b5be824 */ /* 0x000fe200078e0a58 */
[----:B------:R-:W-:-:S04]  /*94a0*/  LOP3.LUT R92, R87, 0xbc, RZ, 0xfc, !PT ;  /* 0x000000bc575c7812 */ /* 0x000fc800078efcff */
[----:B------:R-:W-:Y:S02]  /*94b0*/  ISETP.GT.U32.AND P6, PT, R88, R91, PT ;  /* 0x0000005b5800720c */ /* 0x000fe40003fc4070 */
[----:B------:R-:W-:-:S05]  /*94c0*/  IABS R95, R92 ;  /* 0x0000005c005f7213 */ /* 0x000fca0000000000 */
[----:B------:R-:W-:Y:S01]  /*94d0*/  @!P4 IMAD.IADD R100, R100, 0x1, -R88 ;  /* 0x000000016464c824 */ /* 0x000fe200078e0a58 */
[----:B------:R-:W-:Y:S01]  /*94e0*/  ISETP.GE.AND P3, PT, R94, RZ, PT ;  /* 0x000000ff5e00720c */ /* 0x000fe20003f66270 */
[----:B------:R-:W-:-:S03]  /*94f0*/  IMAD.HI.U32 R94, R86, R95, RZ ;  /* 0x0000005f565e7227 */ /* 0x000fc600078e00ff */
[C---:B------:R-:W-:Y:S01]  /*9500*/  ISETP.GT.U32.AND P4, PT, R88.reuse, R100, PT ;  /* 0x000000645800720c */ /* 0x040fe20003f84070 */
[----:B------:R-:W-:Y:S02]  /*9510*/  @!P6 IMAD.IADD R91, R91, 0x1, -R88 ;  /* 0x000000015b5be824 */ /* 0x000fe400078e0a58 */
[----:B------:R-:W-:Y:S02]  /*9520*/  IMAD.MOV R94, RZ, RZ, -R94 ;  /* 0x000000ffff5e7224 */ /* 0x000fe400078e0a5e */
[----:B------:R-:W-:Y:S01]  /*9530*/  IMAD.MOV.U32 R120, RZ, RZ, R91 ;  /* 0x000000ffff787224 */ /* 0x000fe200078e005b */
[C---:B------:R-:W-:Y:S01]  /*9540*/  LOP3.LUT R91, R87.reuse, 0xc2, RZ, 0xfc, !PT ;  /* 0x000000c2575b7812 */ /* 0x040fe200078efcff */
[----:B------:R-:W-:Y:S01]  /*9550*/  IMAD R95, R88, R94, R95 ;  /* 0x0000005e585f7224 */ /* 0x000fe200078e025f */
[----:B------:R-:W-:Y:S02]  /*9560*/  ISETP.GE.AND P6, PT, R92, RZ, PT ;  /* 0x000000ff5c00720c */ /* 0x000fe40003fc6270 */
[----:B------:R-:W-:-:S02]  /*9570*/  LOP3.LUT R92, R87, 0xca, RZ, 0xfc, !PT ;  /* 0x000000ca575c7812 */ /* 0x000fc400078efcff */
[----:B------:R-:W-:Y:S01]  /*9580*/  IABS R102, R91 ;  /* 0x0000005b00667213 */ /* 0x000fe20000000000 */
[----:B------:R-:W-:Y:S01]  /*9590*/  @!P4 IMAD.IADD R100, R100, 0x1, -R88 ;  /* 0x000000016464c824 */ /* 0x000fe200078e0a58 */
[----:B------:R-:W-:Y:S02]  /*95a0*/  ISETP.GT.U32.AND P4, PT, R88, R95, PT ;  /* 0x0000005f5800720c */ /* 0x000fe40003f84070 */
[----:B------:R-:W-:Y:S01]  /*95b0*/  IABS R104, R92 ;  /* 0x0000005c00687213 */ /* 0x000fe20000000000 */
[----:B------:R-:W-:Y:S01]  /*95c0*/  IMAD.HI.U32 R94, R86, R102, RZ ;  /* 0x00000066565e7227 */ /* 0x000fe200078e00ff */
[----:B------:R-:W-:-:S03]  /*95d0*/  LOP3.LUT R108, R87, 0xc4, RZ, 0xfc, !PT ;  /* 0x000000c4576c7812 */ /* 0x000fc600078efcff */
[----:B------:R-:W-:-:S04]  /*95e0*/  IMAD.HI.U32 R105, R86, R104, RZ ;  /* 0x0000006856697227 */ /* 0x000fc800078e00ff */
[----:B------:R-:W-:Y:S02]  /*95f0*/  IMAD.MOV R94, RZ, RZ, -R94 ;  /* 0x000000ffff5e7224 */ /* 0x000fe400078e0a5e */
[----:B------:R-:W-:Y:S01]  /*9600*/  @!P5 IMAD.MOV R120, RZ, RZ, -R120 ;  /* 0x000000ffff78d224 */ /* 0x000fe200078e0a78 */
[----:B------:R-:W-:Y:S01]  /*9610*/  ISETP.GE.AND P5, PT, R91, RZ, PT ;  /* 0x000000ff5b00720c */ /* 0x000fe20003fa6270 */
[----:B------:R-:W-:Y:S01]  /*9620*/  IMAD.MOV R105, RZ, RZ, -R105 ;  /* 0x000000ffff697224 */ /* 0x000fe200078e0a69 */
[----:B------:R-:W-:Y:S01]  /*9630*/  IABS R91, R108 ;  /* 0x0000006c005b7213 */ /* 0x000fe20000000000 */
[C---:B------:R-:W-:Y:S01]  /*9640*/  IMAD R102, R88.reuse, R94, R102 ;  /* 0x0000005e58667224 */ /* 0x040fe200078e0266 */
[----:B------:R-:W-:Y:S01]  /*9650*/  LOP3.LUT R94, R87, 0xd2, RZ, 0xfc, !PT ;  /* 0x000000d2575e7812 */ /* 0x000fe200078efcff */
[----:B------:R-:W-:Y:S02]  /*9660*/  @!P4 IMAD.IADD R95, R95, 0x1, -R88 ;  /* 0x000000015f5fc824 */ /* 0x000fe400078e0a58 */
[----:B------:R-:W-:Y:S01]  /*9670*/  IMAD R104, R88, R105, R104 ;  /* 0x0000006958687224 */ /* 0x000fe200078e0268 */
[----:B------:R-:W-:Y:S01]  /*9680*/  IABS R105, R94 ;  /* 0x0000005e00697213 */ /* 0x000fe20000000000 */
[----:B------:R-:W-:Y:S01]  /*9690*/  IMAD.HI.U32 R101, R86, R91, RZ ;  /* 0x0000005b56657227 */ /* 0x000fe200078e00ff */
[----:B------:R-:W-:-:S03]  /*96a0*/  ISETP.GT.U32.AND P4, PT, R88, R95, PT ;  /* 0x0000005f5800720c */ /* 0x000fc60003f84070 */
[----:B------:R-:W-:Y:S01]  /*96b0*/  @!P3 IMAD.MOV R100, RZ, RZ, -R100 ;  /* 0x000000ffff64b224 */ /* 0x000fe200078e0a64 */
[----:B------:R-:W-:Y:S01]  /*96c0*/  ISETP.GT.U32.AND P3, PT, R88, R102, PT ;  /* 0x000000665800720c */ /* 0x000fe20003f64070 */
[----:B------:R-:W-:Y:S01]  /*96d0*/  IMAD.MOV R101, RZ, RZ, -R101 ;  /* 0x000000ffff657224 */ /* 0x000fe200078e0a65 */
[----:B------:R-:W-:Y:S01]  /*96e0*/  LOP3.LUT R107, R87, 0xda, RZ, 0xfc, !PT ;  /* 0x000000da576b7812 */ /* 0x000fe200078efcff */
[----:B------:R-:W-:-:S04]  /*96f0*/  IMAD.HI.U32 R118, R86, R105, RZ ;  /* 0x0000006956767227 */ /* 0x000fc800078e00ff */
[C---:B------:R-:W-:Y:S01]  /*9700*/  IMAD R91, R88.reuse, R101, R91 ;  /* 0x00000065585b7224 */ /* 0x040fe200078e025b */
[----:B------:R-:W-:Y:S01]  /*9710*/  IABS R101, R107 ;  /* 0x0000006b00657213 */ /* 0x000fe20000000000 */
[----:B------:R-:W-:Y:S02]  /*9720*/  IMAD.MOV R118, RZ, RZ, -R118 ;  /* 0x000000ffff767224 */ /* 0x000fe400078e0a76 */
[----:B------:R-:W-:Y:S02]  /*9730*/  @!P4 IMAD.IADD R95, R95, 0x1, -R88 ;  /* 0x000000015f5fc824 */ /* 0x000fe400078e0a58 */
[----:B------:R-:W-:Y:S02]  /*9740*/  IMAD R105, R88, R118, R105 ;  /* 0x0000007658697224 */ /* 0x000fe400078e0269 */
[----:B------:R-:W-:-:S04]  /*9750*/  IMAD.HI.U32 R118, R86, R101, RZ ;  /* 0x0000006556767227 */ /* 0x000fc800078e00ff */
[----:B------:R-:W-:Y:S02]  /*9760*/  @!P3 IMAD.IADD R102, R102, 0x1, -R88 ;  /* 0x000000016666b824 */ /* 0x000fe400078e0a58 */
[----:B------:R-:W-:Y:S01]  /*9770*/  IMAD.MOV R125, RZ, RZ, -R118 ;  /* 0x000000ffff7d7224 */ /* 0x000fe200078e0a76 */
[C---:B------:R-:W-:Y:S01]  /*9780*/  ISETP.GT.U32.AND P4, PT, R88.reuse, R104, PT ;  /* 0x000000685800720c */ /* 0x040fe20003f84070 */
[----:B------:R-:W-:Y:S01]  /*9790*/  IMAD.MOV.U32 R118, RZ, RZ, R95 ;  /* 0x000000ffff767224 */ /* 0x000fe200078e005f */
[----:B------:R-:W-:-:S03]  /*97a0*/  ISETP.GT.U32.AND P3, PT, R88, R102, PT ;  /* 0x000000665800720c */ /* 0x000fc60003f64070 */
[----:B------:R-:W-:Y:S01]  /*97b0*/  @!P6 IMAD.MOV R118, RZ, RZ, -R118 ;  /* 0x000000ffff76e224 */ /* 0x000fe200078e0a76 */
[C---:B------:R-:W-:Y:S01]  /*97c0*/  ISETP.GT.U32.AND P6, PT, R88.reuse, R91, PT ;  /* 0x0000005b5800720c */ /* 0x040fe20003fc4070 */
[----:B------:R-:W-:-:S06]  /*97d0*/  IMAD R101, R88, R125, R101 ;  /* 0x0000007d58657224 */ /* 0x000fcc00078e0265 */
[--C-:B------:R-:W-:Y:S02]  /*97e0*/  @!P4 IMAD.IADD R104, R104, 0x1, -R88.reuse ;  /* 0x000000016868c824 */ /* 0x100fe400078e0a58 */
[--C-:B------:R-:W-:Y:S01]  /*97f0*/  @!P3 IMAD.IADD R102, R102, 0x1, -R88.reuse ;  /* 0x000000016666b824 */ /* 0x100fe200078e0a58 */
[C---:B------:R-:W-:Y:S02]  /*9800*/  ISETP.GT.U32.AND P3, PT, R88.reuse, R105, PT ;  /* 0x000000695800720c */ /* 0x040fe40003f64070 */
[C---:B------:R-:W-:Y:S01]  /*9810*/  ISETP.GT.U32.AND P4, PT, R88.reuse, R104, PT ;  /* 0x000000685800720c */ /* 0x040fe20003f84070 */
[----:B------:R-:W-:Y:S01]  /*9820*/  @!P6 IMAD.IADD R91, R91, 0x1, -R88 ;  /* 0x000000015b5be824 */ /* 0x000fe200078e0a58 */
[----:B------:R-:W-:Y:S01]  /*9830*/  ISETP.GT.U32.AND P6, PT, R88, R101, PT ;  /* 0x000000655800720c */ /* 0x000fe20003fc4070 */
[----:B------:R-:W-:Y:S01]  /*9840*/  @!P5 IMAD.MOV R102, RZ, RZ, -R102 ;  /* 0x000000ffff66d224 */ /* 0x000fe200078e0a66 */
[----:B------:R-:W-:-:S07]  /*9850*/  ISETP.GE.AND P5, PT, R92, RZ, PT ;  /* 0x000000ff5c00720c */ /* 0x000fce0003fa6270 */
[--C-:B------:R-:W-:Y:S02]  /*9860*/  @!P3 IMAD.IADD R105, R105, 0x1, -R88.reuse ;  /* 0x000000016969b824 */ /* 0x100fe400078e0a58 */
[--C-:B------:R-:W-:Y:S02]  /*9870*/  @!P4 IMAD.IADD R104, R104, 0x1, -R88.reuse ;  /* 0x000000016868c824 */ /* 0x100fe400078e0a58 */
[----:B------:R-:W-:Y:S01]  /*9880*/  @!P6 IMAD.IADD R101, R101, 0x1, -R88 ;  /* 0x000000016565e824 */ /* 0x000fe200078e0a58 */
[----:B------:R-:W-:Y:S01]  /*9890*/  ISETP.GT.U32.AND P3, PT, R88, R105, PT ;  /* 0x000000695800720c */ /* 0x000fe20003f64070 */
[----:B------:R-:W-:Y:S01]  /*98a0*/  @!P5 IMAD.MOV R104, RZ, RZ, -R104 ;  /* 0x000000ffff68d224 */ /* 0x000fe200078e0a68 */
[----:B------:R-:W-:Y:S02]  /*98b0*/  ISETP.GE.AND P4, PT, R94, RZ, PT ;  /* 0x000000ff5e00720c */ /* 0x000fe40003f86270 */
[----:B------:R-:W-:Y:S02]  /*98c0*/  ISETP.GT.U32.AND P5, PT, R88, R101, PT ;  /* 0x000000655800720c */ /* 0x000fe40003fa4070 */
[----:B------:R-:W-:-:S02]  /*98d0*/  SEL R92, R159, R90, !P2 ;  /* 0x0000005a9f5c7207 */ /* 0x000fc40005000000 */
[----:B------:R-:W-:-:S03]  /*98e0*/  LOP3.LUT R90, R87, 0xcc, RZ, 0xfc, !PT ;  /* 0x000000cc575a7812 */ /* 0x000fc600078efcff */
[----:B------:R-:W-:Y:S02]  /*98f0*/  IMAD R94, R92, UR8, RZ ;  /* 0x000000085c5e7c24 */ /* 0x000fe4000f8e02ff */
[----:B------:R-:W-:Y:S01]  /*9900*/  @!P3 IMAD.IADD R105, R105, 0x1, -R88 ;  /* 0x000000016969b824 */ /* 0x000fe200078e0a58 */
[----:B------:R-:W-:-:S03]  /*9910*/  IABS R92, R90 ;  /* 0x0000005a005c7213 */ /* 0x000fc60000000000 */
[----:B------:R-:W-:Y:S01]  /*9920*/  @!P4 IMAD.MOV R105, RZ, RZ, -R105 ;  /* 0x000000ffff69c224 */ /* 0x000fe200078e0a69 */
[----:B------:R-:W-:Y:S01]  /*9930*/  ISETP.GE.AND P4, PT, R90, RZ, PT ;  /* 0x000000ff5a00720c */ /* 0x000fe20003f86270 */
[----:B------:R-:W-:Y:S01]  /*9940*/  @!P5 IMAD.IADD R101, R101, 0x1, -R88 ;  /* 0x000000016565d824 */ /* 0x000fe200078e0a58 */
[----:B------:R-:W-:Y:S01]  /*9950*/  IADD3 R126, P5, PT, R94, R85, RZ ;  /* 0x000000555e7e7210 */ /* 0x000fe20007fbe0ff */
[----:B------:R-:W-:Y:S01]  /*9960*/  IMAD.HI.U32 R95, R86, R92, RZ ;  /* 0x0000005c565f7227 */ /* 0x000fe200078e00ff */
[C---:B------:R-:W-:Y:S02]  /*9970*/  LOP3.LUT R90, R87.reuse, 0xd4, RZ, 0xfc, !PT ;  /* 0x000000d4575a7812 */ /* 0x040fe400078efcff */
[----:B------:R-:W-:Y:S02]  /*9980*/  LEA.HI.X.SX32 R127, R94, R84, 0x1, P5 ;  /* 0x000000545e7f7211 */ /* 0x000fe400028f0eff */
[----:B------:R-:W-:Y:S02]  /*9990*/  ISETP.GE.AND P5, PT, R90, RZ, PT ;  /* 0x000000ff5a00720c */ /* 0x000fe40003fa6270 */
[----:B------:R-:W-:Y:S01]  /*99a0*/  IABS R94, R90 ;  /* 0x0000005a005e7213 */ /* 0x000fe20000000000 */
[----:B------:R-:W-:Y:S01]  /*99b0*/  IMAD.MOV R90, RZ, RZ, -R95 ;  /* 0x000000ffff5a7224 */ /* 0x000fe200078e0a5f */
[----:B------:R-:W-:-:S03]  /*99c0*/  LOP3.LUT R125, R87, 0xdc, RZ, 0xfc, !PT ;  /* 0x000000dc577d7812 */ /* 0x000fc600078efcff */
[----:B------:R-:W-:Y:S01]  /*99d0*/  IMAD R92, R88, R90, R92 ;  /* 0x0000005a585c7224 */ /* 0x000fe200078e025c */
[----:B------:R-:W-:Y:S01]  /*99e0*/  IABS R95, R125 ;  /* 0x0000007d005f7213 */ /* 0x000fe20000000000 */
[----:B------:R-:W-:Y:S01]  /*99f0*/  IMAD.HI.U32 R90, R86, R94, RZ ;  /* 0x0000005e565a7227 */ /* 0x000fe200078e00ff */
[----:B------:R-:W-:Y:S02]  /*9a00*/  ISETP.GE.AND P6, PT, R108, RZ, PT ;  /* 0x000000ff6c00720c */ /* 0x000fe40003fc6270 */
[----:B------:R-:W-:Y:S01]  /*9a10*/  ISETP.GE.AND P3, PT, R107, RZ, PT ;  /* 0x000000ff6b00720c */ /* 0x000fe20003f66270 */
[----:B------:R-:W-:Y:S01]  /*9a20*/  IMAD.MOV R90, RZ, RZ, -R90 ;  /* 0x000000ffff5a7224 */ /* 0x000fe200078e0a5a */
[----:B------:R-:W-:Y:S01]  /*9a30*/  LOP3.LUT R108, R87, 0xe2, RZ, 0xfc, !PT ;  /* 0x000000e2576c7812 */ /* 0x000fe200078efcff */
[----:B------:R-:W-:-:S04]  /*9a40*/  IMAD.HI.U32 R107, R86, R95, RZ ;  /* 0x0000005f566b7227 */ /* 0x000fc800078e00ff */
[----:B------:R-:W-:Y:S01]  /*9a50*/  IMAD R94, R88, R90, R94 ;  /* 0x0000005a585e7224 */ /* 0x000fe200078e025e */
[----:B------:R-:W-:Y:S01]  /*9a60*/  IABS R90, R108 ;  /* 0x0000006c005a7213 */ /* 0x000fe20000000000 */
[----:B------:R-:W-:-:S04]  /*9a70*/  IMAD.MOV R107, RZ, RZ, -R107 ;  /* 0x000000ffff6b7224 */ /* 0x000fc800078e0a6b */
[----:B------:R-:W-:Y:S02]  /*9a80*/  IMAD R95, R88, R107, R95 ;  /* 0x0000006b585f7224 */ /* 0x000fe400078e025f */
[----:B------:R-:W-:-:S04]  /*9a90*/  IMAD.HI.U32 R107, R86, R90, RZ ;  /* 0x0000005a566b7227 */ /* 0x000fc800078e00ff */
[----:B------:R-:W-:-:S04]  /*9aa0*/  IMAD.MOV R107, RZ, RZ, -R107 ;  /* 0x000000ffff6b7224 */ /* 0x000fc800078e0a6b */
[----:B------:R-:W-:Y:S02]  /*9ab0*/  IMAD R90, R88, R107, R90 ;  /* 0x0000006b585a7224 */ /* 0x000fe400078e025a */
[----:B------:R-:W0:Y:S01]  /*9ac0*/  S2R R107, SR_TID.X ;  /* 0x00000000006b7919 */ /* 0x000e220000002100 */
[----:B------:R-:W-:-:S04]  /*9ad0*/  @!UP1 UIADD3 UR4, UPT, UPT, -UR6, 0x100000, URZ ;  /* 0x0010000006049890 */ /* 0x000fc8000fffe1ff */
[----:B------:R-:W-:Y:S02]  /*9ae0*/  @!UP1 USHF.L.U32 UR5, UR4, 0xb, URZ ;  /* 0x0000000b04059899 */ /* 0x000fe400080006ff */
[----:B------:R-:W-:Y:S01]  /*9af0*/  @!UP1 USHF.L.U32 UR4, UR4, 0x1, URZ ;  /* 0x0000000104049899 */ /* 0x000fe200080006ff */
[----:B------:R-:W-:-:S11]  /*9b00*/  VOTEU.ALL UP1, P0 ;  /* 0x0000000000ff7886 */ /* 0x000fd60000020000 */
[----:B------:R1:W1:Y:S01]  /*9b10*/  @!UP1 SYNCS.EXCH.64 URZ, [UR13+0xc008], UR4 ;  /* 0x00c008040dff95b2 */ /* 0x0002620008000100 */
[----:B------:R-:W-:Y:S02]  /*9b20*/  SEL R103, R159, R103, !P2 ;  /* 0x000000679f677207 */ /* 0x000fe40005000000 */
[----:B0-----:R-:W-:-:S05]  /*9b30*/  LOP3.LUT R107, R107, 0x7f, RZ, 0xc0, !PT ;  /* 0x0000007f6b6b7812 */ /* 0x001fca00078ec0ff */
[----:B--2---:R-:W-:Y:S04]  /*9b40*/  STS.U8 [R107+UR13+0x8000], R143 ;  /* 0x0080008f6b007988 */ /* 0x004fe8000800000d */
[----:B------:R0:W-:Y:S02]  /*9b50*/  STS.U8 [R107+UR13+0x8400], R145 ;  /* 0x008400916b007988 */ /* 0x0001e4000800000d */
[----:B0-----:R-:W-:Y:S02]  /*9b60*/  IMAD.MOV.U32 R107, RZ, RZ, R101 ;  /* 0x000000ffff6b7224 */ /* 0x001fe400078e0065 */
[----:B------:R-:W0:Y:S01]  /*9b70*/  S2R R101, SR_TID.X ;  /* 0x0000000000657919 */ /* 0x000e220000002100 */
[----:B------:R-:W-:Y:S01]  /*9b80*/  PRMT R216, RZ, 0x7610, R216 ;  /* 0x00007610ffd87816 */ /* 0x000fe200000000d8 */
[----:B------:R-:W-:Y:S01]  /*9b90*/  IMAD R103, R103, UR8, RZ ;  /* 0x0000000867677c24 */ /* 0x000fe2000f8e02ff */
[----:B------:R2:W-:Y:S01]  /*9ba0*/  STL [R1+0x168], R126 ;  /* 0x0001687e01007387 */ /* 0x0005e20000100800 */
[----:B------:R-:W-:-:S03]  /*9bb0*/  @!P3 IMAD.MOV R107, RZ, RZ, -R107 ;  /* 0x000000ffff6bb224 */ /* 0x000fc600078e0a6b */
[----:B------:R2:W3:Y:S04]  /*9bc0*/  @P1 LDG.E.U8 R216, desc[UR26][R126.64] ;  /* 0x0000001a7ed81981 */ /* 0x0004e8000c1e1100 */
[----:B------:R1:W-:Y:S01]  /*9bd0*/  STL [R1+0x164], R127 ;  /* 0x0001647f01007387 */ /* 0x0003e20000100800 */
[----:B--2---:R-:W-:-:S04]  /*9be0*/  IADD3 R126, P3, PT, R103, R85, RZ ;  /* 0x00000055677e7210 */ /* 0x004fc80007f7e0ff */
[----:B-1----:R-:W-:Y:S02]  /*9bf0*/  LEA.HI.X.SX32 R127, R103, R84, 0x1, P3 ;  /* 0x00000054677f7211 */ /* 0x002fe400018f0eff */
[----:B------:R-:W-:Y:S02]  /*9c00*/  ISETP.GT.U32.AND P3, PT, R88, R90, PT ;  /* 0x0000005a5800720c */ /* 0x000fe40003f64070 */
[----:B------:R-:W-:Y:S02]  /*9c10*/  SEL R99, R159, R99, !P2 ;  /* 0x000000639f637207 */ /* 0x000fe40005000000 */
[----:B0-----:R-:W-:-:S03]  /*9c20*/  LOP3.LUT R101, R101, 0x7f, RZ, 0xc0, !PT ;  /* 0x0000007f65657812 */ /* 0x001fc600078ec0ff */
[----:B------:R-:W-:Y:S02]  /*9c30*/  IMAD R99, R99, UR8, RZ ;  /* 0x0000000863637c24 */ /* 0x000fe4000f8e02ff */
[----:B------:R-:W-:Y:S04]  /*9c40*/  STS.U8 [R101+UR13+0x8800], R146 ;  /* 0x0088009265007988 */ /* 0x000fe8000800000d */
[----:B------:R-:W-:Y:S01]  /*9c50*/  @!P3 IMAD.IADD R90, R90, 0x1, -R88 ;  /* 0x000000015a5ab824 */ /* 0x000fe200078e0a58 */
[----:B------:R0:W-:Y:S01]  /*9c60*/  STS.U8 [R101+UR13+0x8c00], R147 ;  /* 0x008c009365007988 */ /* 0x0001e2000800000d */
[----:B------:R-:W-:Y:S02]  /*9c70*/  PRMT R209, RZ, 0x7610, R209 ;  /* 0x00007610ffd17816 */ /* 0x000fe400000000d1 */
[----:B------:R-:W-:Y:S01]  /*9c80*/  PRMT R208, RZ, 0x7610, R208 ;  /* 0x00007610ffd07816 */ /* 0x000fe200000000d0 */
[----:B------:R1:W-:Y:S01]  /*9c90*/  STL [R1+0x188], R126 ;  /* 0x0001887e01007387 */ /* 0x0003e20000100800 */
[----:B0-----:R-:W-:-:S03]  /*9ca0*/  IADD3 R101, P3, PT, R99, R85, RZ ;  /* 0x0000005563657210 */ /* 0x001fc60007f7e0ff */
[----:B------:R1:W2:Y:S01]  /*9cb0*/  @P1 LDG.E.U8 R209, desc[UR26][R126.64] ;  /* 0x0000001a7ed11981 */ /* 0x0002a2000c1e1100 */
[----:B------:R-:W-:-:S03]  /*9cc0*/  LEA.HI.X.SX32 R103, R99, R84, 0x1, P3 ;  /* 0x0000005463677211 */ /* 0x000fc600018f0eff */
[----:B------:R0:W-:Y:S01]  /*9cd0*/  STL [R1+0x184], R127 ;  /* 0x0001847f01007387 */ /* 0x0001e20000100800 */
[----:B-1----:R-:W-:Y:S02]  /*9ce0*/  @P1 IMAD.MOV.U32 R126, RZ, RZ, R101 ;  /* 0x000000ffff7e1224 */ /* 0x002fe400078e0065 */
[----:B0-----:R-:W-:-:S05]  /*9cf0*/  @P1 IMAD.MOV.U32 R127, RZ, RZ, R103 ;  /* 0x000000ffff7f1224 */ /* 0x001fca00078e0067 */
[----:B------:R0:W2:Y:S01]  /*9d00*/  @P1 LDG.E.U8 R208, desc[UR26][R126.64] ;  /* 0x0000001a7ed01981 */ /* 0x0000a2000c1e1100 */
[----:B------:R-:W-:Y:S01]  /*9d10*/  ISETP.GT.U32.AND P3, PT, R88, R90, PT ;  /* 0x0000005a5800720c */ /* 0x000fe20003f64070 */
[----:B0-----:R-:W0:Y:S01]  /*9d20*/  S2R R126, SR_TID.X ;  /* 0x00000000007e7919 */ /* 0x001e220000002100 */
[----:B------:R-:W-:-:S05]  /*9d30*/  SEL R89, R159, R89, !P2 ;  /* 0x000000599f597207 */ /* 0x000fca0005000000 */
[----:B------:R-:W-:Y:S01]  /*9d40*/  IMAD R89, R89, UR8, RZ ;  /* 0x0000000859597c24 */ /* 0x000fe2000f8e02ff */
[----:B------:R1:W-:Y:S05]  /*9d50*/  STL [R1+0x1a8], R101 ;  /* 0x0001a86501007387 */ /* 0x0003ea0000100800 */
[----:B------:R-:W-:Y:S01]  /*9d60*/  @!P3 IMAD.IADD R90, R90, 0x1, -R88 ;  /* 0x000000015a5ab824 */ /* 0x000fe200078e0a58 */
[----:B------:R4:W-:Y:S01]  /*9d70*/  STL [R1+0x1a4], R103 ;  /* 0x0001a46701007387 */ /* 0x0009e20000100800 */
[----:B-1----:R-:W-:Y:S02]  /*9d80*/  LOP3.LUT R101, R87, 0xea, RZ, 0xfc, !PT ;  /* 0x000000ea57657812 */ /* 0x002fe400078efcff */
[----:B----4-:R-:W-:-:S04]  /*9d90*/  IADD3 R103, P3, PT, R89, R85, RZ ;  /* 0x0000005559677210 */ /* 0x010fc80007f7e0ff */
[----:B------:R-:W-:Y:S02]  /*9da0*/  LEA.HI.X.SX32 R127, R89, R84, 0x1, P3 ;  /* 0x00000054597f7211 */ /* 0x000fe400018f0eff */
[----:B------:R-:W-:Y:S02]  /*9db0*/  IABS R89, R101 ;  /* 0x0000006500597213 */ /* 0x000fe40000000000 */
[----:B------:R-:W-:-:S03]  /*9dc0*/  ISETP.GE.AND P3, PT, R108, RZ, PT ;  /* 0x000000ff6c00720c */ /* 0x000fc60003f66270 */
[----:B------:R-:W-:Y:S01]  /*9dd0*/  IMAD.HI.U32 R99, R86, R89, RZ ;  /* 0x0000005956637227 */ /* 0x000fe200078e00ff */
[----:B0-----:R-:W-:-:S03]  /*9de0*/  LOP3.LUT R126, R126, 0x7f, RZ, 0xc0, !PT ;  /* 0x0000007f7e7e7812 */ /* 0x001fc600078ec0ff */
[----:B------:R-:W-:Y:S01]  /*9df0*/  IMAD.MOV R99, RZ, RZ, -R99 ;  /* 0x000000ffff637224 */ /* 0x000fe200078e0a63 */
[----:B------:R-:W-:Y:S01]  /*9e00*/  SEL R96, R159, R96, !P2 ;  /* 0x000000609f607207 */ /* 0x000fe20005000000 */
[----:B------:R-:W-:Y:S02]  /*9e10*/  STS.U8 [R126+UR13+0x9000], R151 ;  /* 0x009000977e007988 */ /* 0x000fe4000800000d */
[----:B------:R-:W-:Y:S02]  /*9e20*/  IMAD R89, R88, R99, R89 ;  /* 0x0000006358597224 */ /* 0x000fe400078e0259 */
[----:B------:R-:W-:Y:S01]  /*9e30*/  STS.U8 [R126+UR13+0x9400], R149 ;  /* 0x009400957e007988 */ /* 0x000fe2000800000d */
[----:B------:R-:W-:-:S03]  /*9e40*/  LOP3.LUT R99, R126, 0x10, RZ, 0x3c, !PT ;  /* 0x000000107e637812 */ /* 0x000fc600078e3cff */
[----:B------:R-:W-:Y:S01]  /*9e50*/  STS.U8 [R126+UR13+0x9800], R153 ;  /* 0x009800997e007988 */ /* 0x000fe2000800000d */
[----:B------:R-:W-:-:S03]  /*9e60*/  IMAD R96, R96, UR8, RZ ;  /* 0x0000000860607c24 */ /* 0x000fc6000f8e02ff */
[----:B------:R0:W-:Y:S01]  /*9e70*/  STS.U8 [R126+UR13+0x9c00], R152 ;  /* 0x009c00987e007988 */ /* 0x0001e2000800000d */
[----:B------:R-:W-:-:S03]  /*9e80*/  PRMT R168, RZ, 0x7610, R168 ;  /* 0x00007610ffa87816 */ /* 0x000fc600000000a8 */
[----:B------:R1:W-:Y:S01]  /*9e90*/  STL [R1+0x218], R103 ;  /* 0x0002186701007387 */ /* 0x0003e20000100800 */
[----:B0-----:R-:W-:Y:S02]  /*9ea0*/  @P1 IMAD.MOV.U32 R126, RZ, RZ, R103 ;  /* 0x000000ffff7e1224 */ /* 0x001fe400078e0067 */
[----:B-1----:R-:W-:Y:S01]  /*9eb0*/  IMAD.MOV.U32 R103, RZ, RZ, R90 ;  /* 0x000000ffff677224 */ /* 0x002fe200078e005a */
[----:B------:R0:W-:Y:S03]  /*9ec0*/  STL [R1+0x214], R127 ;  /* 0x0002147f01007387 */ /* 0x0001e60000100800 */
[----:B------:R-:W-:Y:S01]  /*9ed0*/  @!P3 IMAD.MOV R103, RZ, RZ, -R103 ;  /* 0x000000ffff67b224 */ /* 0x000fe200078e0a67 */
[----:B------:R-:W-:Y:S01]  /*9ee0*/  IADD3 R108, P3, PT, R96, R85, RZ ;  /* 0x00000055606c7210 */ /* 0x000fe20007f7e0ff */
[----:B------:R0:W4:Y:S01]  /*9ef0*/  @P1 LDG.E.U8 R168, desc[UR26][R126.64] ;  /* 0x0000001a7ea81981 */ /* 0x000122000c1e1100 */
[----:B------:R-:W-:-:S02]  /*9f00*/  SEL R90, R159, R97, !P2 ;  /* 0x000000619f5a7207 */ /* 0x000fc40005000000 */
[----:B0-----:R-:W-:Y:S02]  /*9f10*/  LEA.HI.X.SX32 R127, R96, R84, 0x1, P3 ;  /* 0x00000054607f7211 */ /* 0x001fe400018f0eff */
[----:B------:R-:W-:Y:S01]  /*9f20*/  ISETP.GT.U32.AND P3, PT, R88, R89, PT ;  /* 0x000000595800720c */ /* 0x000fe20003f64070 */
[----:B------:R-:W-:Y:S01]  /*9f30*/  IMAD R90, R90, UR8, RZ ;  /* 0x000000085a5a7c24 */ /* 0x000fe2000f8e02ff */
[----:B------:R0:W-:Y:S01]  /*9f40*/  STL [R1+0x230], R108 ;  /* 0x0002306c01007387 */ /* 0x0001e20000100800 */
[----:B------:R-:W-:Y:S01]  /*9f50*/  @P1 IMAD.MOV.U32 R96, RZ, RZ, R108 ;  /* 0x000000ffff601224 */ /* 0x000fe200078e006c */
[----:B------:R-:W-:Y:S01]  /*9f60*/  PRMT R164, RZ, 0x7610, R164 ;  /* 0x00007610ffa47816 */ /* 0x000fe200000000a4 */
[----:B------:R-:W-:Y:S01]  /*9f70*/  @P1 IMAD.MOV.U32 R97, RZ, RZ, R127 ;  /* 0x000000ffff611224 */ /* 0x000fe200078e007f */
[----:B------:R1:W-:Y:S01]  /*9f80*/  STL [R1+0x22c], R127 ;  /* 0x00022c7f01007387 */ /* 0x0003e20000100800 */
[----:B------:R-:W-:Y:S02]  /*9f90*/  PRMT R166, RZ, 0x7610, R166 ;  /* 0x00007610ffa67816 */ /* 0x000fe400000000a6 */
[----:B------:R-:W-:Y:S01]  /*9fa0*/  SEL R100, R159, R100, !P2 ;  /* 0x000000649f647207 */ /* 0x000fe20005000000 */
[----:B------:R1:W2:Y:S03]  /*9fb0*/  @P1 LDG.E.U8 R164, desc[UR26][R96.64] ;  /* 0x0000001a60a41981 */ /* 0x0002a6000c1e1100 */
[----:B------:R-:W-:Y:S01]  /*9fc0*/  @!P3 IMAD.IADD R89, R89, 0x1, -R88 ;  /* 0x000000015959b824 */ /* 0x000fe200078e0a58 */
[C---:B0-----:R-:W-:Y:S01]  /*9fd0*/  IADD3 R108, P3, PT, R90.reuse, R85, RZ ;  /* 0x000000555a6c7210 */ /* 0x041fe20007f7e0ff */
[----:B-1----:R-:W0:Y:S03]  /*9fe0*/  S2R R127, SR_TID.X ;  /* 0x00000000007f7919 */ /* 0x002e260000002100 */
[----:B------:R-:W-:-:S02]  /*9ff0*/  LEA.HI.X.SX32 R126, R90, R84, 0x1, P3 ;  /* 0x000000545a7e7211 */ /* 0x000fc400018f0eff */
[----:B------:R-:W-:Y:S01]  /*a000*/  ISETP.GT.U32.AND P3, PT, R88, R89, PT ;  /* 0x000000595800720c */ /* 0x000fe20003f64070 */
[----:B------:R-:W-:Y:S02]  /*a010*/  @P1 IMAD.MOV.U32 R96, RZ, RZ, R108 ;  /* 0x000000ffff601224 */ /* 0x000fe400078e006c */
[----:B------:R-:W-:Y:S02]  /*a020*/  @P1 IMAD.MOV.U32 R97, RZ, RZ, R126 ;  /* 0x000000ffff611224 */ /* 0x000fe400078e007e */
[----:B------:R-:W-:-:S03]  /*a030*/  IMAD R100, R100, UR8, RZ ;  /* 0x0000000864647c24 */ /* 0x000fc6000f8e02ff */
[----:B------:R1:W2:Y:S04]  /*a040*/  @P1 LDG.E.U8 R166, desc[UR26][R96.64] ;  /* 0x0000001a60a61981 */ /* 0x0002a8000c1e1100 */
[----:B------:R1:W-:Y:S01]  /*a050*/  STL [R1+0x248], R108 ;  /* 0x0002486c01007387 */ /* 0x0003e20000100800 */
[----:B------:R-:W-:Y:S01]  /*a060*/  @!P3 IMAD.IADD R89, R89, 0x1, -R88 ;  /* 0x000000015959b824 */ /* 0x000fe200078e0a58 */
[----:B-1----:R-:W-:Y:S02]  /*a070*/  LOP3.LUT R97, R87, 0xf2, RZ, 0xfc, !PT ;  /* 0x000000f257617812 */ /* 0x002fe400078efcff */
[----:B------:R1:W-:Y:S01]  /*a080*/  STL [R1+0x244], R126 ;  /* 0x0002447e01007387 */ /* 0x0003e20000100800 */
[----:B------:R-:W-:Y:S02]  /*a090*/  IADD3 R108, P3, PT, R100, R85, RZ ;  /* 0x00000055646c7210 */ /* 0x000fe40007f7e0ff */
[----:B------:R-:W-:-:S02]  /*a0a0*/  IABS R90, R97 ;  /* 0x00000061005a7213 */ /* 0x000fc40000000000 */
[----:B-1----:R-:W-:-:S03]  /*a0b0*/  LEA.HI.X.SX32 R126, R100, R84, 0x1, P3 ;  /* 0x00000054647e7211 */ /* 0x002fc600018f0eff */
[----:B------:R-:W-:Y:S01]  /*a0c0*/  IMAD.HI.U32 R96, R86, R90, RZ ;  /* 0x0000005a56607227 */ /* 0x000fe200078e00ff */
[----:B------:R-:W-:Y:S02]  /*a0d0*/  ISETP.GE.AND P3, PT, R101, RZ, PT ;  /* 0x000000ff6500720c */ /* 0x000fe40003f66270 */
[----:B------:R-:W-:Y:S01]  /*a0e0*/  SEL R102, R159, R102, !P2 ;  /* 0x000000669f667207 */ /* 0x000fe20005000000 */
[----:B------:R-:W-:Y:S01]  /*a0f0*/  IMAD.MOV R96, RZ, RZ, -R96 ;  /* 0x000000ffff607224 */ /* 0x000fe200078e0a60 */
[----:B0-----:R-:W-:-:S03]  /*a100*/  LOP3.LUT R127, R127, 0x7f, RZ, 0xc0, !PT ;  /* 0x0000007f7f7f7812 */ /* 0x001fc600078ec0ff */
[----:B------:R-:W-:Y:S02]  /*a110*/  IMAD R90, R88, R96, R90 ;  /* 0x00000060585a7224 */ /* 0x000fe400078e025a */
[----:B------:R-:W-:Y:S02]  /*a120*/  IMAD.MOV.U32 R96, RZ, RZ, R89 ;  /* 0x000000ffff607224 */ /* 0x000fe400078e0059 */
[----:B------:R-:W-:Y:S02]  /*a130*/  IMAD R102, R102, UR8, RZ ;  /* 0x0000000866667c24 */ /* 0x000fe4000f8e02ff */
[----:B------:R-:W-:Y:S01]  /*a140*/  @!P3 IMAD.MOV R96, RZ, RZ, -R96 ;  /* 0x000000ffff60b224 */ /* 0x000fe200078e0a60 */
[----:B------:R-:W-:Y:S01]  /*a150*/  STL [R1+0x260], R108 ;  /* 0x0002606c01007387 */ /* 0x000fe20000100800 */
[----:B------:R-:W-:Y:S02]  /*a160*/  LOP3.LUT R101, R127, 0x20, RZ, 0x3c, !PT ;  /* 0x000000207f657812 */ /* 0x000fe400078e3cff */
[C---:B------:R-:W-:Y:S01]  /*a170*/  IADD3 R100, P3, PT, R102.reuse, R85, RZ ;  /* 0x0000005566647210 */ /* 0x040fe20007f7e0ff */
[----:B------:R0:W-:Y:S01]  /*a180*/  STL [R1+0x25c], R126 ;  /* 0x00025c7e01007387 */ /* 0x0001e20000100800 */
[----:B------:R-:W-:Y:S01]  /*a190*/  @P1 IMAD.MOV.U32 R127, RZ, RZ, R126 ;  /* 0x000000ffff7f1224 */ /* 0x000fe200078e007e */
[----:B------:R-:W-:Y:S01]  /*a1a0*/  SEL R104, R159, R104, !P2 ;  /* 0x000000689f687207 */ /* 0x000fe20005000000 */
[----:B0-----:R-:W-:Y:S01]  /*a1b0*/  @P1 IMAD.MOV.U32 R126, RZ, RZ, R108 ;  /* 0x000000ffff7e1224 */ /* 0x001fe200078e006c */
[----:B------:R-:W-:-:S02]  /*a1c0*/  LEA.HI.X.SX32 R108, R102, R84, 0x1, P3 ;  /* 0x00000054666c7211 */ /* 0x000fc400018f0eff */
[----:B------:R-:W-:Y:S01]  /*a1d0*/  ISETP.GT.U32.AND P3, PT, R88, R90, PT ;  /* 0x0000005a5800720c */ /* 0x000fe20003f64070 */
[----:B------:R0:W-:Y:S01]  /*a1e0*/  STS.U8 [R99+UR13+0x8c80], R157 ;  /* 0x008c809d63007988 */ /* 0x0001e2000800000d */
[----:B------:R-:W-:Y:S01]  /*a1f0*/  IMAD R104, R104, UR8, RZ ;  /* 0x0000000868687c24 */ /* 0x000fe2000f8e02ff */
[----:B0-----:R-:W-:Y:S02]  /*a200*/  PRMT R157, RZ, 0x7610, R157 ;  /* 0x00007610ff9d7816 */ /* 0x001fe4000000009d */
[----:B------:R0:W-:Y:S08]  /*a210*/  STL [R1+0x278], R100 ;  /* 0x0002786401007387 */ /* 0x0001f00000100800 */
[----:B------:R-:W-:Y:S01]  /*a220*/  @!P3 IMAD.IADD R90, R90, 0x1, -R88 ;  /* 0x000000015a5ab824 */ /* 0x000fe200078e0a58 */
[----:B------:R1:W2:Y:S02]  /*a230*/  @P1 LDG.E.U8 R157, desc[UR26][R126.64] ;  /* 0x0000001a7e9d1981 */ /* 0x0002a4000c1e1100 */
[----:B-1----:R-:W-:Y:S01]  /*a240*/  @P1 IMAD.MOV.U32 R126, RZ, RZ, R100 ;  /* 0x000000ffff7e1224 */ /* 0x002fe200078e0064 */
[----:B0-----:R-:W-:-:S04]  /*a250*/  IADD3 R100, P3, PT, R104, R85, RZ ;  /* 0x0000005568647210 */ /* 0x001fc80007f7e0ff */
[----:B------:R-:W-:Y:S02]  /*a260*/  LEA.HI.X.SX32 R102, R104, R84, 0x1, P3 ;  /* 0x0000005468667211 */ /* 0x000fe400018f0eff */
[----:B------:R-:W-:Y:S02]  /*a270*/  ISETP.GT.U32.AND P3, PT, R88, R90, PT ;  /* 0x0000005a5800720c */ /* 0x000fe40003f64070 */
[----:B------:R-:W-:Y:S01]  /*a280*/  SEL R89, R159, R105, !P2 ;  /* 0x000000699f597207 */ /* 0x000fe20005000000 */
[----:B------:R-:W-:Y:S04]  /*a290*/  STL [R1+0x274], R108 ;  /* 0x0002746c01007387 */ /* 0x000fe80000100800 */
[----:B------:R-:W-:Y:S01]  /*a2a0*/  IMAD R89, R89, UR8, RZ ;  /* 0x0000000859597c24 */ /* 0x000fe2000f8e02ff */
[----:B------:R-:W-:Y:S01]  /*a2b0*/  STL [R1+0x290], R100 ;  /* 0x0002906401007387 */ /* 0x000fe20000100800 */
[----:B------:R-:W-:-:S03]  /*a2c0*/  @P1 IMAD.MOV.U32 R105, RZ, RZ, R102 ;  /* 0x000000ffff691224 */ /* 0x000fc600078e0066 */
[----:B------:R0:W-:Y:S01]  /*a2d0*/  STL [R1+0x28c], R102 ;  /* 0x00028c6601007387 */ /* 0x0001e20000100800 */
[----:B------:R-:W-:Y:S02]  /*a2e0*/  @!P3 IMAD.IADD R90, R90, 0x1, -R88 ;  /* 0x000000015a5ab824 */ /* 0x000fe400078e0a58 */
[----:B------:R-:W-:Y:S01]  /*a2f0*/  @P1 IMAD.MOV.U32 R127, RZ, RZ, R108 ;  /* 0x000000ffff7f1224 */ /* 0x000fe200078e006c */
[----:B0-----:R-:W-:-:S04]  /*a300*/  IADD3 R102, P3, PT, R89, R85, RZ ;  /* 0x0000005559667210 */ /* 0x001fc80007f7e0ff */
[----:B------:R-:W-:Y:S02]  /*a310*/  LEA.HI.X.SX32 R108, R89, R84, 0x1, P3 ;  /* 0x00000054596c7211 */ /* 0x000fe400018f0eff */
[----:B------:R-:W-:Y:S02]  /*a320*/  ISETP.GE.AND P3, PT, R97, RZ, PT ;  /* 0x000000ff6100720c */ /* 0x000fe40003f66270 */
[----:B------:R-:W-:-:S04]  /*a330*/  LOP3.LUT R97, R87, 0xfa, RZ, 0xfc, !PT ;  /* 0x000000fa57617812 */ /* 0x000fc800078efcff */
[----:B------:R-:W-:Y:S01]  /*a340*/  IABS R89, R97 ;  /* 0x0000006100597213 */ /* 0x000fe20000000000 */
[----:B------:R-:W-:Y:S01]  /*a350*/  @P1 IMAD.MOV.U32 R104, RZ, RZ, R100 ;  /* 0x000000ffff681224 */ /* 0x000fe200078e0064 */
[----:B------:R-:W-:Y:S02]  /*a360*/  SEL R107, R159, R107, !P2 ;  /* 0x0000006b9f6b7207 */ /* 0x000fe40005000000 */
[----:B------:R-:W-:Y:S01]  /*a370*/  PRMT R156, RZ, 0x7610, R156 ;  /* 0x00007610ff9c7816 */ /* 0x000fe2000000009c */
[----:B------:R-:W-:-:S04]  /*a380*/  IMAD.HI.U32 R100, R86, R89, RZ ;  /* 0x0000005956647227 */ /* 0x000fc800078e00ff */
[----:B------:R-:W-:Y:S01]  /*a390*/  IMAD R107, R107, UR8, RZ ;  /* 0x000000086b6b7c24 */ /* 0x000fe2000f8e02ff */
[----:B------:R0:W2:Y:S01]  /*a3a0*/  @P1 LDG.E.U8 R156, desc[UR26][R126.64] ;  /* 0x0000001a7e9c1981 */ /* 0x0000a2000c1e1100 */
[----:B------:R-:W-:Y:S02]  /*a3b0*/  IMAD.MOV R100, RZ, RZ, -R100 ;  /* 0x000000ffff647224 */ /* 0x000fe400078e0a64 */
[----:B------:R-:W-:Y:S01]  /*a3c0*/  @!P3 IMAD.MOV R90, RZ, RZ, -R90 ;  /* 0x000000ffff5ab224 */ /* 0x000fe200078e0a5a */
[----:B------:R1:W-:Y:S01]  /*a3d0*/  STL [R1+0x2a8], R102 ;  /* 0x0002a86601007387 */ /* 0x0003e20000100800 */
[----:B------:R-:W-:Y:S02]  /*a3e0*/  IMAD R89, R88, R100, R89 ;  /* 0x0000006458597224 */ /* 0x000fe400078e0259 */
[----:B0-----:R-:W-:Y:S01]  /*a3f0*/  @P1 IMAD.MOV.U32 R126, RZ, RZ, R102 ;  /* 0x000000ffff7e1224 */ /* 0x001fe200078e0066 */
[----:B------:R0:W-:Y:S01]  /*a400*/  STL [R1+0x2a4], R108 ;  /* 0x0002a46c01007387 */ /* 0x0001e20000100800 */
[----:B-1----:R-:W-:Y:S01]  /*a410*/  IADD3 R102, P3, PT, R107, R85, RZ ;  /* 0x000000556b667210 */ /* 0x002fe20007f7e0ff */
[----:B------:R-:W-:Y:S01]  /*a420*/  @P1 IMAD.MOV.U32 R127, RZ, RZ, R108 ;  /* 0x000000ffff7f1224 */ /* 0x000fe200078e006c */
[----:B------:R-:W-:-:S02]  /*a430*/  SEL R100, R159, R103, !P2 ;  /* 0x000000679f647207 */ /* 0x000fc40005000000 */
[----:B0-----:R-:W-:Y:S02]  /*a440*/  LEA.HI.X.SX32 R108, R107, R84, 0x1, P3 ;  /* 0x000000546b6c7211 */ /* 0x001fe400018f0eff */
[----:B------:R-:W-:Y:S01]  /*a450*/  ISETP.GT.U32.AND P3, PT, R88, R89, PT ;  /* 0x000000595800720c */ /* 0x000fe20003f64070 */
[----:B------:R-:W-:Y:S01]  /*a460*/  IMAD R100, R100, UR8, RZ ;  /* 0x0000000864647c24 */ /* 0x000fe2000f8e02ff */
[----:B------:R0:W-:Y:S01]  /*a470*/  STS.U8 [R99+UR13+0x8480], R154 ;  /* 0x0084809a63007988 */ /* 0x0001e2000800000d */
[----:B------:R-:W-:-:S03]  /*a480*/  @P1 IMAD.MOV.U32 R103, RZ, RZ, R108 ;  /* 0x000000ffff671224 */ /* 0x000fc600078e006c */
[----:B------:R-:W-:Y:S04]  /*a490*/  STL [R1+0x2c0], R102 ;  /* 0x0002c06601007387 */ /* 0x000fe80000100800 */
[----:B------:R1:W-:Y:S01]  /*a4a0*/  STL [R1+0x2bc], R108 ;  /* 0x0002bc6c01007387 */ /* 0x0003e20000100800 */
[----:B0-----:R-:W-:Y:S02]  /*a4b0*/  PRMT R154, RZ, 0x7610, R154 ;  /* 0x00007610ff9a7816 */ /* 0x001fe4000000009a */
[----:B------:R-:W-:Y:S01]  /*a4c0*/  @!P3 IMAD.IADD R89, R89, 0x1, -R88 ;  /* 0x000000015959b824 */ /* 0x000fe200078e0a58 */
[----:B------:R0:W-:Y:S04]  /*a4d0*/  STS.U8 [R99+UR13+0x8880], R155 ;  /* 0x0088809b63007988 */ /* 0x0001e8000800000d */
[----:B------:R3:W2:Y:S01]  /*a4e0*/  @P1 LDG.E.U8 R154, desc[UR26][R126.64] ;  /* 0x0000001a7e9a1981 */ /* 0x0006a2000c1e1100 */
[----:B-1----:R-:W-:-:S02]  /*a4f0*/  IADD3 R108, P3, PT, R100, R85, RZ ;  /* 0x00000055646c7210 */ /* 0x002fc40007f7e0ff */
[----:B------:R-:W-:Y:S02]  /*a500*/  SEL R96, R159, R96, !P2 ;  /* 0x000000609f607207 */ /* 0x000fe40005000000 */
[----:B0-----:R-:W-:Y:S02]  /*a510*/  PRMT R155, RZ, 0x7610, R155 ;  /* 0x00007610ff9b7816 */ /* 0x001fe4000000009b */
[----:B---3--:R-:W-:Y:S02]  /*a520*/  LEA.HI.X.SX32 R126, R100, R84, 0x1, P3 ;  /* 0x00000054647e7211 */ /* 0x008fe400018f0eff */
[----:B------:R-:W-:Y:S02]  /*a530*/  ISETP.GT.U32.AND P3, PT, R88, R89, PT ;  /* 0x000000595800720c */ /* 0x000fe40003f64070 */
[----:B------:R0:W3:Y:S01]  /*a540*/  @P1 LDG.E.U8 R155, desc[UR26][R104.64] ;  /* 0x0000001a689b1981 */ /* 0x0000e2000c1e1100 */
[----:B------:R-:W-:Y:S01]  /*a550*/  IMAD R96, R96, UR8, RZ ;  /* 0x0000000860607c24 */ /* 0x000fe2000f8e02ff */
[----:B0-----:R-:W-:-:S09]  /*a560*/  PRMT R104, RZ, 0x7610, R104 ;  /* 0x00007610ff687816 */ /* 0x001fd20000000068 */
[----:B------:R-:W-:Y:S01]  /*a570*/  @!P3 IMAD.IADD R89, R89, 0x1, -R88 ;  /* 0x000000015959b824 */ /* 0x000fe200078e0a58 */
[C---:B------:R-:W-:Y:S01]  /*a580*/  IADD3 R100, P3, PT, R96.reuse, R85, RZ ;  /* 0x0000005560647210 */ /* 0x040fe20007f7e0ff */
[----:B------:R0:W-:Y:S04]  /*a590*/  STL [R1+0x2d8], R108 ;  /* 0x0002d86c01007387 */ /* 0x0001e80000100800 */
[----:B------:R1:W2:Y:S01]  /*a5a0*/  @P1 LDG.E.U8 R104, desc[UR26][R102.64] ;  /* 0x0000001a66681981 */ /* 0x0002a2000c1e1100 */
[----:B------:R-:W-:Y:S01]  /*a5b0*/  SEL R90, R159, R90, !P2 ;  /* 0x0000005a9f5a7207 */ /* 0x000fe20005000000 */
[----:B-1----:R-:W-:Y:S01]  /*a5c0*/  @P1 IMAD.MOV.U32 R102, RZ, RZ, R108 ;  /* 0x000000ffff661224 */ /* 0x002fe200078e006c */
[----:B0-----:R-:W-:Y:S02]  /*a5d0*/  LEA.HI.X.SX32 R108, R96, R84, 0x1, P3 ;  /* 0x00000054606c7211 */ /* 0x001fe400018f0eff */
[----:B------:R-:W-:Y:S01]  /*a5e0*/  ISETP.GE.AND P3, PT, R97, RZ, PT ;  /* 0x000000ff6100720c */ /* 0x000fe20003f66270 */
[----:B------:R-:W-:Y:S01]  /*a5f0*/  IMAD R90, R90, UR8, RZ ;  /* 0x000000085a5a7c24 */ /* 0x000fe2000f8e02ff */
[----:B------:R-:W-:Y:S01]  /*a600*/  PRMT R153, RZ, 0x7610, R153 ;  /* 0x00007610ff997816 */ /* 0x000fe20000000099 */
[----:B------:R-:W-:Y:S01]  /*a610*/  STL [R1+0x2d4], R126 ;  /* 0x0002d47e01007387 */ /* 0x000fe20000100800 */
[----:B------:R-:W-:-:S02]  /*a620*/  @P1 IMAD.MOV.U32 R103, RZ, RZ, R126 ;  /* 0x000000ffff671224 */ /* 0x000fc400078e007e */
[----:B------:R-:W-:Y:S01]  /*a630*/  @P1 IMAD.MOV.U32 R96, RZ, RZ, R100 ;  /* 0x000000ffff601224 */ /* 0x000fe200078e0064 */
[----:B------:R0:W-:Y:S04]  /*a640*/  STL [R1+0x2f0], R100 ;  /* 0x0002f06401007387 */ /* 0x0001e80000100800 */
[----:B------:R-:W-:Y:S02]  /*a650*/  STS.U8 [R99+UR13+0x9080], R160 ;  /* 0x009080a063007988 */ /* 0x000fe4000800000d */
[----:B------:R-:W-:Y:S02]  /*a660*/  @!P3 IMAD.MOV R89, RZ, RZ, -R89 ;  /* 0x000000ffff59b224 */ /* 0x000fe400078e0a59 */
[----:B------:R-:W-:Y:S01]  /*a670*/  STS.U8 [R99+UR13+0x9480], R162 ;  /* 0x009480a263007988 */ /* 0x000fe2000800000d */
[----:B0-----:R-:W-:-:S03]  /*a680*/  IADD3 R100, P3, PT, R90, R85, RZ ;  /* 0x000000555a647210 */ /* 0x001fc60007f7e0ff */
[----:B------:R-:W-:Y:S04]  /*a690*/  STS.U8 [R99+UR13+0x9880], R161 ;  /* 0x009880a163007988 */ /* 0x000fe8000800000d */
[----:B------:R-:W-:Y:S04]  /*a6a0*/  STS.U8 [R99+UR13+0x9c80], R163 ;  /* 0x009c80a363007988 */ /* 0x000fe8000800000d */
[----:B------:R-:W-:Y:S04]  /*a6b0*/  STS.U8 [R99+UR13+0x8080], R165 ;  /* 0x008080a563007988 */ /* 0x000fe8000800000d */
[----:B------:R0:W-:Y:S04]  /*a6c0*/  STS.U8 [R101+UR13+0x8900], R206 ;  /* 0x008900ce65007988 */ /* 0x0001e8000800000d */
[----:B------:R1:W2:Y:S01]  /*a6d0*/  @P1 LDG.E.U8 R153, desc[UR26][R102.64] ;  /* 0x0000001a66991981 */ /* 0x0002a2000c1e1100 */
[----:B------:R-:W-:Y:S01]  /*a6e0*/  SEL R89, R159, R89, !P2 ;  /* 0x000000599f597207 */ /* 0x000fe20005000000 */
[----:B0-----:R-:W0:Y:S01]  /*a6f0*/  S2R R206, SR_TID.X ;  /* 0x0000000000ce7919 */ /* 0x001e220000002100 */
[----:B-1----:R-:W-:-:S02]  /*a700*/  LEA.HI.X.SX32 R102, R90, R84, 0x1, P3 ;  /* 0x000000545a667211 */ /* 0x002fc400018f0eff */
[----:B------:R-:W-:Y:S01]  /*a710*/  ISETP.GT.U32.AND P3, PT, R88, R91, PT ;  /* 0x0000005b5800720c */ /* 0x000fe20003f64070 */
[----:B------:R-:W-:Y:S01]  /*a720*/  @P1 IMAD.MOV.U32 R97, RZ, RZ, R108 ;  /* 0x000000ffff611224 */ /* 0x000fe200078e006c */
[----:B------:R-:W-:Y:S01]  /*a730*/  PRMT R107, RZ, 0x7610, R107 ;  /* 0x00007610ff6b7816 */ /* 0x000fe2000000006b */
[----:B------:R-:W-:Y:S01]  /*a740*/  IMAD R89, R89, UR8, RZ ;  /* 0x0000000859597c24 */ /* 0x000fe2000f8e02ff */
[----:B------:R1:W-:Y:S04]  /*a750*/  STL [R1+0x2ec], R108 ;  /* 0x0002ec6c01007387 */ /* 0x0003e80000100800 */
[----:B------:R1:W2:Y:S04]  /*a760*/  @P1 LDG.E.U8 R107, desc[UR26][R96.64] ;  /* 0x0000001a606b1981 */ /* 0x0002a8000c1e1100 */
[----:B------:R-:W-:Y:S01]  /*a770*/  STL [R1+0x308], R100 ;  /* 0x0003086401007387 */ /* 0x000fe20000100800 */
[----:B------:R-:W-:Y:S01]  /*a780*/  @!P3 IMAD.IADD R91, R91, 0x1, -R88 ;  /* 0x000000015b5bb824 */ /* 0x000fe200078e0a58 */
[----:B------:R-:W-:-:S02]  /*a790*/  IADD3 R103, P3, PT, R89, R85, RZ ;  /* 0x0000005559677210 */ /* 0x000fc40007f7e0ff */
[----:B------:R0:W-:Y:S01]  /*a7a0*/  STL [R1+0x304], R102 ;  /* 0x0003046601007387 */ /* 0x0001e20000100800 */
[----:B-1----:R-:W-:Y:S01]  /*a7b0*/  @P1 IMAD.MOV.U32 R97, RZ, RZ, R102 ;  /* 0x000000ffff611224 */ /* 0x002fe200078e0066 */
[----:B------:R-:W-:Y:S02]  /*a7c0*/  LEA.HI.X.SX32 R108, R89, R84, 0x1, P3 ;  /* 0x00000054596c7211 */ /* 0x000fe400018f0eff */
[----:B0-----:R-:W-:-:S04]  /*a7d0*/  LOP3.LUT R102, R87, 0xe4, RZ, 0xfc, !PT ;  /* 0x000000e457667812 */ /* 0x001fc800078efcff */
[----:B------:R-:W-:Y:S01]  /*a7e0*/  IABS R89, R102 ;  /* 0x0000006600597213 */ /* 0x000fe20000000000 */
[----:B------:R-:W-:Y:S01]  /*a7f0*/  @P1 IMAD.MOV.U32 R96, RZ, RZ, R100 ;  /* 0x000000ffff601224 */ /* 0x000fe200078e0064 */
[----:B------:R-:W-:-:S03]  /*a800*/  PRMT R152, RZ, 0x7610, R152 ;  /* 0x00007610ff987816 */ /* 0x000fc60000000098 */
[----:B------:R-:W-:Y:S01]  /*a810*/  IMAD.HI.U32 R90, R86, R89, RZ ;  /* 0x00000059565a7227 */ /* 0x000fe200078e00ff */
[----:B------:R-:W-:Y:S02]  /*a820*/  LOP3.LUT R206, R206, 0x7f, RZ, 0xc0, !PT ;  /* 0x0000007fcece7812 */ /* 0x000fe400078ec0ff */
[----:B------:R0:W2:Y:S01]  /*a830*/  @P1 LDG.E.U8 R152, desc[UR26][R96.64] ;  /* 0x0000001a60981981 */ /* 0x0000a2000c1e1100 */
[----:B------:R-:W-:Y:S01]  /*a840*/  IMAD.MOV R90, RZ, RZ, -R90 ;  /* 0x000000ffff5a7224 */ /* 0x000fe200078e0a5a */
[----:B------:R-:W-:-:S03]  /*a850*/  PRMT R146, RZ, 0x7610, R146 ;  /* 0x00007610ff927816 */ /* 0x000fc60000000092 */
[----:B------:R-:W-:Y:S01]  /*a860*/  IMAD R89, R88, R90, R89 ;  /* 0x0000005a58597224 */ /* 0x000fe200078e0259 */
[----:B------:R-:W-:Y:S01]  /*a870*/  SEL R90, R159, R128, !P2 ;  /* 0x000000809f5a7207 */ /* 0x000fe20005000000 */
[----:B0-----:R-:W-:Y:S02]  /*a880*/  @P1 IMAD.MOV.U32 R96, RZ, RZ, R103 ;  /* 0x000000ffff601224 */ /* 0x001fe400078e0067 */
[----:B------:R-:W-:Y:S01]  /*a890*/  @P1 IMAD.MOV.U32 R97, RZ, RZ, R108 ;  /* 0x000000ffff611224 */ /* 0x000fe200078e006c */
[----:B------:R-:W-:Y:S01]  /*a8a0*/  LOP3.LUT R105, R206, 0x30, RZ, 0x3c, !PT ;  /* 0x00000030ce697812 */ /* 0x000fe200078e3cff */
[----:B------:R-:W-:Y:S01]  /*a8b0*/  IMAD R90, R90, UR8, RZ ;  /* 0x000000085a5a7c24 */ /* 0x000fe2000f8e02ff */
[----:B------:R-:W-:Y:S04]  /*a8c0*/  STS.U8 [R101+UR13+0x8100], R167 ;  /* 0x008100a765007988 */ /* 0x000fe8000800000d */
[----:B------:R0:W2:Y:S04]  /*a8d0*/  @P1 LDG.E.U8 R146, desc[UR26][R96.64] ;  /* 0x0000001a60921981 */ /* 0x0000a8000c1e1100 */
[----:B------:R-:W-:Y:S04]  /*a8e0*/  STS.U8 [R101+UR13+0x8500], R169 ;  /* 0x008500a965007988 */ /* 0x000fe8000800000d */
[----:B------:R1:W-:Y:S01]  /*a8f0*/  STS.U8 [R101+UR13+0x8d00], R207 ;  /* 0x008d00cf65007988 */ /* 0x0003e2000800000d */
[----:B0-----:R-:W-:-:S03]  /*a900*/  IMAD.MOV.U32 R96, RZ, RZ, R91 ;  /* 0x000000ffff607224 */ /* 0x001fc600078e005b */
[----:B------:R-:W-:Y:S04]  /*a910*/  STS.U8 [R101+UR13+0x9100], R215 ;  /* 0x009100d765007988 */ /* 0x000fe8000800000d */
[----:B------:R-:W-:Y:S01]  /*a920*/  STS.U8 [R101+UR13+0x9500], R214 ;  /* 0x009500d665007988 */ /* 0x000fe2000800000d */
[----:B------:R-:W-:-:S03]  /*a930*/  @!P6 IMAD.MOV R96, RZ, RZ, -R96 ;  /* 0x000000ffff60e224 */ /* 0x000fc600078e0a60 */
[----:B------:R-:W-:Y:S04]  /*a940*/  STS.U8 [R101+UR13+0x9900], R222 ;  /* 0x009900de65007988 */ /* 0x000fe8000800000d */
[----:B------:R-:W-:Y:S01]  /*a950*/  STS.U8 [R101+UR13+0x9d00], R217 ;  /* 0x009d00d965007988 */ /* 0x000fe2000800000d */
[----:B-1----:R-:W-:-:S03]  /*a960*/  IADD3 R207, P6, PT, R90, R85, RZ ;  /* 0x000000555acf7210 */ /* 0x002fc60007fde0ff */
[----:B------:R0:W-:Y:S01]  /*a970*/  STS.U8 [R105+UR13+0x8580], R224 ;  /* 0x008580e069007988 */ /* 0x0001e2000800000d */
[----:B------:R-:W-:Y:S02]  /*a980*/  LEA.HI.X.SX32 R206, R90, R84, 0x1, P6 ;  /* 0x000000545ace7211 */ /* 0x000fe400030f0eff */
[----:B------:R-:W-:Y:S01]  /*a990*/  ISETP.GT.U32.AND P6, PT, R88, R92, PT ;  /* 0x0000005c5800720c */ /* 0x000fe20003fc4070 */
[----:B0-----:R-:W0:Y:S01]  /*a9a0*/  S2R R224, SR_TID.X ;  /* 0x0000000000e07919 */ /* 0x001e220000002100 */
[----:B------:R-:W-:-:S05]  /*a9b0*/  SEL R97, R159, R129, !P2 ;  /* 0x000000819f617207 */ /* 0x000fca0005000000 */
[----:B------:R-:W-:-:S06]  /*a9c0*/  IMAD R97, R97, UR8, RZ ;  /* 0x0000000861617c24 */ /* 0x000fcc000f8e02ff */
[----:B------:R-:W-:Y:S01]  /*a9d0*/  @!P6 IMAD.IADD R92, R92, 0x1, -R88 ;  /* 0x000000015c5ce824 */ /* 0x000fe200078e0a58 */
[----:B------:R-:W-:Y:S02]  /*a9e0*/  PRMT R148, RZ, 0x7610, R148 ;  /* 0x00007610ff947816 */ /* 0x000fe40000000094 */
[C---:B------:R-:W-:Y:S01]  /*a9f0*/  IADD3 R215, P6, PT, R97.reuse, R85, RZ ;  /* 0x0000005561d77210 */ /* 0x040fe20007fde0ff */
[----:B------:R-:W-:Y:S02]  /*aa00*/  @P1 IMAD.MOV.U32 R90, RZ, RZ, R207 ;  /* 0x000000ffff5a1224 */ /* 0x000fe400078e00cf */
[----:B------:R-:W-:Y:S01]  /*aa10*/  @P1 IMAD.MOV.U32 R91, RZ, RZ, R206 ;  /* 0x000000ffff5b1224 */ /* 0x000fe200078e00ce */
[----:B------:R-:W-:Y:S02]  /*aa20*/  LEA.HI.X.SX32 R214, R97, R84, 0x1, P6 ;  /* 0x0000005461d67211 */ /* 0x000fe400030f0eff */
[----:B------:R-:W-:Y:S02]  /*aa30*/  ISETP.GT.U32.AND P6, PT, R88, R92, PT ;  /* 0x0000005c5800720c */ /* 0x000fe40003fc4070 */
[----:B------:R1:W2:Y:S01]  /*aa40*/  @P1 LDG.E.U8 R148, desc[UR26][R90.64] ;  /* 0x0000001a5a941981 */ /* 0x0002a2000c1e1100 */
[----:B------:R-:W-:-:S02]  /*aa50*/  PRMT R147, RZ, 0x7610, R147 ;  /* 0x00007610ff937816 */ /* 0x000fc40000000093 */
[----:B------:R-:W-:Y:S01]  /*aa60*/  SEL R97, R159, R130, !P2 ;  /* 0x000000829f617207 */ /* 0x000fe20005000000 */
[----:B-1----:R-:W-:Y:S02]  /*aa70*/  @P1 IMAD.MOV.U32 R90, RZ, RZ, R215 ;  /* 0x000000ffff5a1224 */ /* 0x002fe400078e00d7 */
[----:B------:R-:W-:Y:S01]  /*aa80*/  @P1 IMAD.MOV.U32 R91, RZ, RZ, R214 ;  /* 0x000000ffff5b1224 */ /* 0x000fe200078e00d6 */
[----:B0-----:R-:W-:Y:S01]  /*aa90*/  LOP3.LUT R224, R224, 0x7f, RZ, 0xc0, !PT ;  /* 0x0000007fe0e07812 */ /* 0x001fe200078ec0ff */
[----:B------:R-:W-:-:S03]  /*aaa0*/  IMAD R97, R97, UR8, RZ ;  /* 0x0000000861617c24 */ /* 0x000fc6000f8e02ff */
[----:B------:R0:W2:Y:S01]  /*aab0*/  @P1 LDG.E.U8 R147, desc[UR26][R90.64] ;  /* 0x0000001a5a931981 */ /* 0x0000a2000c1e1100 */
[----:B------:R-:W-:Y:S01]  /*aac0*/  LOP3.LUT R100, R224, 0x40, RZ, 0x3c, !PT ;  /* 0x00000040e0647812 */ /* 0x000fe200078e3cff */
[----:B------:R-:W-:Y:S02]  /*aad0*/  @!P6 IMAD.IADD R92, R92, 0x1, -R88 ;  /* 0x000000015c5ce824 */ /* 0x000fe400078e0a58 */
[----:B------:R1:W-:Y:S01]  /*aae0*/  STS.U8 [R105+UR13+0x8180], R223 ;  /* 0x008180df69007988 */ /* 0x0003e2000800000d */
[----:B0-----:R-:W-:-:S03]  /*aaf0*/  LOP3.LUT R90, R87, 0xec, RZ, 0xfc, !PT ;  /* 0x000000ec575a7812 */ /* 0x001fc600078efcff */
[----:B------:R-:W-:Y:S01]  /*ab00*/  STS.U8 [R105+UR13+0x8980], R225 ;  /* 0x008980e169007988 */ /* 0x000fe2000800000d */
[----:B-1----:R-:W-:-:S03]  /*ab10*/  IADD3 R223, P6, PT, R97, R85, RZ ;  /* 0x0000005561df7210 */ /* 0x002fc60007fde0ff */
[----:B------:R-:W-:Y:S01]  /*ab20*/  STS.U8 [R105+UR13+0x8d80], R230 ;  /* 0x008d80e669007988 */ /* 0x000fe2000800000d */
[----:B------:R-:W-:-:S03]  /*ab30*/  IABS R91, R90 ;  /* 0x0000005a005b7213 */ /* 0x000fc60000000000 */
[----:B------:R-:W-:Y:S04]  /*ab40*/  STS.U8 [R105+UR13+0x9180], R232 ;  /* 0x009180e869007988 */ /* 0x000fe8000800000d */
[----:B------:R-:W-:Y:S04]  /*ab50*/  STS.U8 [R105+UR13+0x9580], R231 ;  /* 0x009580e769007988 */ /* 0x000fe8000800000d */
[----:B------:R-:W-:Y:S04]  /*ab60*/  STS.U8 [R105+UR13+0x9980], R233 ;  /* 0x009980e969007988 */ /* 0x000fe8000800000d */
[----:B------:R-:W-:Y:S01]  /*ab70*/  STS.U8 [R105+UR13+0x9d80], R238 ;  /* 0x009d80ee69007988 */ /* 0x000fe2000800000d */
[----:B------:R-:W-:-:S03]  /*ab80*/  LEA.HI.X.SX32 R222, R97, R84, 0x1, P6 ;  /* 0x0000005461de7211 */ /* 0x000fc600030f0eff */
[----:B------:R-:W-:Y:S01]  /*ab90*/  STS.U8 [R100+UR13+0x8200], R240 ;  /* 0x008200f064007988 */ /* 0x000fe2000800000d */
[----:B------:R-:W-:-:S03]  /*aba0*/  IMAD.HI.U32 R97, R86, R91, RZ ;  /* 0x0000005b56617227 */ /* 0x000fc600078e00ff */
[----:B------:R-:W-:Y:S04]  /*abb0*/  STS.U8 [R100+UR13+0x8600], R239 ;  /* 0x008600ef64007988 */ /* 0x000fe8000800000d */
[----:B------:R-:W-:Y:S04]  /*abc0*/  STS.U8 [R100+UR13+0x8a00], R246 ;  /* 0x008a00f664007988 */ /* 0x000fe8000800000d */
[----:B------:R-:W-:Y:S04]  /*abd0*/  STS.U8 [R100+UR13+0x8e00], R241 ;  /* 0x008e00f164007988 */ /* 0x000fe8000800000d */
[----:B------:R-:W-:Y:S01]  /*abe0*/  STS.U8 [R100+UR13+0x9200], R247 ;  /* 0x009200f764007988 */ /* 0x000fe2000800000d */
[----:B------:R-:W-:-:S03]  /*abf0*/  IMAD.MOV R97, RZ, RZ, -R97 ;  /* 0x000000ffff617224 */ /* 0x000fc600078e0a61 */
[----:B------:R-:W-:Y:S04]  /*ac00*/  STS.U8 [R100+UR13+0x9600], R248 ;  /* 0x009600f864007988 */ /* 0x000fe8000800000d */
[----:B------:R-:W-:Y:S04]  /*ac10*/  STS.U8 [R100+UR13+0x9a00], R171 ;  /* 0x009a00ab64007988 */ /* 0x000fe8000800000d */
[----:B------:R0:W-:Y:S01]  /*ac20*/  STS.U8 [R100+UR13+0x9e00], R115 ;  /* 0x009e007364007988 */ /* 0x0001e2000800000d */
[----:B------:R-:W-:Y:S02]  /*ac30*/  IMAD R91, R88, R97, R91 ;  /* 0x00000061585b7224 */ /* 0x000fe400078e025b */
[----:B------:R-:W-:Y:S01]  /*ac40*/  IMAD.MOV.U32 R97, RZ, RZ, R92 ;  /* 0x000000ffff617224 */ /* 0x000fe200078e005c */
[----:B0-----:R-:W-:-:S03]  /*ac50*/  SEL R100, R159, R131, !P2 ;  /* 0x000000839f647207 */ /* 0x001fc60005000000 */
[----:B------:R-:W-:Y:S02]  /*ac60*/  @!P4 IMAD.MOV R97, RZ, RZ, -R97 ;  /* 0x000000ffff61c224 */ /* 0x000fe400078e0a61 */
[----:B------:R-:W-:-:S05]  /*ac70*/  IMAD R100, R100, UR8, RZ ;  /* 0x0000000864647c24 */ /* 0x000fca000f8e02ff */
[----:B------:R-:W-:-:S04]  /*ac80*/  IADD3 R231, P4, PT, R100, R85, RZ ;  /* 0x0000005564e77210 */ /* 0x000fc80007f9e0ff */
[----:B------:R-:W-:Y:S02]  /*ac90*/  LEA.HI.X.SX32 R230, R100, R84, 0x1, P4 ;  /* 0x0000005464e67211 */ /* 0x000fe400020f0eff */
[----:B------:R-:W-:Y:S02]  /*aca0*/  ISETP.GT.U32.AND P4, PT, R88, R94, PT ;  /* 0x0000005e5800720c */ /* 0x000fe40003f84070 */
[----:B------:R-:W-:-:S05]  /*acb0*/  SEL R92, R159, R133, !P2 ;  /* 0x000000859f5c7207 */ /* 0x000fca0005000000 */
[----:B------:R-:W-:-:S06]  /*acc0*/  IMAD R92, R92, UR8, RZ ;  /* 0x000000085c5c7c24 */ /* 0x000fcc000f8e02ff */
[----:B------:R-:W-:Y:S01]  /*acd0*/  @!P4 IMAD.IADD R94, R94, 0x1, -R88 ;  /* 0x000000015e5ec824 */ /* 0x000fe200078e0a58 */
        /* <DEDUP_REMOVED lines=8> */
[----:B------:R-:W-:Y:S02]  /*ad60*/  ISETP.GE.AND P4, PT, R90, RZ, PT ;  /* 0x000000ff5a00720c */ /* 0x000fe40003f86270 */
[----:B------:R-:W-:-:S04]  /*ad70*/  LOP3.LUT R90, R87, 0xf4, RZ, 0xfc, !PT ;  /* 0x000000f4575a7812 */ /* 0x000fc800078efcff */
[----:B------:R-:W-:-:S05]  /*ad80*/  IABS R92, R90 ;  /* 0x0000005a005c7213 */ /* 0x000fca0000000000 */
[----:B------:R-:W-:-:S04]  /*ad90*/  IMAD.HI.U32 R100, R86, R92, RZ ;  /* 0x0000005c56647227 */ /* 0x000fc800078e00ff */
[----:B------:R-:W-:Y:S01]  /*ada0*/  IMAD.MOV R100, RZ, RZ, -R100 ;  /* 0x000000ffff647224 */ /* 0x000fe200078e0a64 */
[----:B------:R0:W-:Y:S03]  /*adb0*/  STL [R1+0x320], R103 ;  /* 0x0003206701007387 */ /* 0x0001e60000100800 */
[----:B------:R-:W-:Y:S01]  /*adc0*/  IMAD R92, R88, R100, R92 ;  /* 0x00000064585c7224 */ /* 0x000fe200078e025c */
[----:B------:R-:W-:Y:S01]  /*add0*/  SEL R100, R159, R136, !P2 ;  /* 0x000000889f647207 */ /* 0x000fe20005000000 */
[----:B------:R-:W-:Y:S01]  /*ade0*/  @P1 IMAD.MOV.U32 R126, RZ, RZ, R223 ;  /* 0x000000ffff7e1224 */ /* 0x000fe200078e00df */
[----:B------:R-:W-:Y:S01]  /*adf0*/  PRMT R150, RZ, 0x7610, R150 ;  /* 0x00007610ff967816 */ /* 0x000fe20000000096 */
[----:B------:R-:W-:Y:S01]  /*ae00*/  @P1 IMAD.MOV.U32 R127, RZ, RZ, R222 ;  /* 0x000000ffff7f1224 */ /* 0x000fe200078e00de */
[----:B0-----:R-:W-:Y:S01]  /*ae10*/  LOP3.LUT R103, R224, 0x50, RZ, 0x3c, !PT ;  /* 0x00000050e0677812 */ /* 0x001fe200078e3cff */
[----:B------:R-:W-:Y:S01]  /*ae20*/  IMAD R100, R100, UR8, RZ ;  /* 0x0000000864647c24 */ /* 0x000fe2000f8e02ff */
[----:B------:R0:W-:Y:S01]  /*ae30*/  STL [R1+0x31c], R108 ;  /* 0x00031c6c01007387 */ /* 0x0001e20000100800 */
[----:B------:R-:W-:Y:S01]  /*ae40*/  PRMT R129, RZ, 0x7610, R129 ;  /* 0x00007610ff817816 */ /* 0x000fe20000000081 */
[----:B------:R-:W-:-:S02]  /*ae50*/  @!P5 IMAD.MOV R94, RZ, RZ, -R94 ;  /* 0x000000ffff5ed224 */ /* 0x000fc400078e0a5e */
[----:B------:R1:W-:Y:S04]  /*ae60*/  STS.U8 [R103+UR13+0x8280], R53 ;  /* 0x0082803567007988 */ /* 0x0003e8000800000d */
[----:B------:R1:W-:Y:S01]  /*ae70*/  STS.U8 [R103+UR13+0x8680], R51 ;  /* 0x0086803367007988 */ /* 0x0003e2000800000d */
[----:B0-----:R-:W-:-:S03]  /*ae80*/  IADD3 R108, P5, PT, R100, R85, RZ ;  /* 0x00000055646c7210 */ /* 0x001fc60007fbe0ff */
[----:B------:R0:W2:Y:S01]  /*ae90*/  @P1 LDG.E.U8 R150, desc[UR26][R126.64] ;  /* 0x0000001a7e961981 */ /* 0x0000a2000c1e1100 */
[----:B------:R-:W-:-:S03]  /*aea0*/  ISETP.GE.AND P3, PT, R125, RZ, PT ;  /* 0x000000ff7d00720c */ /* 0x000fc60003f66270 */
[----:B------:R1:W-:Y:S01]  /*aeb0*/  STS.U8 [R103+UR13+0x8a80], R52 ;  /* 0x008a803467007988 */ /* 0x0003e2000800000d */
[----:B------:R-:W-:-:S03]  /*aec0*/  LEA.HI.X.SX32 R125, R100, R84, 0x1, P5 ;  /* 0x00000054647d7211 */ /* 0x000fc600028f0eff */
[----:B------:R1:W-:Y:S01]  /*aed0*/  STS.U8 [R103+UR13+0x8e80], R49 ;  /* 0x008e803167007988 */ /* 0x0003e2000800000d */
[----:B0-----:R-:W-:Y:S02]  /*aee0*/  @P1 IMAD.MOV.U32 R126, RZ, RZ, R231 ;  /* 0x000000ffff7e1224 */ /* 0x001fe400078e00e7 */
[----:B------:R-:W-:Y:S01]  /*aef0*/  @P1 IMAD.MOV.U32 R127, RZ, RZ, R230 ;  /* 0x000000ffff7f1224 */ /* 0x000fe200078e00e6 */
[----:B------:R-:W5:Y:S01]  /*af00*/  LDL.LU R171, [R1+0x48c] ;  /* 0x00048c0001ab7983 */ /* 0x000f620000300800 */
[----:B------:R-:W-:-:S03]  /*af10*/  PRMT R131, RZ, 0x7610, R131 ;  /* 0x00007610ff837816 */ /* 0x000fc60000000083 */
[----:B------:R-:W-:Y:S01]  /*af20*/  STS.U8 [R103+UR13+0x9280], R50 ;  /* 0x0092803267007988 */ /* 0x000fe2000800000d */
[----:B------:R-:W-:-:S03]  /*af30*/  ISETP.GT.U32.AND P5, PT, R88, R95, PT ;  /* 0x0000005f5800720c */ /* 0x000fc60003fa4070 */
[----:B------:R-:W5:Y:S04]  /*af40*/  LDL.LU R115, [R1+0x488] ;  /* 0x0004880001737983 */ /* 0x000f680000300800 */
[----:B------:R-:W-:Y:S04]  /*af50*/  STS.U8 [R103+UR13+0x9680], R47 ;  /* 0x0096802f67007988 */ /* 0x000fe8000800000d */
[----:B-1----:R-:W5:Y:S04]  /*af60*/  LDL.LU R53, [R1+0x484] ;  /* 0x0004840001357983 */ /* 0x002f680000300800 */
[----:B------:R-:W-:Y:S04]  /*af70*/  STS.U8 [R103+UR13+0x9a80], R48 ;  /* 0x009a803067007988 */ /* 0x000fe8000800000d */
[----:B------:R-:W5:Y:S04]  /*af80*/  LDL.LU R51, [R1+0x480] ;  /* 0x0004800001337983 */ /* 0x000f680000300800 */
[----:B------:R0:W2:Y:S04]  /*af90*/  @P1 LDG.E.U8 R129, desc[UR26][R126.64] ;  /* 0x0000001a7e811981 */ /* 0x0000a8000c1e1100 */
[----:B------:R1:W-:Y:S01]  /*afa0*/  STS.U8 [R103+UR13+0x9e80], R45 ;  /* 0x009e802d67007988 */ /* 0x0003e2000800000d */
[----:B------:R-:W-:-:S03]  /*afb0*/  SEL R100, R159, R137, !P2 ;  /* 0x000000899f647207 */ /* 0x000fc60005000000 */
[----:B------:R-:W5:Y:S01]  /*afc0*/  LDL.LU R52, [R1+0x47c] ;  /* 0x00047c0001347983 */ /* 0x000f620000300800 */
[----:B0-----:R-:W-:Y:S02]  /*afd0*/  @P1 IMAD.MOV.U32 R126, RZ, RZ, R239 ;  /* 0x000000ffff7e1224 */ /* 0x001fe400078e00ef */
[----:B------:R-:W-:Y:S01]  /*afe0*/  @P1 IMAD.MOV.U32 R127, RZ, RZ, R238 ;  /* 0x000000ffff7f1224 */ /* 0x000fe200078e00ee */
[----:B------:R-:W5:Y:S01]  /*aff0*/  LDL.LU R49, [R1+0x478] ;  /* 0x0004780001317983 */ /* 0x000f620000300800 */
[----:B-1----:R-:W-:-:S03]  /*b000*/  LOP3.LUT R103, R224, 0x60, RZ, 0x3c, !PT ;  /* 0x00000060e0677812 */ /* 0x002fc600078e3cff */
[----:B------:R-:W5:Y:S01]  /*b010*/  LDL.LU R50, [R1+0x474] ;  /* 0x0004740001327983 */ /* 0x000f620000300800 */
[----:B------:R-:W-:-:S03]  /*b020*/  PRMT R130, RZ, 0x7610, R130 ;  /* 0x00007610ff827816 */ /* 0x000fc60000000082 */
[----:B------:R-:W5:Y:S04]  /*b030*/  LDL.LU R47, [R1+0x470] ;  /* 0x00047000012f7983 */ /* 0x000f680000300800 */
[----:B------:R-:W5:Y:S01]  /*b040*/  LDL.LU R48, [R1+0x46c] ;  /* 0x00046c0001307983 */ /* 0x000f620000300800 */
[----:B------:R-:W-:-:S03]  /*b050*/  IMAD R100, R100, UR8, RZ ;  /* 0x0000000864647c24 */ /* 0x000fc6000f8e02ff */
[----:B------:R0:W2:Y:S04]  /*b060*/  @P1 LDG.E.U8 R131, desc[UR26][R126.64] ;  /* 0x0000001a7e831981 */ /* 0x0000a8000c1e1100 */
[----:B------:R-:W5:Y:S04]  /*b070*/  LDL.LU R45, [R1+0x468] ;  /* 0x00046800012d7983 */ /* 0x000f680000300800 */
[----:B------:R1:W-:Y:S01]  /*b080*/  STS.U8 [R103+UR13+0x8300], R46 ;  /* 0x0083002e67007988 */ /* 0x0003e2000800000d */
[----:B0-----:R-:W-:-:S03]  /*b090*/  @P1 IMAD.MOV.U32 R126, RZ, RZ, R247 ;  /* 0x000000ffff7e1224 */ /* 0x001fc600078e00f7 */
[----:B------:R0:W-:Y:S01]  /*b0a0*/  STS.U8 [R103+UR13+0x8700], R201 ;  /* 0x008700c967007988 */ /* 0x0001e2000800000d */
[----:B------:R-:W-:-:S03]  /*b0b0*/  @P1 IMAD.MOV.U32 R127, RZ, RZ, R246 ;  /* 0x000000ffff7f1224 */ /* 0x000fc600078e00f6 */
[----:B------:R3:W-:Y:S04]  /*b0c0*/  STS.U8 [R103+UR13+0x8b00], R186 ;  /* 0x008b00ba67007988 */ /* 0x0007e8000800000d */
[----:B-1----:R-:W5:Y:S04]  /*b0d0*/  LDL.LU R46, [R1+0x464] ;  /* 0x00046400012e7983 */ /* 0x002f680000300800 */
[----:B0-----:R-:W5:Y:S04]  /*b0e0*/  LDL.LU R201, [R1+0x460] ;  /* 0x0004600001c97983 */ /* 0x001f680000300800 */
[----:B---3--:R-:W5:Y:S04]  /*b0f0*/  LDL.LU R186, [R1+0x45c] ;  /* 0x00045c0001ba7983 */ /* 0x008f680000300800 */
[----:B------:R0:W-:Y:S01]  /*b100*/  STS.U8 [R103+UR13+0x8f00], R185 ;  /* 0x008f00b967007988 */ /* 0x0001e2000800000d */
[----:B------:R-:W-:-:S03]  /*b110*/  @!P5 IMAD.IADD R95, R95, 0x1, -R88 ;  /* 0x000000015f5fd824 */ /* 0x000fc600078e0a58 */
[----:B------:R1:W-:Y:S04]  /*b120*/  STS.U8 [R103+UR13+0x9300], R170 ;  /* 0x009300aa67007988 */ /* 0x0003e8000800000d */
[----:B------:R3:W-:Y:S04]  /*b130*/  STS.U8 [R103+UR13+0x9700], R44 ;  /* 0x0097002c67007988 */ /* 0x0007e8000800000d */
[----:B0-----:R-:W5:Y:S04]  /*b140*/  LDL.LU R185, [R1+0x458] ;  /* 0x0004580001b97983 */ /* 0x001f680000300800 */
[----:B-1----:R-:W5:Y:S04]  /*b150*/  LDL.LU R170, [R1+0x454] ;  /* 0x0004540001aa7983 */ /* 0x002f680000300800 */
[----:B------:R0:W2:Y:S04]  /*b160*/  @P1 LDG.E.U8 R130, desc[UR26][R126.64] ;  /* 0x0000001a7e821981 */ /* 0x0000a8000c1e1100 */
[----:B---3--:R-:W5:Y:S04]  /*b170*/  LDL.LU R44, [R1+0x450] ;  /* 0x00045000012c7983 */ /* 0x008f680000300800 */
[----:B------:R1:W-:Y:S01]  /*b180*/  STL [R1+0x8], R108 ;  /* 0x0000086c01007387 */ /* 0x0003e20000100800 */
[----:B0-----:R-:W-:-:S03]  /*b190*/  @P1 IMAD.MOV.U32 R126, RZ, RZ, R108 ;  /* 0x000000ffff7e1224 */ /* 0x001fc600078e006c */
[----:B------:R0:W-:Y:S01]  /*b1a0*/  STL [R1+0x4], R125 ;  /* 0x0000047d01007387 */ /* 0x0001e20000100800 */
[----:B------:R-:W-:Y:S01]  /*b1b0*/  @P1 IMAD.MOV.U32 R127, RZ, RZ, R125 ;  /* 0x000000ffff7f1224 */ /* 0x000fe200078e007d */
[----:B-1----:R-:W-:-:S04]  /*b1c0*/  IADD3 R108, P5, PT, R100, R85, RZ ;  /* 0x00000055646c7210 */ /* 0x002fc80007fbe0ff */
[----:B0-----:R-:W-:Y:S02]  /*b1d0*/  LEA.HI.X.SX32 R125, R100, R84, 0x1, P5 ;  /* 0x00000054647d7211 */ /* 0x001fe400028f0eff */
[----:B------:R-:W-:Y:S02]  /*b1e0*/  ISETP.GT.U32.AND P5, PT, R88, R95, PT ;  /* 0x0000005f5800720c */ /* 0x000fe40003fa4070 */
[----:B------:R-:W-:Y:S02]  /*b1f0*/  SEL R100, R159, R138, !P2 ;  /* 0x0000008a9f647207 */ /* 0x000fe40005000000 */
[----:B------:R-:W-:Y:S01]  /*b200*/  PRMT R217, RZ, 0x7610, R217 ;  /* 0x00007610ffd97816 */ /* 0x000fe200000000d9 */
[----:B------:R0:W-:Y:S02]  /*b210*/  STS.U8 [R103+UR13+0x9b00], R42 ;  /* 0x009b002a67007988 */ /* 0x0001e4000800000d */
[----:B------:R-:W-:-:S03]  /*b220*/  IMAD R100, R100, UR8, RZ ;  /* 0x0000000864647c24 */ /* 0x000fc6000f8e02ff */
[----:B------:R1:W3:Y:S03]  /*b230*/  @P1 LDG.E.U8 R217, desc[UR26][R126.64] ;  /* 0x0000001a7ed91981 */ /* 0x0002e6000c1e1100 */
[----:B------:R-:W-:Y:S01]  /*b240*/  @!P5 IMAD.IADD R95, R95, 0x1, -R88 ;  /* 0x000000015f5fd824 */ /* 0x000fe200078e0a58 */
[----:B0-----:R-:W5:Y:S04]  /*b250*/  LDL.LU R42, [R1+0x44c] ;  /* 0x00044c00012a7983 */ /* 0x001f680000300800 */
[----:B------:R0:W-:Y:S01]  /*b260*/  STL [R1+0x28], R108 ;  /* 0x0000286c01007387 */ /* 0x0001e20000100800 */
[----:B-1----:R-:W-:Y:S02]  /*b270*/  @P1 IMAD.MOV.U32 R126, RZ, RZ, R108 ;  /* 0x000000ffff7e1224 */ /* 0x002fe400078e006c */
[----:B------:R-:W-:Y:S01]  /*b280*/  @P1 IMAD.MOV.U32 R127, RZ, RZ, R125 ;  /* 0x000000ffff7f1224 */ /* 0x000fe200078e007d */
[----:B------:R1:W-:Y:S01]  /*b290*/  STL [R1+0x24], R125 ;  /* 0x0000247d01007387 */ /* 0x0003e20000100800 */
[----:B0-----:R-:W-:-:S04]  /*b2a0*/  IADD3 R108, P5, PT, R100, R85, RZ ;  /* 0x00000055646c7210 */ /* 0x001fc80007fbe0ff */
[----:B-1----:R-:W-:Y:S02]  /*b2b0*/  LEA.HI.X.SX32 R125, R100, R84, 0x1, P5 ;  /* 0x00000054647d7211 */ /* 0x002fe400028f0eff */
[----:B------:R-:W-:Y:S02]  /*b2c0*/  LOP3.LUT R100, R87, 0xfc, RZ, 0xfc, !PT ;  /* 0x000000fc57647812 */ /* 0x000fe400078efcff */
[----:B------:R-:W-:Y:S02]  /*b2d0*/  ISETP.GE.AND P5, PT, R90, RZ, PT ;  /* 0x000000ff5a00720c */ /* 0x000fe40003fa6270 */
[----:B------:R-:W-:Y:S01]  /*b2e0*/  IABS R90, R100 ;  /* 0x00000064005a7213 */ /* 0x000fe20000000000 */
[----:B------:R0:W-:Y:S04]  /*b2f0*/  STS.U8 [R103+UR13+0x9f00], R43 ;  /* 0x009f002b67007988 */ /* 0x0001e8000800000d */
[----:B0-----:R-:W-:Y:S01]  /*b300*/  IMAD.HI.U32 R103, R86, R90, RZ ;  /* 0x0000005a56677227 */ /* 0x001fe200078e00ff */
[----:B------:R-:W-:Y:S01]  /*b310*/  PRMT R225, RZ, 0x7610, R225 ;  /* 0x00007610ffe17816 */ /* 0x000fe200000000e1 */
[----:B------:R-:W5:Y:S02]  /*b320*/  LDL.LU R43, [R1+0x448] ;  /* 0x00044800012b7983 */ /* 0x000f640000300800 */
[----:B------:R-:W-:-:S02]  /*b330*/  IMAD.MOV R103, RZ, RZ, -R103 ;  /* 0x000000ffff677224 */ /* 0x000fc400078e0a67 */
[----:B------:R-:W-:Y:S01]  /*b340*/  @!P3 IMAD.MOV R95, RZ, RZ, -R95 ;  /* 0x000000ffff5fb224 */ /* 0x000fe200078e0a5f */
[----:B------:R0:W2:Y:S01]  /*b350*/  @P1 LDG.E.U8 R225, desc[UR26][R126.64] ;  /* 0x0000001a7ee11981 */ /* 0x0000a2000c1e1100 */
[----:B------:R-:W-:Y:S01]  /*b360*/  IMAD R90, R88, R103, R90 ;  /* 0x00000067585a7224 */ /* 0x000fe200078e025a */
[----:B------:R-:W-:-:S05]  /*b370*/  SEL R103, R159, R139, !P2 ;  /* 0x0000008b9f677207 */ /* 0x000fca0005000000 */
[----:B------:R-:W-:Y:S01]  /*b380*/  IMAD R103, R103, UR8, RZ ;  /* 0x0000000867677c24 */ /* 0x000fe2000f8e02ff */
[----:B------:R1:W-:Y:S01]  /*b390*/  STL [R1+0x48], R108 ;  /* 0x0000486c01007387 */ /* 0x0003e20000100800 */
[----:B0-----:R-:W-:-:S03]  /*b3a0*/  @P1 IMAD.MOV.U32 R126, RZ, RZ, R108 ;  /* 0x000000ffff7e1224 */ /* 0x001fc600078e006c */
[----:B------:R0:W-:Y:S01]  /*b3b0*/  STL [R1+0x44], R125 ;  /* 0x0000447d01007387 */ /* 0x0001e20000100800 */
[----:B------:R-:W-:Y:S01]  /*b3c0*/  @P1 IMAD.MOV.U32 R127, RZ, RZ, R125 ;  /* 0x000000ffff7f1224 */ /* 0x000fe200078e007d */
[C---:B-1----:R-:W-:Y:S02]  /*b3d0*/  IADD3 R108, P3, PT, R103.reuse, R85, RZ ;  /* 0x00000055676c7210 */ /* 0x042fe40007f7e0ff */
[----:B------:R-:W-:Y:S02]  /*b3e0*/  LOP3.LUT R128, R224, 0x70, RZ, 0x3c, !PT ;  /* 0x00000070e0807812 */ /* 0x000fe400078e3cff */
[----:B0-----:R-:W-:Y:S02]  /*b3f0*/  LEA.HI.X.SX32 R125, R103, R84, 0x1, P3 ;  /* 0x00000054677d7211 */ /* 0x001fe400018f0eff */
[----:B------:R-:W-:Y:S02]  /*b400*/  ISETP.GT.U32.AND P3, PT, R88, R89, PT ;  /* 0x000000595800720c */ /* 0x000fe40003f64070 */
[----:B------:R-:W-:Y:S01]  /*b410*/  SEL R103, R159, R141, !P2 ;  /* 0x0000008d9f677207 */ /* 0x000fe20005000000 */
[----:B------:R0:W-:Y:S01]  /*b420*/  STS.U8 [R128+UR13+0x8380], R40 ;  /* 0x0083802880007988 */ /* 0x0001e2000800000d */
[----:B------:R-:W-:-:S03]  /*b430*/  PRMT R169, RZ, 0x7610, R169 ;  /* 0x00007610ffa97816 */ /* 0x000fc600000000a9 */
[----:B------:R1:W-:Y:S01]  /*b440*/  STS.U8 [R128+UR13+0x8780], R41 ;  /* 0x0087802980007988 */ /* 0x0003e2000800000d */
[----:B------:R-:W-:-:S03]  /*b450*/  IMAD R103, R103, UR8, RZ ;  /* 0x0000000867677c24 */ /* 0x000fc6000f8e02ff */
[----:B------:R4:W-:Y:S04]  /*b460*/  STS.U8 [R128+UR13+0x8b80], R38 ;  /* 0x008b802680007988 */ /* 0x0009e8000800000d */
[----:B0-----:R-:W5:Y:S04]  /*b470*/  LDL.LU R40, [R1+0x444] ;  /* 0x0004440001287983 */ /* 0x001f680000300800 */
[----:B-1----:R-:W5:Y:S04]  /*b480*/  LDL.LU R41, [R1+0x440] ;  /* 0x0004400001297983 */ /* 0x002f680000300800 */
[----:B----4-:R-:W5:Y:S04]  /*b490*/  LDL.LU R38, [R1+0x43c] ;  /* 0x00043c0001267983 */ /* 0x010f680000300800 */
[----:B------:R0:W-:Y:S01]  /*b4a0*/  STS.U8 [R128+UR13+0x8f80], R39 ;  /* 0x008f802780007988 */ /* 0x0001e2000800000d */
[----:B------:R-:W-:-:S03]  /*b4b0*/  @!P3 IMAD.IADD R89, R89, 0x1, -R88 ;  /* 0x000000015959b824 */ /* 0x000fc600078e0a58 */
[----:B------:R1:W-:Y:S04]  /*b4c0*/  STS.U8 [R128+UR13+0x9380], R36 ;  /* 0x0093802480007988 */ /* 0x0003e8000800000d */
[----:B------:R4:W-:Y:S04]  /*b4d0*/  STS.U8 [R128+UR13+0x9780], R37 ;  /* 0x0097802580007988 */ /* 0x0009e8000800000d */
[----:B0-----:R-:W5:Y:S04]  /*b4e0*/  LDL.LU R39, [R1+0x438] ;  /* 0x0004380001277983 */ /* 0x001f680000300800 */
[----:B-1----:R-:W5:Y:S04]  /*b4f0*/  LDL.LU R36, [R1+0x434] ;  /* 0x0004340001247983 */ /* 0x002f680000300800 */
[----:B------:R0:W2:Y:S04]  /*b500*/  @P1 LDG.E.U8 R169, desc[UR26][R126.64] ;  /* 0x0000001a7ea91981 */ /* 0x0000a8000c1e1100 */
[----:B----4-:R-:W5:Y:S04]  /*b510*/  LDL.LU R37, [R1+0x430] ;  /* 0x0004300001257983 */ /* 0x010f680000300800 */
        /* <DEDUP_REMOVED lines=11> */
[----:B------:R1:W4:Y:S01]  /*b5d0*/  @P1 LDG.E.U8 R167, desc[UR26][R126.64] ;  /* 0x0000001a7ea71981 */ /* 0x000322000c1e1100 */
[----:B------:R-:W-:Y:S02]  /*b5e0*/  SEL R109, R159, R109, !P2 ;  /* 0x0000006d9f6d7207 */ /* 0x000fe40005000000 */
        /* <DEDUP_REMOVED lines=8> */
[----:B------:R-:W-:Y:S01]  /*b670*/  ISETP.GE.AND P3, PT, R100, RZ, PT ;  /* 0x000000ff6400720c */ /* 0x000fe20003f66270 */
[----:B------:R-:W-:Y:S01]  /*b680*/  IMAD R100, R109, UR8, RZ ;  /* 0x000000086d647c24 */ /* 0x000fe2000f8e02ff */
[C---:B------:R-:W-:Y:S01]  /*b690*/  SEL R110, R159.reuse, R110, !P2 ;  /* 0x0000006e9f6e7207 */ /* 0x040fe20005000000 */
[----:B------:R-:W-:Y:S01]  /*b6a0*/  STL [R1+0xa8], R108 ;  /* 0x0000a86c01007387 */ /* 0x000fe20000100800 */
[----:B------:R-:W-:Y:S02]  /*b6b0*/  PRMT R163, RZ, 0x7610, R163 ;  /* 0x00007610ffa37816 */ /* 0x000fe400000000a3 */
[----:B------:R-:W-:Y:S01]  /*b6c0*/  IADD3 R103, P6, PT, R100, R85, RZ ;  /* 0x0000005564677210 */ /* 0x000fe20007fde0ff */
[----:B------:R-:W-:Y:S01]  /*b6d0*/  IMAD R110, R110, UR8, RZ ;  /* 0x000000086e6e7c24 */ /* 0x000fe2000f8e02ff */
[----:B------:R0:W-:Y:S01]  /*b6e0*/  STL [R1+0xa4], R125 ;  /* 0x0000a47d01007387 */ /* 0x0001e20000100800 */
[----:B------:R-:W-:Y:S01]  /*b6f0*/  @P1 IMAD.MOV.U32 R109, RZ, RZ, R125 ;  /* 0x000000ffff6d1224 */ /* 0x000fe200078e007d */
[----:B------:R-:W-:-:S02]  /*b700*/  SEL R114, R159, R114, !P2 ;  /* 0x000000729f727207 */ /* 0x000fc40005000000 */
[----:B------:R1:W-:Y:S01]  /*b710*/  STS.U8 [R128+UR13+0x9f80], R35 ;  /* 0x009f802380007988 */ /* 0x0003e2000800000d */
[----:B------:R-:W-:Y:S02]  /*b720*/  PRMT R161, RZ, 0x7610, R161 ;  /* 0x00007610ffa17816 */ /* 0x000fe400000000a1 */
[----:B0-----:R-:W-:Y:S01]  /*b730*/  LEA.HI.X.SX32 R125, R100, R84, 0x1, P6 ;  /* 0x00000054647d7211 */ /* 0x001fe200030f0eff */
[----:B------:R0:W-:Y:S01]  /*b740*/  STS.U8 [R224+UR13], R200 ;  /* 0x000000c8e0007988 */ /* 0x0001e2000800000d */
[----:B------:R-:W-:-:S03]  /*b750*/  IADD3 R100, P6, PT, R110, R85, RZ ;  /* 0x000000556e647210 */ /* 0x000fc60007fde0ff */
[----:B-1----:R-:W5:Y:S01]  /*b760*/  LDL.LU R35, [R1+0x428] ;  /* 0x0004280001237983 */ /* 0x002f620000300800 */
[----:B------:R-:W-:-:S03]  /*b770*/  IMAD R114, R114, UR8, RZ ;  /* 0x0000000872727c24 */ /* 0x000fc6000f8e02ff */
[----:B------:R1:W2:Y:S04]  /*b780*/  @P1 LDG.E.U8 R163, desc[UR26][R108.64] ;  /* 0x0000001a6ca31981 */ /* 0x0002a8000c1e1100 */
[----:B0-----:R-:W5:Y:S01]  /*b790*/  LDL.LU R200, [R1+0x424] ;  /* 0x0004240001c87983 */ /* 0x001f620000300800 */
[----:B------:R-:W-:-:S03]  /*b7a0*/  SEL R116, R159, R116, !P2 ;  /* 0x000000749f747207 */ /* 0x000fc60005000000 */
[----:B------:R0:W-:Y:S01]  /*b7b0*/  STL [R1+0xc8], R103 ;  /* 0x0000c86701007387 */ /* 0x0001e20000100800 */
[----:B-1----:R-:W-:Y:S02]  /*b7c0*/  @P1 IMAD.MOV.U32 R108, RZ, RZ, R103 ;  /* 0x000000ffff6c1224 */ /* 0x002fe400078e0067 */
[----:B------:R-:W-:Y:S01]  /*b7d0*/  @P1 IMAD.MOV.U32 R109, RZ, RZ, R125 ;  /* 0x000000ffff6d1224 */ /* 0x000fe200078e007d */
[----:B------:R-:W-:Y:S01]  /*b7e0*/  STL [R1+0xc4], R125 ;  /* 0x0000c47d01007387 */ /* 0x000fe20000100800 */
[----:B------:R-:W-:-:S03]  /*b7f0*/  PRMT R162, RZ, 0x7610, R162 ;  /* 0x00007610ffa27816 */ /* 0x000fc600000000a2 */
[----:B------:R1:W-:Y:S01]  /*b800*/  STS.U8 [R224+UR13+0x200], R199 ;  /* 0x000200c7e0007988 */ /* 0x0003e2000800000d */
[----:B0-----:R-:W-:-:S03]  /*b810*/  LEA.HI.X.SX32 R103, R110, R84, 0x1, P6 ;  /* 0x000000546e677211 */ /* 0x001fc600030f0eff */
[----:B------:R0:W-:Y:S01]  /*b820*/  STS.U8 [R224+UR13+0x400], R184 ;  /* 0x000400b8e0007988 */ /* 0x0001e2000800000d */
[----:B------:R-:W-:-:S03]  /*b830*/  IMAD R116, R116, UR8, RZ ;  /* 0x0000000874747c24 */ /* 0x000fc6000f8e02ff */
[----:B------:R0:W2:Y:S04]  /*b840*/  @P1 LDG.E.U8 R161, desc[UR26][R108.64] ;  /* 0x0000001a6ca11981 */ /* 0x0000a8000c1e1100 */
[----:B-1----:R-:W5:Y:S04]  /*b850*/  LDL.LU R199, [R1+0x420] ;  /* 0x0004200001c77983 */ /* 0x002f680000300800 */
[----:B0-----:R-:W5:Y:S01]  /*b860*/  LDL.LU R184, [R1+0x41c] ;  /* 0x00041c0001b87983 */ /* 0x001f620000300800 */
[----:B------:R-:W-:-:S03]  /*b870*/  @P1 IMAD.MOV.U32 R108, RZ, RZ, R100 ;  /* 0x000000ffff6c1224 */ /* 0x000fc600078e0064 */
[----:B------:R0:W-:Y:S01]  /*b880*/  STL [R1+0xe8], R100 ;  /* 0x0000e86401007387 */ /* 0x0001e20000100800 */
[----:B------:R-:W-:-:S03]  /*b890*/  @P1 IMAD.MOV.U32 R109, RZ, RZ, R103 ;  /* 0x000000ffff6d1224 */ /* 0x000fc600078e0067 */
[----:B------:R1:W-:Y:S04]  /*b8a0*/  STL [R1+0xe4], R103 ;  /* 0x0000e46701007387 */ /* 0x0003e80000100800 */
[----:B------:R1:W-:Y:S01]  /*b8b0*/  STS.U8 [R224+UR13+0x600], R183 ;  /* 0x000600b7e0007988 */ /* 0x0003e2000800000d */
[----:B0-----:R-:W-:-:S03]  /*b8c0*/  IADD3 R100, P6, PT, R114, R85, RZ ;  /* 0x0000005572647210 */ /* 0x001fc60007fde0ff */
[----:B------:R0:W-:Y:S01]  /*b8d0*/  STS.U8 [R224+UR13+0x800], R82 ;  /* 0x00080052e0007988 */ /* 0x0001e2000800000d */
[----:B-1----:R-:W-:-:S03]  /*b8e0*/  LEA.HI.X.SX32 R103, R114, R84, 0x1, P6 ;  /* 0x0000005472677211 */ /* 0x002fc600030f0eff */
[----:B------:R1:W2:Y:S01]  /*b8f0*/  @P1 LDG.E.U8 R162, desc[UR26][R108.64] ;  /* 0x0000001a6ca21981 */ /* 0x0002a2000c1e1100 */
[----:B------:R-:W-:-:S03]  /*b900*/  SEL R117, R159, R117, !P2 ;  /* 0x000000759f757207 */ /* 0x000fc60005000000 */
[----:B------:R-:W5:Y:S04]  /*b910*/  LDL.LU R183, [R1+0x418] ;  /* 0x0004180001b77983 */ /* 0x000f680000300800 */
[----:B0-----:R-:W5:Y:S01]  /*b920*/  LDL.LU R82, [R1+0x414] ;  /* 0x0004140001527983 */ /* 0x001f620000300800 */
[----:B-1----:R-:W-:-:S03]  /*b930*/  @P1 IMAD.MOV.U32 R108, RZ, RZ, R100 ;  /* 0x000000ffff6c1224 */ /* 0x002fc600078e0064 */
[----:B------:R0:W-:Y:S01]  /*b940*/  STL [R1+0x108], R100 ;  /* 0x0001086401007387 */ /* 0x0001e20000100800 */
[----:B------:R-:W-:Y:S01]  /*b950*/  PRMT R158, RZ, 0x7610, R158 ;  /* 0x00007610ff9e7816 */ /* 0x000fe2000000009e */
[----:B------:R-:W-:Y:S02]  /*b960*/  @P1 IMAD.MOV.U32 R109, RZ, RZ, R103 ;  /* 0x000000ffff6d1224 */ /* 0x000fe400078e0067 */
[----:B------:R1:W-:Y:S01]  /*b970*/  STL [R1+0x104], R103 ;  /* 0x0001046701007387 */ /* 0x0003e20000100800 */
[----:B------:R-:W-:Y:S01]  /*b980*/  IMAD R117, R117, UR8, RZ ;  /* 0x0000000875757c24 */ /* 0x000fe2000f8e02ff */
[----:B------:R-:W-:Y:S02]  /*b990*/  SEL R119, R159, R119, !P2 ;  /* 0x000000779f777207 */ /* 0x000fe40005000000 */
[----:B------:R1:W-:Y:S01]  /*b9a0*/  STS.U8 [R224+UR13+0xa00], R33 ;  /* 0x000a0021e0007988 */ /* 0x0003e2000800000d */
[----:B0-----:R-:W-:-:S03]  /*b9b0*/  IADD3 R100, P6, PT, R116, R85, RZ ;  /* 0x0000005574647210 */ /* 0x001fc60007fde0ff */
[----:B------:R0:W2:Y:S01]  /*b9c0*/  @P1 LDG.E.U8 R158, desc[UR26][R108.64] ;  /* 0x0000001a6c9e1981 */ /* 0x0000a2000c1e1100 */
[----:B-1----:R-:W-:-:S03]  /*b9d0*/  LEA.HI.X.SX32 R103, R116, R84, 0x1, P6 ;  /* 0x0000005474677211 */ /* 0x002fc600030f0eff */
[----:B------:R1:W-:Y:S01]  /*b9e0*/  STS.U8 [R224+UR13+0xc00], R31 ;  /* 0x000c001fe0007988 */ /* 0x0003e2000800000d */
[----:B------:R-:W-:-:S03]  /*b9f0*/  PRMT R160, RZ, 0x7610, R160 ;  /* 0x00007610ffa07816 */ /* 0x000fc600000000a0 */
[----:B------:R-:W5:Y:S01]  /*ba00*/  LDL.LU R33, [R1+0x410] ;  /* 0x0004100001217983 */ /* 0x000f620000300800 */
[----:B0-----:R-:W-:Y:S02]  /*ba10*/  @P1 IMAD.MOV.U32 R108, RZ, RZ, R100 ;  /* 0x000000ffff6c1224 */ /* 0x001fe400078e0064 */
[----:B------:R-:W-:Y:S01]  /*ba20*/  @P1 IMAD.MOV.U32 R109, RZ, RZ, R103 ;  /* 0x000000ffff6d1224 */ /* 0x000fe200078e0067 */
[----:B-1----:R-:W5:Y:S01]  /*ba30*/  LDL.LU R31, [R1+0x40c] ;  /* 0x00040c00011f7983 */ /* 0x002f620000300800 */
[----:B------:R-:W-:-:S03]  /*ba40*/  IMAD R119, R119, UR8, RZ ;  /* 0x0000000877777c24 */ /* 0x000fc6000f8e02ff */
[----:B------:R0:W-:Y:S04]  /*ba50*/  STL [R1+0x130], R100 ;  /* 0x0001306401007387 */ /* 0x0001e80000100800 */
[----:B------:R1:W-:Y:S04]  /*ba60*/  STL [R1+0x124], R103 ;  /* 0x0001246701007387 */ /* 0x0003e80000100800 */
[----:B------:R3:W-:Y:S01]  /*ba70*/  STS.U8 [R224+UR13+0xe00], R32 ;  /* 0x000e0020e0007988 */ /* 0x0007e2000800000d */
[----:B0-----:R-:W-:-:S03]  /*ba80*/  IADD3 R100, P6, PT, R117, R85, RZ ;  /* 0x0000005575647210 */ /* 0x001fc60007fde0ff */
[----:B------:R0:W-:Y:S01]  /*ba90*/  STS.U8 [R224+UR13+0x1000], R29 ;  /* 0x0010001de0007988 */ /* 0x0001e2000800000d */
[----:B-1----:R-:W-:-:S03]  /*baa0*/  LEA.HI.X.SX32 R103, R117, R84, 0x1, P6 ;  /* 0x0000005475677211 */ /* 0x002fc600030f0eff */
[----:B------:R1:W2:Y:S01]  /*bab0*/  @P1 LDG.E.U8 R160, desc[UR26][R108.64] ;  /* 0x0000001a6ca01981 */ /* 0x0002a2000c1e1100 */
[----:B------:R-:W-:-:S03]  /*bac0*/  SEL R121, R159, R121, !P2 ;  /* 0x000000799f797207 */ /* 0x000fc60005000000 */
[----:B---3--:R-:W5:Y:S04]  /*bad0*/  LDL.LU R32, [R1+0x408] ;  /* 0x0004080001207983 */ /* 0x008f680000300800 */
        /* <DEDUP_REMOVED lines=14> */
[----:B---3--:R-:W5:Y:S01]  /*bbc0*/  LDL.LU R30, [R1+0x400] ;  /* 0x00040000011e7983 */ /* 0x008f620000300800 */
        /* <DEDUP_REMOVED lines=72> */
[----:B------:R-:W-:-:S03]  /*c050*/  @P1 IMAD.MOV.U32 R109, RZ, RZ, R103 ;  /* 0x000000ffff6d1224 */ /* 0x000fc600078e0067 */
[----:B------:R1:W-:Y:S01]  /*c060*/  STS.U8 [R224+UR13+0x2a00], R140 ;  /* 0x002a008ce0007988 */ /* 0x0003e2000800000d */
[----:B------:R-:W-:Y:S01]  /*c070*/  IMAD R96, R96, UR8, RZ ;  /* 0x0000000860607c24 */ /* 0x000fe2000f8e02ff */
[----:B0-----:R-:W-:Y:S02]  /*c080*/  IADD3 R100, P6, PT, R118, R85, RZ ;  /* 0x0000005576647210 */ /* 0x001fe40007fde0ff */
[----:B------:R0:W-:Y:S01]  /*c090*/  STL [R1+0x24c], R103 ;  /* 0x00024c6701007387 */ /* 0x0001e20000100800 */
[----:B-1----:R-:W-:-:S03]  /*c0a0*/  PRMT R140, RZ, 0x7610, R140 ;  /* 0x00007610ff8c7816 */ /* 0x002fc6000000008c */
[----:B------:R1:W-:Y:S01]  /*c0b0*/  STS.U8 [R224+UR13+0x2c00], R181 ;  /* 0x002c00b5e0007988 */ /* 0x0003e2000800000d */
[----:B------:R-:W-:-:S03]  /*c0c0*/  SEL R97, R159, R97, !P2 ;  /* 0x000000619f617207 */ /* 0x000fc60005000000 */
[----:B------:R3:W2:Y:S01]  /*c0d0*/  @P1 LDG.E.U8 R140, desc[UR26][R108.64] ;  /* 0x0000001a6c8c1981 */ /* 0x0006a2000c1e1100 */
[----:B0-----:R-:W-:-:S03]  /*c0e0*/  LEA.HI.X.SX32 R103, R118, R84, 0x1, P6 ;  /* 0x0000005476677211 */ /* 0x001fc600030f0eff */
[----:B-1----:R-:W5:Y:S04]  /*c0f0*/  LDL.LU R181, [R1+0x3c8] ;  /* 0x0003c80001b57983 */ /* 0x002f680000300800 */
[----:B------:R0:W-:Y:S01]  /*c100*/  STL [R1+0x268], R100 ;  /* 0x0002686401007387 */ /* 0x0001e20000100800 */
[----:B---3--:R-:W-:-:S03]  /*c110*/  @P1 IMAD.MOV.U32 R109, RZ, RZ, R103 ;  /* 0x000000ffff6d1224 */ /* 0x008fc600078e0067 */
[----:B------:R1:W-:Y:S01]  /*c120*/  STL [R1+0x264], R103 ;  /* 0x0002646701007387 */ /* 0x0003e20000100800 */
[----:B------:R-:W-:Y:S01]  /*c130*/  @P1 IMAD.MOV.U32 R108, RZ, RZ, R100 ;  /* 0x000000ffff6c1224 */ /* 0x000fe200078e0064 */
[----:B------:R-:W-:Y:S02]  /*c140*/  SEL R94, R159, R94, !P2 ;  /* 0x0000005e9f5e7207 */ /* 0x000fe40005000000 */
[----:B------:R3:W-:Y:S01]  /*c150*/  STS.U8 [R224+UR13+0x2e00], R11 ;  /* 0x002e000be0007988 */ /* 0x0007e2000800000d */
[----:B0-----:R-:W-:Y:S01]  /*c160*/  IMAD R100, R97, UR8, RZ ;  /* 0x0000000861647c24 */ /* 0x001fe2000f8e02ff */
[C---:B-1----:R-:W-:Y:S02]  /*c170*/  IADD3 R103, P6, PT, R96.reuse, R85, RZ ;  /* 0x0000005560677210 */ /* 0x042fe40007fde0ff */
[----:B------:R0:W-:Y:S01]  /*c180*/  STS.U8 [R224+UR13+0x3000], R81 ;  /* 0x00300051e0007988 */ /* 0x0001e2000800000d */
[----:B------:R-:W-:Y:S02]  /*c190*/  PRMT R141, RZ, 0x7610, R141 ;  /* 0x00007610ff8d7816 */ /* 0x000fe4000000008d */
[----:B------:R-:W-:Y:S01]  /*c1a0*/  LEA.HI.X.SX32 R110, R96, R84, 0x1, P6 ;  /* 0x00000054606e7211 */ /* 0x000fe200030f0eff */
[----:B---3--:R-:W5:Y:S01]  /*c1b0*/  LDL.LU R11, [R1+0x3c4] ;  /* 0x0003c400010b7983 */ /* 0x008f620000300800 */
[----:B------:R-:W-:Y:S01]  /*c1c0*/  @P1 IMAD.MOV.U32 R96, RZ, RZ, R103 ;  /* 0x000000ffff601224 */ /* 0x000fe200078e0067 */
[----:B------:R-:W-:Y:S01]  /*c1d0*/  PRMT R138, RZ, 0x7610, R138 ;  /* 0x00007610ff8a7816 */ /* 0x000fe2000000008a */
[----:B------:R-:W-:Y:S01]  /*c1e0*/  IMAD R94, R94, UR8, RZ ;  /* 0x000000085e5e7c24 */ /* 0x000fe2000f8e02ff */
[----:B------:R1:W3:Y:S04]  /*c1f0*/  @P1 LDG.E.U8 R141, desc[UR26][R108.64] ;  /* 0x0000001a6c8d1981 */ /* 0x0002e8000c1e1100 */
[----:B0-----:R-:W5:Y:S01]  /*c200*/  LDL.LU R81, [R1+0x3c0] ;  /* 0x0003c00001517983 */ /* 0x001f620000300800 */
[----:B------:R-:W-:-:S03]  /*c210*/  @P1 IMAD.MOV.U32 R97, RZ, RZ, R110 ;  /* 0x000000ffff611224 */ /* 0x000fc600078e006e */
[----:B------:R0:W-:Y:S04]  /*c220*/  STL [R1+0x280], R103 ;  /* 0x0002806701007387 */ /* 0x0001e80000100800 */
[----:B------:R-:W-:Y:S04]  /*c230*/  STL [R1+0x27c], R110 ;  /* 0x00027c6e01007387 */ /* 0x000fe80000100800 */
[----:B------:R4:W-:Y:S01]  /*c240*/  STS.U8 [R224+UR13+0x3200], R18 ;  /* 0x00320012e0007988 */ /* 0x0009e2000800000d */
[----:B0-----:R-:W-:-:S03]  /*c250*/  IADD3 R103, P6, PT, R100, R85, RZ ;  /* 0x0000005564677210 */ /* 0x001fc60007fde0ff */
[----:B------:R0:W-:Y:S01]  /*c260*/  STS.U8 [R224+UR13+0x3400], R19 ;  /* 0x00340013e0007988 */ /* 0x0001e2000800000d */
[----:B-1----:R-:W-:Y:S02]  /*c270*/  LEA.HI.X.SX32 R108, R100, R84, 0x1, P6 ;  /* 0x00000054646c7211 */ /* 0x002fe400030f0eff */
[----:B------:R-:W-:Y:S01]  /*c280*/  IADD3 R100, P6, PT, R94, R85, RZ ;  /* 0x000000555e647210 */ /* 0x000fe20007fde0ff */
[----:B------:R1:W2:Y:S04]  /*c290*/  @P1 LDG.E.U8 R138, desc[UR26][R96.64] ;  /* 0x0000001a608a1981 */ /* 0x0002a8000c1e1100 */
[----:B----4-:R-:W5:Y:S04]  /*c2a0*/  LDL.LU R18, [R1+0x3bc] ;  /* 0x0003bc0001127983 */ /* 0x010f680000300800 */
[----:B0-----:R-:W5:Y:S01]  /*c2b0*/  LDL.LU R19, [R1+0x3b8] ;  /* 0x0003b80001137983 */ /* 0x001f620000300800 */
[----:B-1----:R-:W-:-:S03]  /*c2c0*/  @P1 IMAD.MOV.U32 R96, RZ, RZ, R103 ;  /* 0x000000ffff601224 */ /* 0x002fc600078e0067 */
[----:B------:R0:W-:Y:S01]  /*c2d0*/  STL [R1+0x298], R103 ;  /* 0x0002986701007387 */ /* 0x0001e20000100800 */
[----:B------:R-:W-:Y:S01]  /*c2e0*/  SEL R95, R159, R95, !P2 ;  /* 0x0000005f9f5f7207 */ /* 0x000fe20005000000 */
[----:B------:R-:W-:Y:S01]  /*c2f0*/  @P1 IMAD.MOV.U32 R97, RZ, RZ, R108 ;  /* 0x000000ffff611224 */ /* 0x000fe200078e006c */
[----:B------:R-:W-:Y:S02]  /*c300*/  PRMT R139, RZ, 0x7610, R139 ;  /* 0x00007610ff8b7816 */ /* 0x000fe4000000008b */
[----:B0-----:R-:W-:Y:S01]  /*c310*/  LEA.HI.X.SX32 R103, R94, R84, 0x1, P6 ;  /* 0x000000545e677211 */ /* 0x001fe200030f0eff */
[----:B------:R-:W-:Y:S01]  /*c320*/  IMAD R95, R95, UR8, RZ ;  /* 0x000000085f5f7c24 */ /* 0x000fe2000f8e02ff */
[----:B------:R-:W-:Y:S02]  /*c330*/  ISETP.GE.AND P6, PT, R102, RZ, PT ;  /* 0x000000ff6600720c */ /* 0x000fe40003fc6270 */
[----:B------:R0:W4:Y:S01]  /*c340*/  @P1 LDG.E.U8 R139, desc[UR26][R96.64] ;  /* 0x0000001a608b1981 */ /* 0x000122000c1e1100 */
[----:B------:R-:W-:Y:S01]  /*c350*/  PRMT R137, RZ, 0x7610, R137 ;  /* 0x00007610ff897816 */ /* 0x000fe20000000089 */
[----:B0-----:R-:W-:-:S02]  /*c360*/  @P1 IMAD.MOV.U32 R96, RZ, RZ, R100 ;  /* 0x000000ffff601224 */ /* 0x001fc400078e0064 */
[----:B------:R-:W-:-:S07]  /*c370*/  @P1 IMAD.MOV.U32 R97, RZ, RZ, R103 ;  /* 0x000000ffff611224 */ /* 0x000fce00078e0067 */
[----:B------:R-:W-:Y:S01]  /*c380*/  @!P6 IMAD.MOV R89, RZ, RZ, -R89 ;  /* 0x000000ffff59e224 */ /* 0x000fe200078e0a59 */
[----:B------:R-:W-:Y:S01]  /*c390*/  IADD3 R94, P6, PT, R95, R85, RZ ;  /* 0x000000555f5e7210 */ /* 0x000fe20007fde0ff */
[----:B------:R0:W2:Y:S03]  /*c3a0*/  @P1 LDG.E.U8 R137, desc[UR26][R96.64] ;  /* 0x0000001a60891981 */ /* 0x0000a6000c1e1100 */
[----:B------:R-:W-:Y:S01]  /*c3b0*/  SEL R89, R159, R89, !P2 ;  /* 0x000000599f597207 */ /* 0x000fe20005000000 */
[----:B------:R-:W-:Y:S01]  /*c3c0*/  STL [R1+0x294], R108 ;  /* 0x0002946c01007387 */ /* 0x000fe20000100800 */
[----:B0-----:R-:W-:Y:S02]  /*c3d0*/  LEA.HI.X.SX32 R96, R95, R84, 0x1, P6 ;  /* 0x000000545f607211 */ /* 0x001fe400030f0eff */
[----:B------:R-:W-:Y:S01]  /*c3e0*/  ISETP.GT.U32.AND P6, PT, R88, R91, PT ;  /* 0x0000005b5800720c */ /* 0x000fe20003fc4070 */
[----:B------:R0:W-:Y:S04]  /*c3f0*/  STS.U8 [R224+UR13+0x3600], R16 ;  /* 0x00360010e0007988 */ /* 0x0001e8000800000d */
[----:B------:R1:W-:Y:S04]  /*c400*/  STS.U8 [R224+UR13+0x3800], R17 ;  /* 0x00380011e0007988 */ /* 0x0003e8000800000d */
[----:B------:R1:W-:Y:S04]  /*c410*/  STS.U8 [R224+UR13+0x3a00], R14 ;  /* 0x003a000ee0007988 */ /* 0x0003e8000800000d */
[----:B0-----:R-:W5:Y:S04]  /*c420*/  LDL.LU R16, [R1+0x3b4] ;  /* 0x0003b40001107983 */ /* 0x001f680000300800 */
[----:B-1----:R-:W5:Y:S01]  /*c430*/  LDL.LU R17, [R1+0x3b0] ;  /* 0x0003b00001117983 */ /* 0x002f620000300800 */
[----:B------:R-:W-:-:S03]  /*c440*/  IMAD R89, R89, UR8, RZ ;  /* 0x0000000859597c24 */ /* 0x000fc6000f8e02ff */
[----:B------:R-:W5:Y:S04]  /*c450*/  LDL.LU R14, [R1+0x3ac] ;  /* 0x0003ac00010e7983 */ /* 0x000f680000300800 */
[----:B------:R-:W-:Y:S04]  /*c460*/  STL [R1+0x2b0], R100 ;  /* 0x0002b06401007387 */ /* 0x000fe80000100800 */
[----:B------:R-:W-:Y:S04]  /*c470*/  STL [R1+0x2ac], R103 ;  /* 0x0002ac6701007387 */ /* 0x000fe80000100800 */
[----:B------:R0:W-:Y:S04]  /*c480*/  STS.U8 [R224+UR13+0x3c00], R15 ;  /* 0x003c000fe0007988 */ /* 0x0001e8000800000d */
[----:B------:R1:W-:Y:S01]  /*c490*/  STS.U8 [R224+UR13+0x3e00], R12 ;  /* 0x003e000ce0007988 */ /* 0x0003e2000800000d */
[----:B------:R-:W-:-:S03]  /*c4a0*/  @P1 IMAD.MOV.U32 R95, RZ, RZ, R96 ;  /* 0x000000ffff5f1224 */ /* 0x000fc600078e0060 */
[----:B------:R1:W-:Y:S04]  /*c4b0*/  STS.U8 [R99+UR13+0x80], R13 ;  /* 0x0000800d63007988 */ /* 0x0003e8000800000d */
[----:B0-----:R-:W5:Y:S01]  /*c4c0*/  LDL.LU R15, [R1+0x3a8] ;  /* 0x0003a800010f7983 */ /* 0x001f620000300800 */
[----:B------:R-:W-:-:S03]  /*c4d0*/  @!P6 IMAD.IADD R91, R91, 0x1, -R88 ;  /* 0x000000015b5be824 */ /* 0x000fc600078e0a58 */
[----:B-1----:R-:W5:Y:S04]  /*c4e0*/  LDL.LU R12, [R1+0x3a4] ;  /* 0x0003a400010c7983 */ /* 0x002f680000300800 */
[----:B------:R-:W5:Y:S04]  /*c4f0*/  LDL.LU R13, [R1+0x3a0] ;  /* 0x0003a000010d7983 */ /* 0x000f680000300800 */
[----:B------:R-:W-:Y:S04]  /*c500*/  STL [R1+0x2c8], R94 ;  /* 0x0002c85e01007387 */ /* 0x000fe80000100800 */
[----:B------:R0:W-:Y:S02]  /*c510*/  STL [R1+0x2c4], R96 ;  /* 0x0002c46001007387 */ /* 0x0001e40000100800 */
[----:B0-----:R-:W-:-:S04]  /*c520*/  IADD3 R96, P6, PT, R89, R85, RZ ;  /* 0x0000005559607210 */ /* 0x001fc80007fde0ff */
[----:B------:R-:W-:Y:S02]  /*c530*/  LEA.HI.X.SX32 R97, R89, R84, 0x1, P6 ;  /* 0x0000005459617211 */ /* 0x000fe400030f0eff */
[----:B------:R-:W-:Y:S02]  /*c540*/  ISETP.GT.U32.AND P6, PT, R88, R91, PT ;  /* 0x0000005b5800720c */ /* 0x000fe40003fc4070 */
[----:B------:R-:W-:Y:S02]  /*c550*/  PRMT R136, RZ, 0x7610, R136 ;  /* 0x00007610ff887816 */ /* 0x000fe40000000088 */
[----:B------:R-:W-:-:S04]  /*c560*/  PRMT R135, RZ, 0x7610, R135 ;  /* 0x00007610ff877816 */ /* 0x000fc80000000087 */
[----:B------:R0:W2:Y:S05]  /*c570*/  @P1 LDG.E.U8 R136, desc[UR26][R94.64] ;  /* 0x0000001a5e881981 */ /* 0x0000aa000c1e1100 */
[----:B------:R-:W-:Y:S01]  /*c580*/  @!P6 IMAD.IADD R91, R91, 0x1, -R88 ;  /* 0x000000015b5be824 */ /* 0x000fe200078e0a58 */
[----:B------:R-:W-:-:S03]  /*c590*/  ISETP.GT.U32.AND P6, PT, R88, R92, PT ;  /* 0x0000005c5800720c */ /* 0x000fc60003fc4070 */
[----:B------:R-:W-:-:S05]  /*c5a0*/  @!P4 IMAD.MOV R91, RZ, RZ, -R91 ;  /* 0x000000ffff5bc224 */ /* 0x000fca00078e0a5b */
[----:B------:R-:W-:Y:S01]  /*c5b0*/  SEL R91, R159, R91, !P2 ;  /* 0x0000005b9f5b7207 */ /* 0x000fe20005000000 */
[----:B0-----:R-:W-:-:S04]  /*c5c0*/  @P1 IMAD.MOV.U32 R94, RZ, RZ, R96 ;  /* 0x000000ffff5e1224 */ /* 0x001fc800078e0060 */
[----:B------:R-:W-:Y:S02]  /*c5d0*/  IMAD R91, R91, UR8, RZ ;  /* 0x000000085b5b7c24 */ /* 0x000fe4000f8e02ff */
[----:B------:R-:W-:Y:S02]  /*c5e0*/  @P1 IMAD.MOV.U32 R95, RZ, RZ, R97 ;  /* 0x000000ffff5f1224 */ /* 0x000fe400078e0061 */
[----:B------:R-:W-:Y:S01]  /*c5f0*/  @!P6 IMAD.IADD R92, R92, 0x1, -R88 ;  /* 0x000000015c5ce824 */ /* 0x000fe200078e0a58 */
[C---:B------:R-:W-:Y:S02]  /*c600*/  IADD3 R89, P6, PT, R91.reuse, R85, RZ ;  /* 0x000000555b597210 */ /* 0x040fe40007fde0ff */
[----:B------:R-:W-:Y:S01]  /*c610*/  ISETP.GT.U32.AND P4, PT, R88, R90, PT ;  /* 0x0000005a5800720c */ /* 0x000fe20003f84070 */
[----:B------:R0:W2:Y:S02]  /*c620*/  @P1 LDG.E.U8 R135, desc[UR26][R94.64] ;  /* 0x0000001a5e871981 */ /* 0x0000a4000c1e1100 */
[----:B0-----:R-:W-:-:S02]  /*c630*/  LEA.HI.X.SX32 R94, R91, R84, 0x1, P6 ;  /* 0x000000545b5e7211 */ /* 0x001fc400030f0eff */
[----:B------:R-:W-:-:S08]  /*c640*/  ISETP.GT.U32.AND P6, PT, R88, R92, PT ;  /* 0x0000005c5800720c */ /* 0x000fd00003fc4070 */
[----:B------:R-:W-:-:S05]  /*c650*/  @!P4 IMAD.IADD R90, R90, 0x1, -R88 ;  /* 0x000000015a5ac824 */ /* 0x000fca00078e0a58 */
[----:B------:R-:W-:Y:S01]  /*c660*/  ISETP.GT.U32.AND P4, PT, R88, R90, PT ;  /* 0x0000005a5800720c */ /* 0x000fe20003f84070 */
[----:B------:R-:W-:-:S04]  /*c670*/  @!P6 IMAD.IADD R92, R92, 0x1, -R88 ;  /* 0x000000015c5ce824 */ /* 0x000fc800078e0a58 */
[----:B------:R-:W-:Y:S01]  /*c680*/  @!P5 IMAD.MOV R92, RZ, RZ, -R92 ;  /* 0x000000ffff5cd224 */ /* 0x000fe200078e0a5c */
[----:B------:R0:W-:Y:S04]  /*c690*/  STS.U8 [R99+UR13+0x280], R195 ;  /* 0x000280c363007988 */ /* 0x0001e8000800000d */
[----:B------:R-:W-:Y:S01]  /*c6a0*/  SEL R92, R159, R92, !P2 ;  /* 0x0000005c9f5c7207 */ /* 0x000fe20005000000 */
[----:B------:R1:W-:Y:S02]  /*c6b0*/  STS.U8 [R99+UR13+0x480], R196 ;  /* 0x000480c463007988 */ /* 0x0003e4000800000d */
[----:B------:R-:W-:Y:S02]  /*c6c0*/  @!P4 IMAD.IADD R90, R90, 0x1, -R88 ;  /* 0x000000015a5ac824 */ /* 0x000fe400078e0a58 */
[----:B0-----:R-:W5:Y:S01]  /*c6d0*/  LDL.LU R195, [R1+0x39c] ;  /* 0x00039c0001c37983 */ /* 0x001f620000300800 */
[----:B------:R-:W-:-:S03]  /*c6e0*/  IMAD R92, R92, UR8, RZ ;  /* 0x000000085c5c7c24 */ /* 0x000fc6000f8e02ff */
[----:B------:R-:W-:Y:S04]  /*c6f0*/  STL [R1+0x2e0], R96 ;  /* 0x0002e06001007387 */ /* 0x000fe80000100800 */
[----:B------:R-:W-:Y:S01]  /*c700*/  STL [R1+0x2dc], R97 ;  /* 0x0002dc6101007387 */ /* 0x000fe20000100800 */
[----:B------:R-:W-:-:S03]  /*c710*/  @P1 IMAD.MOV.U32 R95, RZ, RZ, R94 ;  /* 0x000000ffff5f1224 */ /* 0x000fc600078e005e */
[----:B-1----:R-:W5:Y:S04]  /*c720*/  LDL.LU R196, [R1+0x398] ;  /* 0x0003980001c47983 */ /* 0x002f680000300800 */
[----:B------:R0:W-:Y:S01]  /*c730*/  STS.U8 [R99+UR13+0x680], R179 ;  /* 0x000680b363007988 */ /* 0x0001e2000800000d */
[----:B------:R-:W-:-:S03]  /*c740*/  @!P3 IMAD.MOV R90, RZ, RZ, -R90 ;  /* 0x000000ffff5ab224 */ /* 0x000fc600078e0a5a */
[----:B------:R1:W-:Y:S01]  /*c750*/  STS.U8 [R99+UR13+0x880], R134 ;  /* 0x0008808663007988 */ /* 0x0003e2000800000d */
[----:B------:R-:W-:Y:S01]  /*c760*/  IADD3 R91, P3, PT, R92, R85, RZ ;  /* 0x000000555c5b7210 */ /* 0x000fe20007f7e0ff */
[----:B------:R-:W3:Y:S02]  /*c770*/  S2R R224, SR_TID.X ;  /* 0x0000000000e07919 */ /* 0x000ee40000002100 */
[----:B0-----:R-:W5:Y:S01]  /*c780*/  LDL.LU R179, [R1+0x394] ;  /* 0x0003940001b37983 */ /* 0x001f620000300800 */
[----:B-1----:R-:W-:-:S03]  /*c790*/  PRMT R134, RZ, 0x7610, R134 ;  /* 0x00007610ff867816 */ /* 0x002fc60000000086 */
[----:B------:R-:W-:Y:S04]  /*c7a0*/  STL [R1+0x2f8], R89 ;  /* 0x0002f85901007387 */ /* 0x000fe80000100800 */
[----:B------:R0:W-:Y:S02]  /*c7b0*/  STL [R1+0x2f4], R94 ;  /* 0x0002f45e01007387 */ /* 0x0001e40000100800 */
[----:B0-----:R-:W-:Y:S01]  /*c7c0*/  @P1 IMAD.MOV.U32 R94, RZ, RZ, R89 ;  /* 0x000000ffff5e1224 */ /* 0x001fe200078e0059 */
[----:B------:R-:W-:Y:S01]  /*c7d0*/  SEL R89, R159, R90, !P2 ;  /* 0x0000005a9f597207 */ /* 0x000fe20005000000 */
[----:B------:R0:W-:Y:S04]  /*c7e0*/  STS.U8 [R99+UR13+0xa80], R180 ;  /* 0x000a80b463007988 */ /* 0x0001e8000800000d */
[----:B------:R1:W2:Y:S01]  /*c7f0*/  @P1 LDG.E.U8 R134, desc[UR26][R94.64] ;  /* 0x0000001a5e861981 */ /* 0x0002a2000c1e1100 */
[----:B------:R-:W-:-:S03]  /*c800*/  @P1 IMAD.MOV.U32 R90, RZ, RZ, R91 ;  /* 0x000000ffff5a1224 */ /* 0x000fc600078e005b */
[----:B------:R3:W-:Y:S01]  /*c810*/  STS.U8 [R99+UR13+0xc80], R132 ;  /* 0x000c808463007988 */ /* 0x0007e2000800000d */
[----:B------:R-:W-:-:S03]  /*c820*/  IMAD R89, R89, UR8, RZ ;  /* 0x0000000859597c24 */ /* 0x000fc6000f8e02ff */
[----:B0-----:R-:W5:Y:S01]  /*c830*/  LDL.LU R180, [R1+0x390] ;  /* 0x0003900001b47983 */ /* 0x001f620000300800 */
[----:B-1----:R-:W-:-:S03]  /*c840*/  LEA.HI.X.SX32 R94, R92, R84, 0x1, P3 ;  /* 0x000000545c5e7211 */ /* 0x002fc600018f0eff */
[----:B------:R0:W-:Y:S01]  /*c850*/  STL [R1+0x310], R91 ;  /* 0x0003105b01007387 */ /* 0x0001e20000100800 */
[----:B---3--:R-:W-:Y:S01]  /*c860*/  PRMT R132, RZ, 0x7610, R132 ;  /* 0x00007610ff847816 */ /* 0x008fe20000000084 */
[----:B0-----:R-:W-:Y:S01]  /*c870*/  @P1 IMAD.MOV.U32 R91, RZ, RZ, R94 ;  /* 0x000000ffff5b1224 */ /* 0x001fe200078e005e */
[----:B------:R-:W-:-:S04]  /*c880*/  PRMT R133, RZ, 0x7610, R133 ;  /* 0x00007610ff857816 */ /* 0x000fc80000000085 */
[----:B------:R0:W3:Y:S04]  /*c890*/  @P1 LDG.E.U8 R132, desc[UR26][R90.64] ;  /* 0x0000001a5a841981 */ /* 0x0000e8000c1e1100 */
[----:B------:R-:W-:Y:S01]  /*c8a0*/  STL [R1+0x30c], R94 ;  /* 0x00030c5e01007387 */ /* 0x000fe20000100800 */
[----:B0-----:R-:W-:-:S03]  /*c8b0*/  IADD3 R90, P3, PT, R89, R85, RZ ;  /* 0x00000055595a7210 */ /* 0x001fc60007f7e0ff */
[----:B------:R0:W-:Y:S01]  /*c8c0*/  STS.U8 [R99+UR13+0xe80], R111 ;  /* 0x000e806f63007988 */ /* 0x0001e2000800000d */
[----:B------:R-:W-:-:S03]  /*c8d0*/  LEA.HI.X.SX32 R91, R89, R84, 0x1, P3 ;  /* 0x00000054595b7211 */ /* 0x000fc600018f0eff */
[----:B------:R1:W-:Y:S01]  /*c8e0*/  STS.U8 [R99+UR13+0x1080], R20 ;  /* 0x0010801463007988 */ /* 0x0003e2000800000d */
[----:B------:R-:W-:-:S03]  /*c8f0*/  LOP3.LUT R89, R87, 0x6, RZ, 0xfc, !PT ;  /* 0x0000000657597812 */ /* 0x000fc600078efcff */
[----:B------:R4:W2:Y:S04]  /*c900*/  @P1 LDG.E.U8 R133, desc[UR26][R90.64] ;  /* 0x0000001a5a851981 */ /* 0x0008a8000c1e1100 */
[----:B0-----:R-:W5:Y:S04]  /*c910*/  LDL.LU R111, [R1+0x38c] ;  /* 0x00038c00016f7983 */ /* 0x001f680000300800 */
[----:B-1----:R-:W5:Y:S04]  /*c920*/  LDL.LU R20, [R1+0x388] ;  /* 0x0003880001147983 */ /* 0x002f680000300800 */
[----:B------:R4:W-:Y:S01]  /*c930*/  STL [R1+0x328], R90 ;  /* 0x0003285a01007387 */ /* 0x0009e20000100800 */
[----:B------:R-:W-:-:S03]  /*c940*/  LEA.HI R224, R224, R0, RZ, 0x1a ;  /* 0x00000000e0e07211 */ /* 0x000fc600078fd0ff */
[----:B------:R0:W-:Y:S01]  /*c950*/  STL [R1+0x324], R91 ;  /* 0x0003245b01007387 */ /* 0x0001e20000100800 */
[----:B----4-:R-:W-:Y:S01]  /*c960*/  IABS R90, R89 ;  /* 0x00000059005a7213 */ /* 0x010fe20000000000 */
[----:B------:R-:W-:-:S04]  /*c970*/  VIADD R92, R224, 0xe ;  /* 0x0000000ee05c7836 */ /* 0x000fc80000000000 */
[----:B0-----:R-:W-:Y:S01]  /*c980*/  IMAD.HI.U32 R91, R86, R90, RZ ;  /* 0x0000005a565b7227 */ /* 0x001fe200078e00ff */
[----:B------:R-:W-:-:S03]  /*c990*/  ISETP.GE.AND P5, PT, R89, RZ, PT ;  /* 0x000000ff5900720c */ /* 0x000fc60003fa6270 */
[----:B------:R-:W-:-:S04]  /*c9a0*/  IMAD.MOV R91, RZ, RZ, -R91 ;  /* 0x000000ffff5b7224 */ /* 0x000fc800078e0a5b */
[----:B------:R-:W-:Y:S01]  /*c9b0*/  IMAD R89, R88, R91, R90 ;  /* 0x0000005b58597224 */ /* 0x000fe200078e025a */
[----:B------:R-:W-:-:S04]  /*c9c0*/  IABS R91, R92 ;  /* 0x0000005c005b7213 */ /* 0x000fc80000000000 */
[----:B------:R-:W-:Y:S01]  /*c9d0*/  ISETP.GT.U32.AND P4, PT, R88, R89, PT ;  /* 0x000000595800720c */ /* 0x000fe20003f84070 */
[----:B------:R-:W-:-:S04]  /*c9e0*/  IMAD.HI.U32 R90, R86, R91, RZ ;  /* 0x0000005b565a7227 */ /* 0x000fc800078e00ff */
[----:B------:R-:W-:-:S04]  /*c9f0*/  IMAD.MOV R90, RZ, RZ, -R90 ;  /* 0x000000ffff5a7224 */ /* 0x000fc800078e0a5a */
[----:B------:R-:W-:Y:S01]  /*ca00*/  IMAD R90, R88, R90, R91 ;  /* 0x0000005a585a7224 */ /* 0x000fe200078e025b */
[----:B------:R-:W-:-:S03]  /*ca10*/  LOP3.LUT R91, R87, 0x16, RZ, 0xfc, !PT ;  /* 0x00000016575b7812 */ /* 0x000fc600078efcff */
[----:B------:R-:W-:Y:S01]  /*ca20*/  @!P4 IMAD.IADD R89, R89, 0x1, -R88 ;  /* 0x000000015959c824 */ /* 0x000fe200078e0a58 */
[----:B------:R-:W-:Y:S02]  /*ca30*/  ISETP.GT.U32.AND P6, PT, R88, R90, PT ;  /* 0x0000005a5800720c */ /* 0x000fe40003fc4070 */
[----:B------:R-:W-:Y:S02]  /*ca40*/  ISETP.GE.AND P3, PT, R92, RZ, PT ;  /* 0x000000ff5c00720c */ /* 0x000fe40003f66270 */
[----:B------:R-:W-:Y:S02]  /*ca50*/  ISETP.GT.U32.AND P4, PT, R88, R89, PT ;  /* 0x000000595800720c */ /* 0x000fe40003f84070 */
[----:B------:R-:W-:Y:S01]  /*ca60*/  IABS R92, R91 ;  /* 0x0000005b005c7213 */ /* 0x000fe20000000000 */
[----:B------:R-:W-:-:S04]  /*ca70*/  VIADD R95, R224, 0x1e ;  /* 0x0000001ee05f7836 */ /* 0x000fc80000000000 */
[----:B------:R-:W-:-:S04]  /*ca80*/  IMAD.HI.U32 R94, R86, R92, RZ ;  /* 0x0000005c565e7227 */ /* 0x000fc800078e00ff */
[----:B------:R-:W-:Y:S02]  /*ca90*/  @!P6 IMAD.IADD R90, R90, 0x1, -R88 ;  /* 0x000000015a5ae824 */ /* 0x000fe400078e0a58 */
[----:B------:R-:W-:Y:S02]  /*caa0*/  IMAD.MOV R94, RZ, RZ, -R94 ;  /* 0x000000ffff5e7224 */ /* 0x000fe400078e0a5e */
[----:B------:R-:W-:Y:S01]  /*cab0*/  @!P4 IMAD.IADD R89, R89, 0x1, -R88 ;  /* 0x000000015959c824 */ /* 0x000fe200078e0a58 */
[C---:B------:R-:W-:Y:S02]  /*cac0*/  ISETP.GT.U32.AND P6, PT, R88.reuse, R90, PT ;  /* 0x0000005a5800720c */ /* 0x040fe40003fc4070 */
[----:B------:R-:W-:Y:S01]  /*cad0*/  ISETP.GE.AND P4, PT, R91, RZ, PT ;  /* 0x000000ff5b00720c */ /* 0x000fe20003f86270 */
[----:B------:R-:W-:Y:S01]  /*cae0*/  IMAD R91, R88, R94, R92 ;  /* 0x0000005e585b7224 */ /* 0x000fe200078e025c */
[----:B------:R-:W-:Y:S01]  /*caf0*/  IABS R94, R95 ;  /* 0x0000005f005e7213 */ /* 0x000fe20000000000 */
[----:B------:R-:W-:-:S04]  /*cb00*/  IMAD.MOV.U32 R123, RZ, RZ, R89 ;  /* 0x000000ffff7b7224 */ /* 0x000fc800078e0059 */
[----:B------:R-:W-:-:S04]  /*cb10*/  IMAD.HI.U32 R92, R86, R94, RZ ;  /* 0x0000005e565c7227 */ /* 0x000fc800078e00ff */
[----:B------:R-:W-:Y:S01]  /*cb20*/  @!P5 IMAD.MOV R123, RZ, RZ, -R123 ;  /* 0x000000ffff7bd224 */ /* 0x000fe200078e0a7b */
[----:B------:R-:W-:Y:S01]  /*cb30*/  ISETP.GT.U32.AND P5, PT, R88, R91, PT ;  /* 0x0000005b5800720c */ /* 0x000fe20003fa4070 */
[----:B------:R-:W-:Y:S02]  /*cb40*/  IMAD.MOV R89, RZ, RZ, -R92 ;  /* 0x000000ffff597224 */ /* 0x000fe400078e0a5c */
[----:B------:R-:W-:Y:S02]  /*cb50*/  @!P6 IMAD.IADD R90, R90, 0x1, -R88 ;  /* 0x000000015a5ae824 */ /* 0x000fe400078e0a58 */
[----:B------:R-:W-:Y:S02]  /*cb60*/  IMAD R89, R88, R89, R94 ;  /* 0x0000005958597224 */ /* 0x000fe400078e025e */
[----:B------:R-:W-:-:S04]  /*cb70*/  IMAD.MOV.U32 R128, RZ, RZ, R90 ;  /* 0x000000ffff807224 */ /* 0x000fc800078e005a */
[----:B------:R-:W-:Y:S01]  /*cb80*/  @!P3 IMAD.MOV R128, RZ, RZ, -R128 ;  /* 0x000000ffff80b224 */ /* 0x000fe200078e0a80 */
[----:B------:R-:W-:Y:S01]  /*cb90*/  ISETP.GT.U32.AND P3, PT, R88, R89, PT ;  /* 0x000000595800720c */ /* 0x000fe20003f64070 */
[----:B------:R-:W-:Y:S01]  /*cba0*/  @!P5 IMAD.IADD R91, R91, 0x1, -R88 ;  /* 0x000000015b5bd824 */ /* 0x000fe200078e0a58 */
[----:B------:R-:W-:-:S04]  /*cbb0*/  LOP3.LUT R92, R87, 0x26, RZ, 0xfc, !PT ;  /* 0x00000026575c7812 */ /* 0x000fc800078efcff */
[----:B------:R-:W-:Y:S02]  /*cbc0*/  ISETP.GT.U32.AND P5, PT, R88, R91, PT ;  /* 0x0000005b5800720c */ /* 0x000fe40003fa4070 */
[----:B------:R-:W-:Y:S02]  /*cbd0*/  IABS R94, R92 ;  /* 0x0000005c005e7213 */ /* 0x000fe40000000000 */
[----:B------:R-:W-:-:S03]  /*cbe0*/  ISETP.GE.AND P6, PT, R95, RZ, PT ;  /* 0x000000ff5f00720c */ /* 0x000fc60003fc6270 */
[----:B------:R-:W-:Y:S01]  /*cbf0*/  IMAD.HI.U32 R95, R86, R94, RZ ;  /* 0x0000005e565f7227 */ /* 0x000fe200078e00ff */
[----:B------:R-:W-:-:S03]  /*cc00*/  PRMT R165, RZ, 0x7610, R165 ;  /* 0x00007610ffa57816 */ /* 0x000fc600000000a5 */
[--C-:B------:R-:W-:Y:S02]  /*cc10*/  @!P3 IMAD.IADD R89, R89, 0x1, -R88.reuse ;  /* 0x000000015959b824 */ /* 0x100fe400078e0a58 */
[----:B------:R-:W-:Y:S01]  /*cc20*/  IMAD.MOV R90, RZ, RZ, -R95 ;  /* 0x000000ffff5a7224 */ /* 0x000fe200078e0a5f */
[----:B------:R0:W4:Y:S01]  /*cc30*/  @P1 LDG.E.U8 R165, desc[UR26][R126.64] ;  /* 0x0000001a7ea51981 */ /* 0x000122000c1e1100 */
[----:B------:R-:W-:Y:S01]  /*cc40*/  VIADD R95, R224, 0x2e ;  /* 0x0000002ee05f7836 */ /* 0x000fe20000000000 */
[C---:B------:R-:W-:Y:S01]  /*cc50*/  ISETP.GT.U32.AND P3, PT, R88.reuse, R89, PT ;  /* 0x000000595800720c */ /* 0x040fe20003f64070 */
[----:B------:R-:W-:Y:S02]  /*cc60*/  @!P5 IMAD.IADD R91, R91, 0x1, -R88 ;  /* 0x000000015b5bd824 */ /* 0x000fe400078e0a58 */
[----:B------:R-:W-:Y:S01]  /*cc70*/  IMAD R90, R88, R90, R94 ;  /* 0x0000005a585a7224 */ /* 0x000fe200078e025e */
[----:B------:R-:W-:Y:S01]  /*cc80*/  IABS R94, R95 ;  /* 0x0000005f005e7213 */ /* 0x000fe20000000000 */
[----:B0-----:R-:W-:Y:S01]  /*cc90*/  IMAD.MOV.U32 R127, RZ, RZ, R91 ;  /* 0x000000ffff7f7224 */ /* 0x001fe200078e005b */
[----:B------:R-:W-:-:S03]  /*cca0*/  ISETP.GE.AND P5, PT, R92, RZ, PT ;  /* 0x000000ff5c00720c */ /* 0x000fc60003fa6270 */
[----:B------:R-:W-:-:S04]  /*ccb0*/  IMAD.HI.U32 R92, R86, R94, RZ ;  /* 0x0000005e565c7227 */ /* 0x000fc800078e00ff */
[----:B------:R-:W-:Y:S01]  /*ccc0*/  @!P4 IMAD.MOV R127, RZ, RZ, -R127 ;  /* 0x000000ffff7fc224 */ /* 0x000fe200078e0a7f */
[C---:B------:R-:W-:Y:S01]  /*ccd0*/  ISETP.GT.U32.AND P4, PT, R88.reuse, R90, PT ;  /* 0x0000005a5800720c */ /* 0x040fe20003f84070 */
        /* <DEDUP_REMOVED lines=11> */
[----:B------:R-:W-:-:S04]  /*cd90*/  IMAD.HI.U32 R95, R86, R94, RZ ;  /* 0x0000005e565f7227 */ /* 0x000fc800078e00ff */
[--C-:B------:R-:W-:Y:S02]  /*cda0*/  @!P6 IMAD.IADD R91, R91, 0x1, -R88.reuse ;  /* 0x000000015b5be824 */ /* 0x100fe400078e0a58 */
[----:B------:R-:W-:Y:S02]  /*cdb0*/  IMAD.MOV R89, RZ, RZ, -R95 ;  /* 0x000000ffff597224 */ /* 0x000fe400078e0a5f */
[----:B------:R-:W-:Y:S01]  /*cdc0*/  VIADD R95, R224, 0x3e ;  /* 0x0000003ee05f7836 */ /* 0x000fe20000000000 */
[----:B------:R-:W-:Y:S01]  /*cdd0*/  ISETP.GT.U32.AND P6, PT, R88, R91, PT ;  /* 0x0000005b5800720c */ /* 0x000fe20003fc4070 */
[----:B------:R-:W-:Y:S02]  /*cde0*/  @!P4 IMAD.IADD R90, R90, 0x1, -R88 ;  /* 0x000000015a5ac824 */ /* 0x000fe400078e0a58 */
[----:B------:R-:W-:Y:S01]  /*cdf0*/  IMAD R89, R88, R89, R94 ;  /* 0x0000005958597224 */ /* 0x000fe200078e025e */
[----:B------:R-:W-:Y:S01]  /*ce00*/  IABS R94, R95 ;  /* 0x0000005f005e7213 */ /* 0x000fe20000000000 */
[----:B------:R-:W-:Y:S01]  /*ce10*/  IMAD.MOV.U32 R125, RZ, RZ, R90 ;  /* 0x000000ffff7d7224 */ /* 0x000fe200078e005a */
        /* <DEDUP_REMOVED lines=19> */
[C---:B------:R-:W-:Y:S01]  /*cf50*/  ISETP.GT.U32.AND P3, PT, R88.reuse, R90, PT ;  /* 0x0000005a5800720c */ /* 0x040fe20003f64070 */
[----:B------:R-:W-:Y:S02]  /*cf60*/  @!P5 IMAD.IADD R89, R89, 0x1, -R88 ;  /* 0x000000015959d824 */ /* 0x000fe400078e0a58 */
[----:B------:R-:W-:Y:S01]  /*cf70*/  IMAD R91, R88, R91, R94 ;  /* 0x0000005b585b7224 */ /* 0x000fe200078e025e */
[----:B------:R-:W-:Y:S01]  /*cf80*/  IABS R94, R95 ;  /* 0x0000005f005e7213 */ /* 0x000fe20000000000 */
[----:B------:R-:W-:Y:S01]  /*cf90*/  IMAD.MOV.U32 R122, RZ, RZ, R89 ;  /* 0x000000ffff7a7224 */ /* 0x000fe200078e0059 */
[----:B------:R-:W-:-:S03]  /*cfa0*/  ISETP.GE.AND P5, PT, R92, RZ, PT ;  /* 0x000000ff5c00720c */ /* 0x000fc60003fa6270 */
        /* <DEDUP_REMOVED lines=124> */
[----:B------:R-:W-:Y:S01]  /*d770*/  @!P6 IMAD.IADD R91, R91, 0x1, -R88 ;  /* 0x000000015b5be824 */ /* 0x000fe200078e0a58 */
[----:B--2---:R0:W-:Y:S01]  /*d780*/  STS.U8 [R99+UR13+0x3a80], R107 ;  /* 0x003a806b63007988 */ /* 0x0041e2000800000d */
[----:B------:R-:W-:Y:S01]  /*d790*/  IMAD R90, R88, R90, R94 ;  /* 0x0000005a585a7224 */ /* 0x000fe200078e025e */
[----:B------:R-:W-:Y:S01]  /*d7a0*/  LOP3.LUT R92, R87, 0xa6, RZ, 0xfc, !PT ;  /* 0x000000a6575c7812 */ /* 0x000fe200078efcff */
[----:B0-----:R-:W-:-:S06]  /*d7b0*/  IMAD.MOV.U32 R107, RZ, RZ, R91 ;  /* 0x000000ffff6b7224 */ /* 0x001fcc00078e005b */
[----:B------:R-:W-:Y:S02]  /*d7c0*/  @!P5 IMAD.IADD R89, R89, 0x1, -R88 ;  /* 0x000000015959d824 */ /* 0x000fe400078e0a58 */
[----:B------:R-:W-:Y:S01]  /*d7d0*/  @!P3 IMAD.MOV R107, RZ, RZ, -R107 ;  /* 0x000000ffff6bb224 */ /* 0x000fe200078e0a6b */
[C---:B------:R-:W-:Y:S02]  /*d7e0*/  ISETP.GT.U32.AND P3, PT, R88.reuse, R90, PT ;  /* 0x0000005a5800720c */ /* 0x040fe40003f64070 */
        /* <DEDUP_REMOVED lines=8> */
[----:B------:R-:W-:Y:S01]  /*d870*/  @!P5 IMAD.IADD R89, R89, 0x1, -R88 ;  /* 0x000000015959d824 */ /* 0x000fe200078e0a58 */
[----:B------:R-:W-:Y:S01]  /*d880*/  ISETP.GE.AND P5, PT, R92, RZ, PT ;  /* 0x000000ff5c00720c */ /* 0x000fe20003fa6270 */
[----:B------:R-:W-:Y:S01]  /*d890*/  IMAD R92, R88, R91, R94 ;  /* 0x0000005b585c7224 */ /* 0x000fe200078e025e */
[----:B------:R0:W-:Y:S01]  /*d8a0*/  STS.U8 [R99+UR13+0x3680], R104 ;  /* 0x0036806863007988 */ /* 0x0001e2000800000d */
[----:B------:R-:W-:-:S05]  /*d8b0*/  IABS R94, R95 ;  /* 0x0000005f005e7213 */ /* 0x000fca0000000000 */
[----:B------:R-:W-:-:S04]  /*d8c0*/  IMAD.HI.U32 R91, R86, R94, RZ ;  /* 0x0000005e565b7227 */ /* 0x000fc800078e00ff */
[----:B0-----:R-:W-:-:S04]  /*d8d0*/  IMAD.MOV.U32 R104, RZ, RZ, R89 ;  /* 0x000000ffff687224 */ /* 0x001fc800078e0059 */
        /* <DEDUP_REMOVED lines=21> */
[----:B------:R-:W-:Y:S01]  /*da30*/  IABS R94, R95 ;  /* 0x0000005f005e7213 */ /* 0x000fe20000000000 */
[----:B------:R-:W-:-:S04]  /*da40*/  IMAD.MOV.U32 R102, RZ, RZ, R92 ;  /* 0x000000ffff667224 */ /* 0x000fc800078e005c */
        /* <DEDUP_REMOVED lines=25> */
[----:B------:R-:W-:Y:S02]  /*dbe0*/  IMAD.MOV R89, RZ, RZ, -R89 ;  /* 0x000000ffff597224 */ /* 0x000fe400078e0a59 */
[----:B------:R-:W-:Y:S02]  /*dbf0*/  @!P3 IMAD.IADD R92, R92, 0x1, -R88 ;  /* 0x000000015c5cb824 */ /* 0x000fe400078e0a58 */
[----:B------:R-:W-:Y:S01]  /*dc00*/  @!P4 IMAD.MOV R97, RZ, RZ, -R97 ;  /* 0x000000ffff61c224 */ /* 0x000fe200078e0a61 */
[C---:B------:R-:W-:Y:S01]  /*dc10*/  ISETP.GT.U32.AND P4, PT, R88.reuse, R90, PT ;  /* 0x0000005a5800720c */ /* 0x040fe20003f84070 */
[----:B------:R-:W-:Y:S02]  /*dc20*/  IMAD R89, R88, R89, R94 ;  /* 0x0000005958597224 */ /* 0x000fe400078e025e */
[----:B------:R-:W-:-:S04]  /*dc30*/  IMAD.MOV.U32 R96, RZ, RZ, R92 ;  /* 0x000000ffff607224 */ /* 0x000fc800078e005c */
[----:B------:R-:W-:Y:S01]  /*dc40*/  @!P6 IMAD.MOV R96, RZ, RZ, -R96 ;  /* 0x000000ffff60e224 */ /* 0x000fe200078e0a60 */
[----:B------:R-:W-:Y:S02]  /*dc50*/  ISETP.GT.U32.AND P6, PT, R88, R89, PT ;  /* 0x000000595800720c */ /* 0x000fe40003fc4070 */
[----:B------:R-:W-:-:S03]  /*dc60*/  LOP3.LUT R94, R87, 0xd6, RZ, 0xfc, !PT ;  /* 0x000000d6575e7812 */ /* 0x000fc600078efcff */
[----:B------:R-:W-:Y:S01]  /*dc70*/  @!P4 IMAD.IADD R90, R90, 0x1, -R88 ;  /* 0x000000015a5ac824 */ /* 0x000fe200078e0a58 */
[----:B------:R-:W-:-:S04]  /*dc80*/  IABS R91, R94 ;  /* 0x0000005e005b7213 */ /* 0x000fc80000000000 */
[----:B------:R-:W-:-:S03]  /*dc90*/  ISETP.GT.U32.AND P4, PT, R88, R90, PT ;  /* 0x0000005a5800720c */ /* 0x000fc60003f84070 */
[----:B------:R-:W-:Y:S01]  /*dca0*/  @!P6 IMAD.IADD R89, R89, 0x1, -R88 ;  /* 0x000000015959e824 */ /* 0x000fe200078e0a58 */
[----:B------:R0:W-:Y:S01]  /*dcb0*/  STS.U8 [R99+UR13+0x1280], R9 ;  /* 0x0012800963007988 */ /* 0x0001e2000800000d */
[----:B------:R-:W-:-:S03]  /*dcc0*/  IMAD.HI.U32 R92, R86, R91, RZ ;  /* 0x0000005b565c7227 */ /* 0x000fc600078e00ff */
[----:B------:R-:W-:Y:S01]  /*dcd0*/  ISETP.GT.U32.AND P6, PT, R88, R89, PT ;  /* 0x000000595800720c */ /* 0x000fe20003fc4070 */
[----:B------:R-:W-:Y:S01]  /*dce0*/  STS.U8 [R99+UR13+0x1480], R10 ;  /* 0x0014800a63007988 */ /* 0x000fe2000800000d */
[----:B------:R-:W-:-:S03]  /*dcf0*/  IMAD.MOV R92, RZ, RZ, -R92 ;  /* 0x000000ffff5c7224 */ /* 0x000fc600078e0a5c */
[----:B------:R-:W-:Y:S04]  /*dd00*/  STS.U8 [R99+UR13+0x1680], R7 ;  /* 0x0016800763007988 */ /* 0x000fe8000800000d */
        /* <DEDUP_REMOVED lines=8> */
[----:B------:R1:W-:Y:S04]  /*dd90*/  STS.U8 [R99+UR13+0x2880], R168 ;  /* 0x002880a863007988 */ /* 0x0003e8000800000d */
        /* <DEDUP_REMOVED lines=8> */
[----:B------:R-:W-:Y:S01]  /*de20*/  STS.U8 [R99+UR13+0x3e80], R146 ;  /* 0x003e809263007988 */ /* 0x000fe2000800000d */
[----:B------:R-:W-:-:S02]  /*de30*/  @!P4 IMAD.IADD R90, R90, 0x1, -R88 ;  /* 0x000000015a5ac824 */ /* 0x000fc400078e0a58 */
[----:B------:R-:W-:Y:S01]  /*de40*/  IMAD R91, R88, R92, R91 ;  /* 0x0000005c585b7224 */ /* 0x000fe200078e025b */
[----:B------:R2:W-:Y:S01]  /*de50*/  STS.U8 [R101+UR13+0x700], R129 ;  /* 0x0007008165007988 */ /* 0x0005e2000800000d */
[----:B------:R-:W-:Y:S01]  /*de60*/  ISETP.GE.AND P4, PT, R94, RZ, PT ;  /* 0x000000ff5e00720c */ /* 0x000fe20003f86270 */
[----:B------:R-:W-:Y:S01]  /*de70*/  @!P6 IMAD.IADD R89, R89, 0x1, -R88 ;  /* 0x000000015959e824 */ /* 0x000fe200078e0a58 */
[----:B------:R-:W-:Y:S01]  /*de80*/  ISETP.GE.AND P3, PT, R95, RZ, PT ;  /* 0x000000ff5f00720c */ /* 0x000fe20003f66270 */
[----:B0-----:R-:W5:Y:S01]  /*de90*/  LDL.LU R9, [R1+0x384] ;  /* 0x0003840001097983 */ /* 0x001f620000300800 */
[----:B------:R-:W-:Y:S01]  /*dea0*/  SEL R123, R159, R123, !P2 ;  /* 0x0000007b9f7b7207 */ /* 0x000fe20005000000 */
[----:B-1----:R-:W0:Y:S01]  /*deb0*/  LDC R168, c[0x0][0x3a0] ;  /* 0x0000e800ffa87b82 */ /* 0x002e220000000800 */
[----:B--2---:R-:W-:Y:S01]  /*dec0*/  VIADD R129, R224, 0xde ;  /* 0x000000dee0817836 */ /* 0x004fe20000000000 */
[----:B------:R-:W-:Y:S01]  /*ded0*/  ISETP.GT.U32.AND P6, PT, R88, R91, PT ;  /* 0x0000005b5800720c */ /* 0x000fe20003fc4070 */
[----:B------:R-:W-:Y:S01]  /*dee0*/  IMAD.MOV.U32 R95, RZ, RZ, R90 ;  /* 0x000000ffff5f7224 */ /* 0x000fe200078e005a */
[----:B------:R1:W-:Y:S02]  /*def0*/  STS.U8 [R101+UR13+0xb00], R130 ;  /* 0x000b008265007988 */ /* 0x0003e4000800000d */
[----:B------:R-:W-:-:S02]  /*df00*/  IABS R94, R129 ;  /* 0x00000081005e7213 */ /* 0x000fc40000000000 */
[C---:B------:R-:W-:Y:S01]  /*df10*/  SEL R216, R159.reuse, R128, !P2 ;  /* 0x000000809fd87207 */ /* 0x040fe20005000000 */
[----:B------:R-:W-:Y:S02]  /*df20*/  STS.U8 [R101+UR13+0x900], R131 ;  /* 0x0009008365007988 */ /* 0x000fe4000800000d */
[----:B------:R-:W-:Y:S01]  /*df30*/  IMAD.HI.U32 R92, R86, R94, RZ ;  /* 0x0000005e565c7227 */ /* 0x000fe200078e00ff */
[C---:B------:R-:W-:Y:S01]  /*df40*/  SEL R232, R159.reuse, R126, !P2 ;  /* 0x0000007e9fe87207 */ /* 0x040fe20005000000 */
[----:B------:R2:W-:Y:S02]  /*df50*/  STS.U8 [R101+UR13+0x100], R148 ;  /* 0x0001009465007988 */ /* 0x0005e4000800000d */
[----:B------:R-:W-:Y:S01]  /*df60*/  IMAD.MOV R92, RZ, RZ, -R92 ;  /* 0x000000ffff5c7224 */ /* 0x000fe200078e0a5c */
[----:B------:R-:W-:Y:S01]  /*df70*/  SEL R240, R159, R125, !P2 ;  /* 0x0000007d9ff07207 */ /* 0x000fe20005000000 */
[----:B------:R0:W-:Y:S02]  /*df80*/  STS.U8 [R101+UR13+0x300], R147 ;  /* 0x0003009365007988 */ /* 0x0001e4000800000d */
[----:B------:R-:W-:-:S02]  /*df90*/  IMAD R92, R88, R92, R94 ;  /* 0x0000005c585c7224 */ /* 0x000fc400078e025e */
[----:B------:R-:W-:Y:S01]  /*dfa0*/  IMAD.MOV.U32 R94, RZ, RZ, R89 ;  /* 0x000000ffff5e7224 */ /* 0x000fe200078e0059 */
[----:B------:R0:W-:Y:S01]  /*dfb0*/  STS.U8 [R101+UR13+0x500], R150 ;  /* 0x0005009665007988 */ /* 0x0001e2000800000d */
[----:B------:R-:W-:Y:S02]  /*dfc0*/  @!P6 IMAD.IADD R91, R91, 0x1, -R88 ;  /* 0x000000015b5be824 */ /* 0x000fe400078e0a58 */
[----:B------:R-:W-:Y:S01]  /*dfd0*/  @!P3 IMAD.MOV R94, RZ, RZ, -R94 ;  /* 0x000000ffff5eb224 */ /* 0x000fe200078e0a5e */
[C---:B------:R-:W-:Y:S02]  /*dfe0*/  ISETP.GT.U32.AND P3, PT, R88.reuse, R92, PT ;  /* 0x0000005c5800720c */ /* 0x040fe40003f64070 */
[----:B------:R-:W-:Y:S01]  /*dff0*/  SEL R248, R159, R124, !P2 ;  /* 0x0000007c9ff87207 */ /* 0x000fe20005000000 */
[----:B------:R0:W-:Y:S01]  /*e000*/  STS.U8 [R101+UR13+0xd00], R217 ;  /* 0x000d00d965007988 */ /* 0x0001e2000800000d */
[----:B------:R-:W-:Y:S02]  /*e010*/  ISETP.GT.U32.AND P6, PT, R88, R91, PT ;  /* 0x0000005b5800720c */ /* 0x000fe40003fc4070 */
[----:B------:R-:W-:-:S02]  /*e020*/  LOP3.LUT R89, R87, 0xe6, RZ, 0xfc, !PT ;  /* 0x000000e657597812 */ /* 0x000fc400078efcff */
[C---:B------:R-:W-:Y:S02]  /*e030*/  SEL R122, R159.reuse, R122, !P2 ;  /* 0x0000007a9f7a7207 */ /* 0x040fe40005000000 */
[C---:B------:R-:W-:Y:S02]  /*e040*/  SEL R121, R159.reuse, R121, !P2 ;  /* 0x000000799f797207 */ /* 0x040fe40005000000 */
[C---:B------:R-:W-:Y:S01]  /*e050*/  SEL R120, R159.reuse, R120, !P2 ;  /* 0x000000789f787207 */ /* 0x040fe20005000000 */
[--C-:B------:R-:W-:Y:S01]  /*e060*/  @!P3 IMAD.IADD R92, R92, 0x1, -R88.reuse ;  /* 0x000000015c5cb824 */ /* 0x100fe200078e0a58 */
[----:B------:R-:W-:Y:S02]  /*e070*/  IABS R90, R89 ;  /* 0x00000059005a7213 */ /* 0x000fe40000000000 */
[----:B------:R-:W-:Y:S01]  /*e080*/  SEL R119, R159, R119, !P2 ;  /* 0x000000779f777207 */ /* 0x000fe20005000000 */
[----:B------:R-:W-:Y:S01]  /*e090*/  @!P6 IMAD.IADD R91, R91, 0x1, -R88 ;  /* 0x000000015b5be824 */ /* 0x000fe200078e0a58 */
[----:B------:R-:W-:Y:S01]  /*e0a0*/  ISETP.GE.AND P6, PT, R89, RZ, PT ;  /* 0x000000ff5900720c */ /* 0x000fe20003fc6270 */
[----:B------:R-:W-:Y:S01]  /*e0b0*/  IMAD.HI.U32 R89, R86, R90, RZ ;  /* 0x0000005a56597227 */ /* 0x000fe200078e00ff */
[----:B------:R-:W-:-:S02]  /*e0c0*/  ISETP.GT.U32.AND P3, PT, R88, R92, PT ;  /* 0x0000005c5800720c */ /* 0x000fc40003f64070 */
[C---:B------:R-:W-:Y:S01]  /*e0d0*/  SEL R118, R159.reuse, R118, !P2 ;  /* 0x000000769f767207 */ /* 0x040fe20005000000 */
[----:B------:R-:W-:Y:S01]  /*e0e0*/  IMAD.MOV R89, RZ, RZ, -R89 ;  /* 0x000000ffff597224 */ /* 0x000fe200078e0a59 */
[C---:B------:R-:W-:Y:S02]  /*e0f0*/  SEL R117, R159.reuse, R117, !P2 ;  /* 0x000000759f757207 */ /* 0x040fe40005000000 */
[C---:B------:R-:W-:Y:S01]  /*e100*/  SEL R116, R159.reuse, R116, !P2 ;  /* 0x000000749f747207 */ /* 0x040fe20005000000 */
[----:B------:R-:W-:Y:S01]  /*e110*/  IMAD R90, R88, R89, R90 ;  /* 0x00000059585a7224 */ /* 0x000fe200078e025a */
[C---:B------:R-:W-:Y:S02]  /*e120*/  SEL R114, R159.reuse, R114, !P2 ;  /* 0x000000729f727207 */ /* 0x040fe40005000000 */
[C---:B------:R-:W-:Y:S02]  /*e130*/  SEL R110, R159.reuse, R110, !P2 ;  /* 0x0000006e9f6e7207 */ /* 0x040fe40005000000 */
[----:B------:R-:W-:Y:S01]  /*e140*/  SEL R146, R159, R96, !P2 ;  /* 0x000000609f927207 */ /* 0x000fe20005000000 */
[----:B------:R-:W-:Y:S01]  /*e150*/  @!P3 IMAD.IADD R92, R92, 0x1, -R88 ;  /* 0x000000015c5cb824 */ /* 0x000fe200078e0a58 */
[----:B------:R-:W-:Y:S01]  /*e160*/  ISETP.GT.U32.AND P3, PT, R88, R90, PT ;  /* 0x0000005a5800720c */ /* 0x000fe20003f64070 */
[----:B-1----:R-:W-:Y:S01]  /*e170*/  VIADD R130, R224, 0xee ;  /* 0x000000eee0827836 */ /* 0x002fe20000000000 */
[----:B------:R1:W-:Y:S01]  /*e180*/  STS.U8 [R101+UR13+0xf00], R225 ;  /* 0x000f00e165007988 */ /* 0x0003e2000800000d */
[----:B------:R-:W-:Y:S01]  /*e190*/  @!P5 IMAD.MOV R95, RZ, RZ, -R95 ;  /* 0x000000ffff5fd224 */ /* 0x000fe200078e0a5f */
[----:B------:R-:W-:-:S02]  /*e1a0*/  ISETP.GE.AND P5, PT, R129, RZ, PT ;  /* 0x000000ff8100720c */ /* 0x000fc40003fa6270 */
[----:B------:R-:W-:Y:S01]  /*e1b0*/  IABS R129, R130 ;  /* 0x0000008200817213 */ /* 0x000fe20000000000 */
[----:B------:R-:W5:Y:S04]  /*e1c0*/  LDL.LU R10, [R1+0x380] ;  /* 0x00038000010a7983 */ /* 0x000f680000300800 */
[----:B------:R-:W-:-:S04]  /*e1d0*/  IMAD.HI.U32 R89, R86, R129, RZ ;  /* 0x0000008156597227 */ /* 0x000fc800078e00ff */
[----:B------:R-:W-:Y:S02]  /*e1e0*/  @!P3 IMAD.IADD R90, R90, 0x1, -R88 ;  /* 0x000000015a5ab824 */ /* 0x000fe400078e0a58 */
[----:B------:R-:W-:Y:S02]  /*e1f0*/  @!P4 IMAD.MOV R91, RZ, RZ, -R91 ;  /* 0x000000ffff5bc224 */ /* 0x000fe400078e0a5b */
[----:B------:R-:W-:Y:S01]  /*e200*/  IMAD R123, R123, UR8, RZ ;  /* 0x000000087b7b7c24 */ /* 0x000fe2000f8e02ff */
[----:B------:R-:W-:Y:S01]  /*e210*/  ISETP.GT.U32.AND P3, PT, R88, R90, PT ;  /* 0x0000005a5800720c */ /* 0x000fe20003f64070 */
[----:B------:R-:W-:Y:S02]  /*e220*/  IMAD.MOV R89, RZ, RZ, -R89 ;  /* 0x000000ffff597224 */ /* 0x000fe400078e0a59 */
[----:B------:R-:W-:Y:S01]  /*e230*/  IMAD R216, R216, UR8, RZ ;  /* 0x00000008d8d87c24 */ /* 0x000fe2000f8e02ff */
[----:B------:R-:W-:Y:S01]  /*e240*/  SEL R224, R159, R127, !P2 ;  /* 0x0000007f9fe07207 */ /* 0x000fe20005000000 */
[----:B------:R-:W-:Y:S01]  /*e250*/  IMAD R89, R88, R89, R129 ;  /* 0x0000005958597224 */ /* 0x000fe200078e0281 */
[----:B------:R-:W-:Y:S01]  /*e260*/  LOP3.LUT R129, R87, 0xf6, RZ, 0xfc, !PT ;  /* 0x000000f657817812 */ /* 0x000fe200078efcff */
[----:B------:R-:W-:Y:S01]  /*e270*/  @!P5 IMAD.MOV R92, RZ, RZ, -R92 ;  /* 0x000000ffff5cd224 */ /* 0x000fe200078e0a5c */
[----:B------:R-:W-:-:S02]  /*e280*/  SEL R124, R159, R109, !P2 ;  /* 0x0000006d9f7c7207 */ /* 0x000fc40005000000 */
[C---:B------:R-:W-:Y:S02]  /*e290*/  SEL R125, R159.reuse, R108, !P2 ;  /* 0x0000006c9f7d7207 */ /* 0x040fe40005000000 */
[C---:B------:R-:W-:Y:S02]  /*e2a0*/  SEL R126, R159.reuse, R107, !P2 ;  /* 0x0000006b9f7e7207 */ /* 0x040fe40005000000 */
[C---:B------:R-:W-:Y:S02]  /*e2b0*/  SEL R128, R159.reuse, R103, !P2 ;  /* 0x000000679f807207 */ /* 0x040fe40005000000 */
[C---:B--2---:R-:W-:Y:S01]  /*e2c0*/  SEL R148, R159.reuse, R94, !P2 ;  /* 0x0000005e9f947207 */ /* 0x044fe20005000000 */
[----:B------:R-:W-:Y:S01]  /*e2d0*/  IMAD R232, R232, UR8, RZ ;  /* 0x00000008e8e87c24 */ /* 0x000fe2000f8e02ff */
[----:B------:R-:W-:Y:S01]  /*e2e0*/  IABS R87, R129 ;  /* 0x0000008100577213 */ /* 0x000fe20000000000 */
[----:B------:R-:W-:Y:S01]  /*e2f0*/  @!P3 IMAD.IADD R90, R90, 0x1, -R88 ;  /* 0x000000015a5ab824 */ /* 0x000fe200078e0a58 */
[----:B------:R-:W-:Y:S01]  /*e300*/  ISETP.GT.U32.AND P3, PT, R88, R89, PT ;  /* 0x000000595800720c */ /* 0x000fe20003f64070 */
[----:B------:R-:W-:Y:S01]  /*e310*/  IMAD R240, R240, UR8, RZ ;  /* 0x00000008f0f07c24 */ /* 0x000fe2000f8e02ff */
[C---:B0-----:R-:W-:Y:S01]  /*e320*/  SEL R147, R159.reuse, R95, !P2 ;  /* 0x0000005f9f937207 */ /* 0x041fe20005000000 */
[----:B------:R-:W-:Y:S01]  /*e330*/  IMAD.HI.U32 R86, R86, R87, RZ ;  /* 0x0000005756567227 */ /* 0x000fe200078e00ff */
[----:B------:R-:W5:Y:S03]  /*e340*/  LDL.LU R7, [R1+0x37c] ;  /* 0x00037c0001077983 */ /* 0x000f660000300800 */
[----:B------:R-:W-:Y:S01]  /*e350*/  IMAD.MOV R86, RZ, RZ, -R86 ;  /* 0x000000ffff567224 */ /* 0x000fe200078e0a56 */
[C---:B------:R-:W-:Y:S01]  /*e360*/  SEL R127, R159.reuse, R104, !P2 ;  /* 0x000000689f7f7207 */ /* 0x040fe20005000000 */
[----:B------:R-:W-:Y:S01]  /*e370*/  @!P6 IMAD.MOV R90, RZ, RZ, -R90 ;  /* 0x000000ffff5ae224 */ /* 0x000fe200078e0a5a */
[C---:B------:R-:W-:Y:S01]  /*e380*/  SEL R150, R159.reuse, R91, !P2 ;  /* 0x0000005b9f967207 */ /* 0x040fe20005000000 */
[C---:B------:R-:W-:Y:S01]  /*e390*/  IMAD R86, R88.reuse, R86, R87 ;  /* 0x0000005658567224 */ /* 0x040fe200078e0257 */
[----:B------:R-:W-:Y:S01]  /*e3a0*/  SEL R152, R159, R92, !P2 ;  /* 0x0000005c9f987207 */ /* 0x000fe20005000000 */
[----:B------:R-:W-:Y:S01]  /*e3b0*/  @!P3 IMAD.IADD R89, R89, 0x1, -R88 ;  /* 0x000000015959b824 */ /* 0x000fe200078e0a58 */
[----:B------:R-:W5:Y:S02]  /*e3c0*/  LDL.LU R8, [R1+0x378] ;  /* 0x0003780001087983 */ /* 0x000f640000300800 */
[----:B------:R-:W-:-:S02]  /*e3d0*/  ISETP.GT.U32.AND P3, PT, R88, R86, PT ;  /* 0x000000565800720c */ /* 0x000fc40003f64070 */
[----:B------:R-:W-:Y:S01]  /*e3e0*/  ISETP.GT.U32.AND P4, PT, R88, R89, PT ;  /* 0x000000595800720c */ /* 0x000fe20003f84070 */
[----:B------:R-:W-:Y:S01]  /*e3f0*/  IMAD R224, R224, UR8, RZ ;  /* 0x00000008e0e07c24 */ /* 0x000fe2000f8e02ff */
[----:B------:R-:W-:Y:S01]  /*e400*/  SEL R153, R159, R90, !P2 ;  /* 0x0000005a9f997207 */ /* 0x000fe20005000000 */
[----:B------:R-:W-:Y:S01]  /*e410*/  IMAD R248, R248, UR8, RZ ;  /* 0x00000008f8f87c24 */ /* 0x000fe2000f8e02ff */
[----:B------:R-:W-:Y:S01]  /*e420*/  PRMT R87, RZ, 0x7610, R87 ;  /* 0x00007610ff577816 */ /* 0x000fe20000000057 */
[----:B------:R-:W5:Y:S01]  /*e430*/  LDL.LU R5, [R1+0x374] ;  /* 0x0003740001057983 */ /* 0x000f620000300800 */
[----:B------:R-:W-:-:S03]  /*e440*/  PRMT R92, RZ, 0x7610, R92 ;  /* 0x00007610ff5c7816 */ /* 0x000fc6000000005c */
[----:B------:R-:W5:Y:S02]  /*e450*/  LDL.LU R6, [R1+0x370] ;  /* 0x0003700001067983 */ /* 0x000f640000300800 */
[--C-:B------:R-:W-:Y:S02]  /*e460*/  @!P3 IMAD.IADD R86, R86, 0x1, -R88.reuse ;  /* 0x000000015656b824 */ /* 0x100fe400078e0a58 */
[----:B------:R-:W-:Y:S01]  /*e470*/  @!P4 IMAD.IADD R89, R89, 0x1, -R88 ;  /* 0x000000015959c824 */ /* 0x000fe200078e0a58 */
[----:B------:R-:W5:Y:S02]  /*e480*/  LDL.LU R3, [R1+0x36c] ;  /* 0x00036c0001037983 */ /* 0x000f640000300800 */
[----:B------:R-:W-:Y:S02]  /*e490*/  ISETP.GT.U32.AND P3, PT, R88, R86, PT ;  /* 0x000000565800720c */ /* 0x000fe40003f64070 */
[----:B------:R-:W-:-:S11]  /*e4a0*/  ISETP.GE.AND P4, PT, R130, RZ, PT ;  /* 0x000000ff8200720c */ /* 0x000fd60003f86270 */
[----:B------:R-:W-:Y:S01]  /*e4b0*/  @!P3 IMAD.IADD R86, R86, 0x1, -R88 ;  /* 0x000000015656b824 */ /* 0x000fe200078e0a58 */
[----:B------:R-:W-:-:S04]  /*e4c0*/  IADD3 R209, P3, PT, R123, R85, RZ ;  /* 0x000000557bd17210 */ /* 0x000fc80007f7e0ff */
[----:B------:R-:W-:Y:S02]  /*e4d0*/  LEA.HI.X.SX32 R208, R123, R84, 0x1, P3 ;  /* 0x000000547bd07211 */ /* 0x000fe400018f0eff */
[----:B------:R-:W-:Y:S01]  /*e4e0*/  ISETP.GE.AND P3, PT, R129, RZ, PT ;  /* 0x000000ff8100720c */ /* 0x000fe20003f66270 */
[----:B------:R-:W-:Y:S01]  /*e4f0*/  @P1 IMAD.MOV.U32 R130, RZ, RZ, R209 ;  /* 0x000000ffff821224 */ /* 0x000fe200078e00d1 */
[----:B------:R-:W-:Y:S01]  /*e500*/  PRMT R123, RZ, 0x7610, R123 ;  /* 0x00007610ff7b7816 */ /* 0x000fe2000000007b */
[----:B------:R-:W-:Y:S02]  /*e510*/  @P1 IMAD.MOV.U32 R131, RZ, RZ, R208 ;  /* 0x000000ffff831224 */ /* 0x000fe400078e00d0 */
[----:B------:R-:W-:Y:S01]  /*e520*/  @!P4 IMAD.MOV R89, RZ, RZ, -R89 ;  /* 0x000000ffff59c224 */ /* 0x000fe200078e0a59 */
[C---:B------:R-:W-:Y:S02]  /*e530*/  SEL R129, R159.reuse, R102, !P2 ;  /* 0x000000669f817207 */ /* 0x040fe40005000000 */
[----:B------:R0:W2:Y:S05]  /*e540*/  @P1 LDG.E.U8 R123, desc[UR26][R130.64] ;  /* 0x0000001a827b1981 */ /* 0x0000aa000c1e1100 */
[----:B------:R-:W-:Y:S01]  /*e550*/  @!P3 IMAD.MOV R86, RZ, RZ, -R86 ;  /* 0x000000ffff56b224 */ /* 0x000fe200078e0a56 */
[----:B------:R-:W-:-:S02]  /*e560*/  SEL R154, R159, R89, !P2 ;  /* 0x000000599f9a7207 */ /* 0x000fc40005000000 */
[C---:B0-----:R-:W-:Y:S02]  /*e570*/  SEL R130, R159.reuse, R100, !P2 ;  /* 0x000000649f827207 */ /* 0x041fe40005000000 */
[C---:B------:R-:W-:Y:S02]  /*e580*/  SEL R131, R159.reuse, R97, !P2 ;  /* 0x000000619f837207 */ /* 0x040fe40005000000 */
[----:B------:R-:W-:Y:S02]  /*e590*/  SEL R159, R159, R86, !P2 ;  /* 0x000000569f9f7207 */ /* 0x000fe40005000000 */
[----:B------:R-:W-:-:S04]  /*e5a0*/  IADD3 R217, P2, PT, R216, R85, RZ ;  /* 0x00000055d8d97210 */ /* 0x000fc80007f5e0ff */
[----:B------:R-:W-:Y:S01]  /*e5b0*/  LEA.HI.X.SX32 R216, R216, R84, 0x1, P2 ;  /* 0x00000054d8d87211 */ /* 0x000fe200010f0eff */
[----:B------:R-:W-:Y:S01]  /*e5c0*/  @P1 IMAD.MOV.U32 R88, RZ, RZ, R217 ;  /* 0x000000ffff581224 */ /* 0x000fe200078e00d9 */
[----:B------:R-:W-:Y:S02]  /*e5d0*/  PRMT R86, RZ, 0x7610, R86 ;  /* 0x00007610ff567816 */ /* 0x000fe40000000056 */
[----:B-1----:R-:W-:Y:S01]  /*e5e0*/  IADD3 R225, P2, PT, R224, R85, RZ ;  /* 0x00000055e0e17210 */ /* 0x002fe20007f5e0ff */
[----:B------:R-:W-:-:S03]  /*e5f0*/  @P1 IMAD.MOV.U32 R89, RZ, RZ, R216 ;  /* 0x000000ffff591224 */ /* 0x000fc600078e00d8 */
[-C--:B------:R-:W-:Y:S02]  /*e600*/  LEA.HI.X.SX32 R224, R224, R84.reuse, 0x1, P2 ;  /* 0x00000054e0e07211 */ /* 0x080fe400010f0eff */
[----:B------:R0:W2:Y:S01]  /*e610*/  @P1 LDG.E.U8 R86, desc[UR26][R88.64] ;  /* 0x0000001a58561981 */ /* 0x0000a2000c1e1100 */
[C---:B------:R-:W-:Y:S01]  /*e620*/  IADD3 R233, P2, PT, R232.reuse, R85, RZ ;  /* 0x00000055e8e97210 */ /* 0x040fe20007f5e0ff */
[----:B------:R-:W-:Y:S02]  /*e630*/  @P1 IMAD.MOV.U32 R90, RZ, RZ, R225 ;  /* 0x000000ffff5a1224 */ /* 0x000fe400078e00e1 */
[----:B------:R-:W-:Y:S01]  /*e640*/  @P1 IMAD.MOV.U32 R91, RZ, RZ, R224 ;  /* 0x000000ffff5b1224 */ /* 0x000fe200078e00e0 */
[----:B------:R-:W-:Y:S02]  /*e650*/  LEA.HI.X.SX32 R232, R232, R84, 0x1, P2 ;  /* 0x00000054e8e87211 */ /* 0x000fe400010f0eff */
[----:B0-----:R-:W-:-:S06]  /*e660*/  PRMT R88, RZ, 0x7610, R88 ;  /* 0x00007610ff587816 */ /* 0x001fcc0000000058 */
[----:B------:R0:W2:Y:S01]  /*e670*/  @P1 LDG.E.U8 R88, desc[UR26][R90.64] ;  /* 0x0000001a5a581981 */ /* 0x0000a2000c1e1100 */
[C---:B------:R-:W-:Y:S01]  /*e680*/  IADD3 R241, P2, PT, R240.reuse, R85, RZ ;  /* 0x00000055f0f17210 */ /* 0x040fe20007f5e0ff */
[----:B0-----:R-:W-:Y:S02]  /*e690*/  @P1 IMAD.MOV.U32 R90, RZ, RZ, R233 ;  /* 0x000000ffff5a1224 */ /* 0x001fe400078e00e9 */
[----:B------:R-:W-:Y:S01]  /*e6a0*/  @P1 IMAD.MOV.U32 R91, RZ, RZ, R232 ;  /* 0x000000ffff5b1224 */ /* 0x000fe200078e00e8 */
[----:B------:R-:W-:-:S04]  /*e6b0*/  LEA.HI.X.SX32 R240, R240, R84, 0x1, P2 ;  /* 0x00000054f0f07211 */ /* 0x000fc800010f0eff */
[----:B------:R0:W2:Y:S01]  /*e6c0*/  @P1 LDG.E.U8 R87, desc[UR26][R90.64] ;  /* 0x0000001a5a571981 */ /* 0x0000a2000c1e1100 */
[C---:B------:R-:W-:Y:S01]  /*e6d0*/  IADD3 R249, P2, PT, R248.reuse, R85, RZ ;  /* 0x00000055f8f97210 */ /* 0x040fe20007f5e0ff */
[----:B------:R-:W-:Y:S02]  /*e6e0*/  @P1 IMAD.MOV.U32 R94, RZ, RZ, R241 ;  /* 0x000000ffff5e1224 */ /* 0x000fe400078e00f1 */
[----:B------:R-:W-:Y:S01]  /*e6f0*/  @P1 IMAD.MOV.U32 R95, RZ, RZ, R240 ;  /* 0x000000ffff5f1224 */ /* 0x000fe200078e00f0 */
[----:B------:R-:W-:Y:S02]  /*e700*/  LEA.HI.X.SX32 R248, R248, R84, 0x1, P2 ;  /* 0x00000054f8f87211 */ /* 0x000fe400010f0eff */
[----:B0-----:R-:W-:Y:S01]  /*e710*/  PRMT R90, RZ, 0x7610, R90 ;  /* 0x00007610ff5a7816 */ /* 0x001fe2000000005a */
[----:B------:R-:W-:Y:S01]  /*e720*/  IMAD R91, R122, UR8, RZ ;  /* 0x000000087a5b7c24 */ /* 0x000fe2000f8e02ff */
[----:B------:R-:W-:-:S04]  /*e730*/  PRMT R89, RZ, 0x7610, R89 ;  /* 0x00007610ff597816 */ /* 0x000fc80000000059 */
[----:B------:R0:W2:Y:S01]  /*e740*/  @P1 LDG.E.U8 R90, desc[UR26][R94.64] ;  /* 0x0000001a5e5a1981 */ /* 0x0000a2000c1e1100 */
[----:B------:R-:W-:-:S04]  /*e750*/  IADD3 R155, P2, PT, R91, R85, RZ ;  /* 0x000000555b9b7210 */ /* 0x000fc80007f5e0ff */
[----:B------:R-:W-:Y:S01]  /*e760*/  LEA.HI.X.SX32 R156, R91, R84, 0x1, P2 ;  /* 0x000000545b9c7211 */ /* 0x000fe200010f0eff */
[----:B0-----:R-:W-:Y:S02]  /*e770*/  @P1 IMAD.MOV.U32 R94, RZ, RZ, R249 ;  /* 0x000000ffff5e1224 */ /* 0x001fe400078e00f9 */
[----:B------:R-:W-:Y:S02]  /*e780*/  @P1 IMAD.MOV.U32 R95, RZ, RZ, R248 ;  /* 0x000000ffff5f1224 */ /* 0x000fe400078e00f8 */
[----:B------:R-:W-:-:S03]  /*e790*/  IMAD R91, R121, UR8, RZ ;  /* 0x00000008795b7c24 */ /* 0x000fc6000f8e02ff */
[----:B------:R0:W2:Y:S02]  /*e7a0*/  @P1 LDG.E.U8 R89, desc[UR26][R94.64] ;  /* 0x0000001a5e591981 */ /* 0x0000a4000c1e1100 */
[----:B------:R-:W-:-:S04]  /*e7b0*/  IADD3 R96, P2, PT, R91, R85, RZ ;  /* 0x000000555b607210 */ /* 0x000fc80007f5e0ff */
[----:B------:R-:W-:Y:S01]  /*e7c0*/  LEA.HI.X.SX32 R97, R91, R84, 0x1, P2 ;  /* 0x000000545b617211 */ /* 0x000fe200010f0eff */
[----:B0-----:R-:W-:Y:S02]  /*e7d0*/  @P1 IMAD.MOV.U32 R94, RZ, RZ, R155 ;  /* 0x000000ffff5e1224 */ /* 0x001fe400078e009b */
[----:B------:R-:W-:Y:S01]  /*e7e0*/  @P1 IMAD.MOV.U32 R95, RZ, RZ, R156 ;  /* 0x000000ffff5f1224 */ /* 0x000fe200078e009c */
[----:B------:R-:W-:-:S04]  /*e7f0*/  PRMT R91, RZ, 0x7610, R91 ;  /* 0x00007610ff5b7816 */ /* 0x000fc8000000005b */
[----:B------:R0:W2:Y:S02]  /*e800*/  @P1 LDG.E.U8 R92, desc[UR26][R94.64] ;  /* 0x0000001a5e5c1981 */ /* 0x0000a4000c1e1100 */
[----:B0-----:R-:W-:Y:S02]  /*e810*/  @P1 IMAD.MOV.U32 R94, RZ, RZ, R96 ;  /* 0x000000ffff5e1224 */ /* 0x001fe400078e0060 */
[----:B------:R-:W-:-:S05]  /*e820*/  @P1 IMAD.MOV.U32 R95, RZ, RZ, R97 ;  /* 0x000000ffff5f1224 */ /* 0x000fca00078e0061 */
[----:B------:R0:W2:Y:S04]  /*e830*/  @P1 LDG.E.U8 R91, desc[UR26][R94.64] ;  /* 0x0000001a5e5b1981 */ /* 0x0000a8000c1e1100 */
[----:B------:R-:W-:Y:S01]  /*e840*/  STL [R1+0x10], R155 ;  /* 0x0000109b01007387 */ /* 0x000fe20000100800 */
[----:B0-----:R-:W-:-:S03]  /*e850*/  IMAD R94, R120, UR8, RZ ;  /* 0x00000008785e7c24 */ /* 0x001fc6000f8e02ff */
[----:B------:R-:W-:Y:S04]  /*e860*/  STL [R1+0xc], R156 ;  /* 0x00000c9c01007387 */ /* 0x000fe80000100800 */
[----:B------:R0:W-:Y:S04]  /*e870*/  STL [R1+0x30], R96 ;  /* 0x0000306001007387 */ /* 0x0001e80000100800 */
[----:B------:R1:W-:Y:S01]  /*e880*/  STL [R1+0x2c], R97 ;  /* 0x00002c6101007387 */ /* 0x0003e20000100800 */
[----:B0-----:R-:W-:-:S04]  /*e890*/  IADD3 R96, P2, PT, R94, R85, RZ ;  /* 0x000000555e607210 */ /* 0x001fc80007f5e0ff */
[----:B-1----:R-:W-:Y:S01]  /*e8a0*/  LEA.HI.X.SX32 R97, R94, R84, 0x1, P2 ;  /* 0x000000545e617211 */ /* 0x002fe200010f0eff */
[----:B------:R-:W-:Y:S01]  /*e8b0*/  IMAD R94, R119, UR8, RZ ;  /* 0x00000008775e7c24 */ /* 0x000fe2000f8e02ff */
[----:B------:R-:W-:-:S04]  /*e8c0*/  PRMT R95, RZ, 0x7610, R95 ;  /* 0x00007610ff5f7816 */ /* 0x000fc8000000005f */
[C---:B------:R-:W-:Y:S01]  /*e8d0*/  IADD3 R100, P2, PT, R94.reuse, R85, RZ ;  /* 0x000000555e647210 */ /* 0x040fe20007f5e0ff */
[----:B------:R0:W-:Y:S03]  /*e8e0*/  STL [R1+0x50], R96 ;  /* 0x0000506001007387 */ /* 0x0001e60000100800 */
[----:B------:R-:W-:Y:S01]  /*e8f0*/  LEA.HI.X.SX32 R102, R94, R84, 0x1, P2 ;  /* 0x000000545e667211 */ /* 0x000fe200010f0eff */
[----:B------:R1:W-:Y:S01]  /*e900*/  STL [R1+0x4c], R97 ;  /* 0x00004c6101007387 */ /* 0x0003e20000100800 */
[----:B------:R-:W-:-:S03]  /*e910*/  PRMT R94, RZ, 0x7610, R94 ;  /* 0x00007610ff5e7816 */ /* 0x000fc6000000005e */
[----:B------:R0:W2:Y:S02]  /*e920*/  @P1 LDG.E.U8 R95, desc[UR26][R96.64] ;  /* 0x0000001a605f1981 */ /* 0x0000a4000c1e1100 */
[----:B0-----:R-:W-:Y:S02]  /*e930*/  @P1 IMAD.MOV.U32 R96, RZ, RZ, R100 ;  /* 0x000000ffff601224 */ /* 0x001fe400078e0064 */
[----:B-1----:R-:W-:-:S05]  /*e940*/  @P1 IMAD.MOV.U32 R97, RZ, RZ, R102 ;  /* 0x000000ffff611224 */ /* 0x002fca00078e0066 */
[----:B------:R0:W2:Y:S04]  /*e950*/  @P1 LDG.E.U8 R94, desc[UR26][R96.64] ;  /* 0x0000001a605e1981 */ /* 0x0000a8000c1e1100 */
[----:B------:R1:W-:Y:S01]  /*e960*/  STL [R1+0x70], R100 ;  /* 0x0000706401007387 */ /* 0x0003e20000100800 */
[----:B0-----:R-:W-:-:S03]  /*e970*/  IMAD R96, R118, UR8, RZ ;  /* 0x0000000876607c24 */ /* 0x001fc6000f8e02ff */
[----:B------:R0:W-:Y:S02]  /*e980*/  STL [R1+0x6c], R102 ;  /* 0x00006c6601007387 */ /* 0x0001e40000100800 */
[----:B-1----:R-:W-:-:S04]  /*e990*/  IADD3 R100, P2, PT, R96, R85, RZ ;  /* 0x0000005560647210 */ /* 0x002fc80007f5e0ff */
[----:B0-----:R-:W-:Y:S01]  /*e9a0*/  LEA.HI.X.SX32 R102, R96, R84, 0x1, P2 ;  /* 0x0000005460667211 */ /* 0x001fe200010f0eff */
[----:B------:R-:W-:Y:S01]  /*e9b0*/  IMAD R96, R117, UR8, RZ ;  /* 0x0000000875607c24 */ /* 0x000fe2000f8e02ff */
[----:B------:R-:W-:Y:S01]  /*e9c0*/  STL [R1+0x90], R100 ;  /* 0x0000906401007387 */ /* 0x000fe20000100800 */
[----:B------:R-:W-:Y:S02]  /*e9d0*/  PRMT R97, RZ, 0x7610, R97 ;  /* 0x00007610ff617816 */ /* 0x000fe40000000061 */
[----:B------:R-:W-:Y:S01]  /*e9e0*/  @P1 IMAD.MOV.U32 R103, RZ, RZ, R102 ;  /* 0x000000ffff671224 */ /* 0x000fe200078e0066 */
[----:B------:R0:W-:Y:S02]  /*e9f0*/  STL [R1+0x8c], R102 ;  /* 0x00008c6601007387 */ /* 0x0001e40000100800 */
[----:B0-----:R-:W-:Y:S01]  /*ea00*/  @P1 IMAD.MOV.U32 R102, RZ, RZ, R100 ;  /* 0x000000ffff661224 */ /* 0x001fe200078e0064 */
[----:B------:R-:W-:-:S04]  /*ea10*/  IADD3 R100, P2, PT, R96, R85, RZ ;  /* 0x0000005560647210 */ /* 0x000fc80007f5e0ff */
[----:B------:R0:W2:Y:S01]  /*ea20*/  @P1 LDG.E.U8 R97, desc[UR26][R102.64] ;  /* 0x0000001a66611981 */ /* 0x0000a2000c1e1100 */
[----:B------:R-:W-:-:S03]  /*ea30*/  LEA.HI.X.SX32 R108, R96, R84, 0x1, P2 ;  /* 0x00000054606c7211 */ /* 0x000fc600010f0eff */
[----:B------:R1:W-:Y:S01]  /*ea40*/  STL [R1+0xb0], R100 ;  /* 0x0000b06401007387 */ /* 0x0003e20000100800 */
[----:B0-----:R-:W-:Y:S02]  /*ea50*/  @P1 IMAD.MOV.U32 R102, RZ, RZ, R100 ;  /* 0x000000ffff661224 */ /* 0x001fe400078e0064 */
[----:B-1----:R-:W-:Y:S01]  /*ea60*/  IMAD R100, R116, UR8, RZ ;  /* 0x0000000874647c24 */ /* 0x002fe2000f8e02ff */
[----:B------:R0:W-:Y:S01]  /*ea70*/  STL [R1+0xac], R108 ;  /* 0x0000ac6c01007387 */ /* 0x0001e20000100800 */
[----:B------:R-:W-:Y:S01]  /*ea80*/  @P1 IMAD.MOV.U32 R103, RZ, RZ, R108 ;  /* 0x000000ffff671224 */ /* 0x000fe200078e006c */
[----:B------:R-:W-:-:S06]  /*ea90*/  PRMT R96, RZ, 0x7610, R96 ;  /* 0x00007610ff607816 */ /* 0x000fcc0000000060 */
[----:B------:R1:W2:Y:S01]  /*eaa0*/  @P1 LDG.E.U8 R96, desc[UR26][R102.64] ;  /* 0x0000001a66601981 */ /* 0x0002a2000c1e1100 */
[----:B0-----:R-:W-:-:S04]  /*eab0*/  IADD3 R108, P2, PT, R100, R85, RZ ;  /* 0x00000055646c7210 */ /* 0x001fc80007f5e0ff */
[----:B------:R-:W-:Y:S01]  /*eac0*/  LEA.HI.X.SX32 R109, R100, R84, 0x1, P2 ;  /* 0x00000054646d7211 */ /* 0x000fe200010f0eff */
[----:B------:R-:W-:Y:S01]  /*ead0*/  IMAD R100, R114, UR8, RZ ;  /* 0x0000000872647c24 */ /* 0x000fe2000f8e02ff */
[----:B-1----:R-:W-:-:S04]  /*eae0*/  PRMT R102, RZ, 0x7610, R102 ;  /* 0x00007610ff667816 */ /* 0x002fc80000000066 */
[C---:B------:R-:W-:Y:S01]  /*eaf0*/  IADD3 R103, P2, PT, R100.reuse, R85, RZ ;  /* 0x0000005564677210 */ /* 0x040fe20007f5e0ff */
[----:B------:R0:W-:Y:S03]  /*eb00*/  STL [R1+0xd0], R108 ;  /* 0x0000d06c01007387 */ /* 0x0001e60000100800 */
[----:B------:R-:W-:Y:S01]  /*eb10*/  LEA.HI.X.SX32 R116, R100, R84, 0x1, P2 ;  /* 0x0000005464747211 */ /* 0x000fe200010f0eff */
[----:B------:R1:W-:Y:S01]  /*eb20*/  STL [R1+0xcc], R109 ;  /* 0x0000cc6d01007387 */ /* 0x0003e20000100800 */
[----:B------:R-:W-:-:S03]  /*eb30*/  PRMT R100, RZ, 0x7610, R100 ;  /* 0x00007610ff647816 */ /* 0x000fc60000000064 */
[----:B------:R0:W2:Y:S04]  /*eb40*/  @P1 LDG.E.U8 R102, desc[UR26][R108.64] ;  /* 0x0000001a6c661981 */ /* 0x0000a8000c1e1100 */
[----:B------:R3:W-:Y:S01]  /*eb50*/  STL [R1+0xf0], R103 ;  /* 0x0000f06701007387 */ /* 0x0007e20000100800 */
[----:B0-----:R-:W-:Y:S02]  /*eb60*/  @P1 IMAD.MOV.U32 R108, RZ, RZ, R103 ;  /* 0x000000ffff6c1224 */ /* 0x001fe400078e0067 */
[----:B-1----:R-:W-:Y:S02]  /*eb70*/  @P1 IMAD.MOV.U32 R109, RZ, RZ, R116 ;  /* 0x000000ffff6d1224 */ /* 0x002fe400078e0074 */
[----:B---3--:R-:W-:-:S03]  /*eb80*/  IMAD R103, R110, UR8, RZ ;  /* 0x000000086e677c24 */ /* 0x008fc6000f8e02ff */
[----:B------:R0:W3:Y:S01]  /*eb90*/  @P1 LDG.E.U8 R100, desc[UR26][R108.64] ;  /* 0x0000001a6c641981 */ /* 0x0000e2000c1e1100 */
[----:B------:R-:W-:Y:S02]  /*eba0*/  PRMT R107, RZ, 0x7610, R107 ;  /* 0x00007610ff6b7816 */ /* 0x000fe4000000006b */
[----:B0-----:R-:W-:-:S04]  /*ebb0*/  IADD3 R108, P2, PT, R103, R85, RZ ;  /* 0x00000055676c7210 */ /* 0x001fc80007f5e0ff */
[----:B------:R-:W-:Y:S01]  /*ebc0*/  LEA.HI.X.SX32 R109, R103, R84, 0x1, P2 ;  /* 0x00000054676d7211 */ /* 0x000fe200010f0eff */
[----:B------:R-:W-:Y:S01]  /*ebd0*/  IMAD R103, R124, UR8, RZ ;  /* 0x000000087c677c24 */ /* 0x000fe2000f8e02ff */
[----:B------:R-:W-:Y:S04]  /*ebe0*/  STS.U8 [R101+UR13+0x1100], R169 ;  /* 0x001100a965007988 */ /* 0x000fe8000800000d */
[----:B------:R-:W-:Y:S01]  /*ebf0*/  STS.U8 [R101+UR13+0x1300], R167 ;  /* 0x001300a765007988 */ /* 0x000fe2000800000d */
[----:B------:R-:W-:-:S03]  /*ec00*/  IADD3 R110, P2, PT, R103, R85, RZ ;  /* 0x00000055676e7210 */ /* 0x000fc60007f5e0ff */
[----:B----4-:R-:W-:Y:S04]  /*ec10*/  STS.U8 [R101+UR13+0x1500], R165 ;  /* 0x001500a565007988 */ /* 0x010fe8000800000d */
        /* <DEDUP_REMOVED lines=21> */
[----:B--2---:R0:W-:Y:S01]  /*ed70*/  STS.U8 [R105+UR13+0x380], R86 ;  /* 0x0003805669007988 */ /* 0x0041e2000800000d */
[----:B------:R-:W-:-:S03]  /*ed80*/  LEA.HI.X.SX32 R114, R103, R84, 0x1, P2 ;  /* 0x0000005467727211 */ /* 0x000fc600010f0eff */
[----:B------:R-:W-:Y:S04]  /*ed90*/  STL [R1+0xec], R116 ;  /* 0x0000ec7401007387 */ /* 0x000fe80000100800 */
[----:B------:R1:W-:Y:S01]  /*eda0*/  STS.U8 [R105+UR13+0x3f80], R4 ;  /* 0x003f800469007988 */ /* 0x0003e2000800000d */
[----:B0-----:R-:W-:-:S03]  /*edb0*/  IMAD R86, R125, UR8, RZ ;  /* 0x000000087d567c24 */ /* 0x001fc6000f8e02ff */
[----:B------:R0:W2:Y:S04]  /*edc0*/  @P1 LDG.E.U8 R107, desc[UR26][R108.64] ;  /* 0x0000001a6c6b1981 */ /* 0x0000a8000c1e1100 */
[----:B-1----:R-:W5:Y:S04]  /*edd0*/  LDL.LU R4, [R1+0x368] ;  /* 0x0003680001047983 */ /* 0x002f680000300800 */
[----:B------:R0:W-:Y:S04]  /*ede0*/  STL [R1+0x110], R108 ;  /* 0x0001106c01007387 */ /* 0x0001e80000100800 */
[----:B------:R1:W-:Y:S04]  /*edf0*/  STL [R1+0x10c], R109 ;  /* 0x00010c6d01007387 */ /* 0x0003e80000100800 */
[----:B------:R4:W-:Y:S01]  /*ee00*/  STL [R1+0x138], R110 ;  /* 0x0001386e01007387 */ /* 0x0009e20000100800 */
[----:B0-----:R-:W-:-:S03]  /*ee10*/  @P1 IMAD.MOV.U32 R108, RZ, RZ, R110 ;  /* 0x000000ffff6c1224 */ /* 0x001fc600078e006e */
[----:B------:R0:W-:Y:S01]  /*ee20*/  STL [R1+0x134], R114 ;  /* 0x0001347201007387 */ /* 0x0001e20000100800 */
[----:B-1----:R-:W-:Y:S01]  /*ee30*/  @P1 IMAD.MOV.U32 R109, RZ, RZ, R114 ;  /* 0x000000ffff6d1224 */ /* 0x002fe200078e0072 */
[----:B----4-:R-:W-:-:S04]  /*ee40*/  IADD3 R110, P2, PT, R86, R85, RZ ;  /* 0x00000055566e7210 */ /* 0x010fc80007f5e0ff */
[----:B0-----:R-:W-:Y:S01]  /*ee50*/  LEA.HI.X.SX32 R114, R86, R84, 0x1, P2 ;  /* 0x0000005456727211 */ /* 0x001fe200010f0eff */
[----:B------:R0:W-:Y:S01]  /*ee60*/  STS.U8 [R105+UR13+0x780], R87 ;  /* 0x0007805769007988 */ /* 0x0001e2000800000d */
[----:B------:R-:W-:Y:S01]  /*ee70*/  PRMT R104, RZ, 0x7610, R104 ;  /* 0x00007610ff687816 */ /* 0x000fe20000000068 */
[----:B------:R-:W-:Y:S01]  /*ee80*/  @P1 IMAD.MOV.U32 R86, RZ, RZ, R110 ;  /* 0x000000ffff561224 */ /* 0x000fe200078e006e */
[----:B------:R-:W-:-:S06]  /*ee90*/  PRMT R103, RZ, 0x7610, R103 ;  /* 0x00007610ff677816 */ /* 0x000fcc0000000067 */
[----:B------:R-:W4:Y:S01]  /*eea0*/  @P1 LDG.E.U8 R103, desc[UR26][R108.64] ;  /* 0x0000001a6c671981 */ /* 0x000f22000c1e1100 */
[----:B0-----:R-:W-:-:S05]  /*eeb0*/  @P1 IMAD.MOV.U32 R87, RZ, RZ, R114 ;  /* 0x000000ffff571224 */ /* 0x001fca00078e0072 */
[----:B------:R0:W2:Y:S02]  /*eec0*/  @P1 LDG.E.U8 R104, desc[UR26][R86.64] ;  /* 0x0000001a56681981 */ /* 0x0000a4000c1e1100 */
[----:B0-----:R-:W-:-:S05]  /*eed0*/  IMAD R86, R126, UR8, RZ ;  /* 0x000000087e567c24 */ /* 0x001fca000f8e02ff */
[C---:B------:R-:W-:Y:S01]  /*eee0*/  IADD3 R108, P2, PT, R86.reuse, R85, RZ ;  /* 0x00000055566c7210 */ /* 0x040fe20007f5e0ff */
[----:B------:R0:W-:Y:S03]  /*eef0*/  STS.U8 [R105+UR13+0xb80], R89 ;  /* 0x000b805969007988 */ /* 0x0001e6000800000d */
[----:B------:R-:W-:Y:S01]  /*ef00*/  LEA.HI.X.SX32 R109, R86, R84, 0x1, P2 ;  /* 0x00000054566d7211 */ /* 0x000fe200010f0eff */
[----:B------:R-:W-:-:S04]  /*ef10*/  @P1 IMAD.MOV.U32 R86, RZ, RZ, R108 ;  /* 0x000000ffff561224 */ /* 0x000fc800078e006c */
[----:B------:R-:W-:Y:S01]  /*ef20*/  @P1 IMAD.MOV.U32 R87, RZ, RZ, R109 ;  /* 0x000000ffff571224 */ /* 0x000fe200078e006d */
[----:B0-----:R-:W-:Y:S01]  /*ef30*/  PRMT R89, RZ, 0x7610, R89 ;  /* 0x00007610ff597816 */ /* 0x001fe20000000059 */
[----:B------:R0:W-:Y:S05]  /*ef40*/  STS.U8 [R105+UR13+0x980], R90 ;  /* 0x0009805a69007988 */ /* 0x0001ea000800000d */
[----:B------:R1:W2:Y:S04]  /*ef50*/  @P1 LDG.E.U8 R89, desc[UR26][R86.64] ;  /* 0x0000001a56591981 */ /* 0x0002a8000c1e1100 */
[----:B------:R-:W-:Y:S01]  /*ef60*/  STL [R1+0x158], R110 ;  /* 0x0001586e01007387 */ /* 0x000fe20000100800 */
[----:B-1----:R-:W-:-:S03]  /*ef70*/  IMAD R86, R127, UR8, RZ ;  /* 0x000000087f567c24 */ /* 0x002fc6000f8e02ff */
[----:B------:R-:W-:Y:S02]  /*ef80*/  STL [R1+0x154], R114 ;  /* 0x0001547201007387 */ /* 0x000fe40000100800 */
[C---:B0-----:R-:W-:Y:S02]  /*ef90*/  IADD3 R90, P2, PT, R86.reuse, R85, RZ ;  /* 0x00000055565a7210 */ /* 0x041fe40007f5e0ff */
[----:B------:R0:W-:Y:S04]  /*efa0*/  STL [R1+0x178], R108 ;  /* 0x0001786c01007387 */ /* 0x0001e80000100800 */
[----:B------:R1:W-:Y:S01]  /*efb0*/  STS.U8 [R105+UR13+0xf80], R91 ;  /* 0x000f805b69007988 */ /* 0x0003e2000800000d */
[----:B0-----:R-:W-:Y:S01]  /*efc0*/  LEA.HI.X.SX32 R108, R86, R84, 0x1, P2 ;  /* 0x00000054566c7211 */ /* 0x001fe200010f0eff */
[----:B------:R-:W-:Y:S01]  /*efd0*/  @P1 IMAD.MOV.U32 R86, RZ, RZ, R90 ;  /* 0x000000ffff561224 */ /* 0x000fe200078e005a */
[----:B-1----:R-:W-:-:S03]  /*efe0*/  PRMT R91, RZ, 0x7610, R91 ;  /* 0x00007610ff5b7816 */ /* 0x002fc6000000005b */
[----:B------:R-:W-:Y:S01]  /*eff0*/  @P1 IMAD.MOV.U32 R87, RZ, RZ, R108 ;  /* 0x000000ffff571224 */ /* 0x000fe200078e006c */
[----:B------:R-:W-:Y:S04]  /*f000*/  STL [R1+0x174], R109 ;  /* 0x0001746d01007387 */ /* 0x000fe80000100800 */
[----:B------:R0:W3:Y:S04]  /*f010*/  @P1 LDG.E.U8 R91, desc[UR26][R86.64] ;  /* 0x0000001a565b1981 */ /* 0x0000e8000c1e1100 */
[----:B------:R1:W-:Y:S01]  /*f020*/  STL [R1+0x198], R90 ;  /* 0x0001985a01007387 */ /* 0x0003e20000100800 */
[----:B0-----:R-:W-:-:S03]  /*f030*/  IMAD R86, R128, UR8, RZ ;  /* 0x0000000880567c24 */ /* 0x001fc6000f8e02ff */
[----:B------:R0:W-:Y:S02]  /*f040*/  STS.U8 [R105+UR13+0xd80], R92 ;  /* 0x000d805c69007988 */ /* 0x0001e4000800000d */
[C---:B-1----:R-:W-:Y:S02]  /*f050*/  IADD3 R90, P2, PT, R86.reuse, R85, RZ ;  /* 0x00000055565a7210 */ /* 0x042fe40007f5e0ff */
[----:B------:R1:W-:Y:S02]  /*f060*/  STS.U8 [R105+UR13+0x580], R88 ;  /* 0x0005805869007988 */ /* 0x0003e4000800000d */
[----:B0-----:R-:W-:Y:S01]  /*f070*/  LEA.HI.X.SX32 R92, R86, R84, 0x1, P2 ;  /* 0x00000054565c7211 */ /* 0x001fe200010f0eff */
[----:B------:R-:W-:Y:S01]  /*f080*/  @P1 IMAD.MOV.U32 R86, RZ, RZ, R90 ;  /* 0x000000ffff561224 */ /* 0x000fe200078e005a */
[----:B-1----:R-:W-:-:S03]  /*f090*/  PRMT R88, RZ, 0x7610, R88 ;  /* 0x00007610ff587816 */ /* 0x002fc60000000058 */
[----:B------:R-:W-:Y:S01]  /*f0a0*/  @P1 IMAD.MOV.U32 R87, RZ, RZ, R92 ;  /* 0x000000ffff571224 */ /* 0x000fe200078e005c */
[----:B------:R-:W-:Y:S04]  /*f0b0*/  STL [R1+0x194], R108 ;  /* 0x0001946c01007387 */ /* 0x000fe80000100800 */
[----:B------:R0:W4:Y:S04]  /*f0c0*/  @P1 LDG.E.U8 R88, desc[UR26][R86.64] ;  /* 0x0000001a56581981 */ /* 0x000128000c1e1100 */
[----:B------:R1:W-:Y:S01]  /*f0d0*/  STL [R1+0x1b8], R90 ;  /* 0x0001b85a01007387 */ /* 0x0003e20000100800 */
[----:B0-----:R-:W-:-:S03]  /*f0e0*/  IMAD R86, R129, UR8, RZ ;  /* 0x0000000881567c24 */ /* 0x001fc6000f8e02ff */
[----:B------:R0:W-:Y:S02]  /*f0f0*/  STL [R1+0x1b4], R92 ;  /* 0x0001b45c01007387 */ /* 0x0001e40000100800 */
[C---:B-1----:R-:W-:Y:S02]  /*f100*/  IADD3 R90, P2, PT, R86.reuse, R85, RZ ;  /* 0x00000055565a7210 */ /* 0x042fe40007f5e0ff */
[----:B------:R1:W-:Y:S02]  /*f110*/  STS.U8 [R105+UR13+0x1380], R94 ;  /* 0x0013805e69007988 */ /* 0x0003e4000800000d */
[----:B0-----:R-:W-:Y:S01]  /*f120*/  LEA.HI.X.SX32 R92, R86, R84, 0x1, P2 ;  /* 0x00000054565c7211 */ /* 0x001fe200010f0eff */
[----:B------:R-:W-:Y:S01]  /*f130*/  IMAD R86, R130, UR8, RZ ;  /* 0x0000000882567c24 */ /* 0x000fe2000f8e02ff */
[----:B------:R0:W-:Y:S01]  /*f140*/  STL [R1+0x1c8], R90 ;  /* 0x0001c85a01007387 */ /* 0x0001e20000100800 */
[----:B-1----:R-:W-:-:S03]  /*f150*/  @P1 IMAD.MOV.U32 R94, RZ, RZ, R90 ;  /* 0x000000ffff5e1224 */ /* 0x002fc600078e005a */
[----:B------:R1:W-:Y:S01]  /*f160*/  STS.U8 [R105+UR13+0x1180], R95 ;  /* 0x0011805f69007988 */ /* 0x0003e2000800000d */
[----:B------:R-:W-:Y:S02]  /*f170*/  PRMT R87, RZ, 0x7610, R87 ;  /* 0x00007610ff577816 */ /* 0x000fe40000000057 */
[----:B0-----:R-:W-:Y:S01]  /*f180*/  IADD3 R90, P2, PT, R86, R85, RZ ;  /* 0x00000055565a7210 */ /* 0x001fe20007f5e0ff */
[----:B------:R0:W-:Y:S01]  /*f190*/  STL [R1+0x1c4], R92 ;  /* 0x0001c45c01007387 */ /* 0x0001e20000100800 */
[----:B-1----:R-:W-:-:S05]  /*f1a0*/  @P1 IMAD.MOV.U32 R95, RZ, RZ, R92 ;  /* 0x000000ffff5f1224 */ /* 0x002fca00078e005c */
[----:B------:R1:W4:Y:S01]  /*f1b0*/  @P1 LDG.E.U8 R87, desc[UR26][R94.64] ;  /* 0x0000001a5e571981 */ /* 0x000322000c1e1100 */
[----:B0-----:R-:W-:Y:S02]  /*f1c0*/  LEA.HI.X.SX32 R92, R86, R84, 0x1, P2 ;  /* 0x00000054565c7211 */ /* 0x001fe400010f0eff */
[----:B------:R-:W-:Y:S01]  /*f1d0*/  PRMT R86, RZ, 0x7610, R86 ;  /* 0x00007610ff567816 */ /* 0x000fe20000000056 */
[----:B-1----:R-:W-:Y:S02]  /*f1e0*/  @P1 IMAD.MOV.U32 R94, RZ, RZ, R90 ;  /* 0x000000ffff5e1224 */ /* 0x002fe400078e005a */
[----:B------:R-:W-:-:S05]  /*f1f0*/  @P1 IMAD.MOV.U32 R95, RZ, RZ, R92 ;  /* 0x000000ffff5f1224 */ /* 0x000fca00078e005c */
[----:B------:R0:W4:Y:S04]  /*f200*/  @P1 LDG.E.U8 R86, desc[UR26][R94.64] ;  /* 0x0000001a5e561981 */ /* 0x000128000c1e1100 */
[----:B------:R1:W-:Y:S04]  /*f210*/  STL [R1+0x1d0], R90 ;  /* 0x0001d05a01007387 */ /* 0x0003e80000100800 */
[----:B------:R0:W-:Y:S01]  /*f220*/  STL [R1+0x1cc], R92 ;  /* 0x0001cc5c01007387 */ /* 0x0001e20000100800 */
[----:B-1----:R-:W-:-:S03]  /*f230*/  IMAD R90, R131, UR8, RZ ;  /* 0x00000008835a7c24 */ /* 0x002fc6000f8e02ff */
[----:B------:R1:W-:Y:S02]  /*f240*/  STS.U8 [R105+UR13+0x1780], R96 ;  /* 0x0017806069007988 */ /* 0x0003e4000800000d */
[----:B0-----:R-:W-:-:S05]  /*f250*/  IADD3 R92, P2, PT, R90, R85, RZ ;  /* 0x000000555a5c7210 */ /* 0x001fca0007f5e0ff */
[----:B------:R0:W-:Y:S01]  /*f260*/  STL [R1+0x1d8], R92 ;  /* 0x0001d85c01007387 */ /* 0x0001e20000100800 */
[----:B-1----:R-:W-:Y:S01]  /*f270*/  LEA.HI.X.SX32 R96, R90, R84, 0x1, P2 ;  /* 0x000000545a607211 */ /* 0x002fe200010f0eff */
[----:B------:R-:W-:Y:S01]  /*f280*/  @P1 IMAD.MOV.U32 R94, RZ, RZ, R92 ;  /* 0x000000ffff5e1224 */ /* 0x000fe200078e005c */
[----:B------:R-:W-:-:S03]  /*f290*/  PRMT R90, RZ, 0x7610, R90 ;  /* 0x00007610ff5a7816 */ /* 0x000fc6000000005a */
[----:B------:R1:W-:Y:S01]  /*f2a0*/  STL [R1+0x1d4], R96 ;  /* 0x0001d46001007387 */ /* 0x0003e20000100800 */
[----:B0-----:R-:W-:Y:S02]  /*f2b0*/  IMAD R92, R146, UR8, RZ ;  /* 0x00000008925c7c24 */ /* 0x001fe4000f8e02ff */
[----:B------:R-:W-:Y:S01]  /*f2c0*/  @P1 IMAD.MOV.U32 R95, RZ, RZ, R96 ;  /* 0x000000ffff5f1224 */ /* 0x000fe200078e0060 */
[----:B------:R0:W-:Y:S02]  /*f2d0*/  STS.U8 [R105+UR13+0x1580], R97 ;  /* 0x0015806169007988 */ /* 0x0001e4000800000d */
[C---:B-1----:R-:W-:Y:S02]  /*f2e0*/  IADD3 R96, P2, PT, R92.reuse, R85, RZ ;  /* 0x000000555c607210 */ /* 0x042fe40007f5e0ff */
[----:B------:R1:W4:Y:S02]  /*f2f0*/  @P1 LDG.E.U8 R90, desc[UR26][R94.64] ;  /* 0x0000001a5e5a1981 */ /* 0x000324000c1e1100 */
[----:B0-----:R-:W-:Y:S01]  /*f300*/  LEA.HI.X.SX32 R97, R92, R84, 0x1, P2 ;  /* 0x000000545c617211 */ /* 0x001fe200010f0eff */
[----:B------:R-:W-:Y:S01]  /*f310*/  IMAD R92, R147, UR8, RZ ;  /* 0x00000008935c7c24 */ /* 0x000fe2000f8e02ff */
[----:B------:R0:W-:Y:S01]  /*f320*/  STL [R1+0x1e0], R96 ;  /* 0x0001e06001007387 */ /* 0x0001e20000100800 */
[----:B-1----:R-:W-:-:S02]  /*f330*/  @P1 IMAD.MOV.U32 R94, RZ, RZ, R96 ;  /* 0x000000ffff5e1224 */ /* 0x002fc400078e0060 */
[----:B------:R-:W-:Y:S01]  /*f340*/  @P1 IMAD.MOV.U32 R95, RZ, RZ, R97 ;  /* 0x000000ffff5f1224 */ /* 0x000fe200078e0061 */
[----:B------:R1:W-:Y:S01]  /*f350*/  STL [R1+0x1dc], R97 ;  /* 0x0001dc6101007387 */ /* 0x0003e20000100800 */
[----:B0-----:R-:W-:-:S04]  /*f360*/  IADD3 R96, P2, PT, R92, R85, RZ ;  /* 0x000000555c607210 */ /* 0x001fc80007f5e0ff */
[----:B-1----:R-:W-:Y:S01]  /*f370*/  LEA.HI.X.SX32 R97, R92, R84, 0x1, P2 ;  /* 0x000000545c617211 */ /* 0x002fe200010f0eff */
[----:B------:R-:W-:Y:S04]  /*f380*/  STL [R1+0x1e8], R96 ;  /* 0x0001e86001007387 */ /* 0x000fe80000100800 */
[----:B--2---:R0:W-:Y:S02]  /*f390*/  STS.U8 [R105+UR13+0x2380], R89 ;  /* 0x0023805969007988 */ /* 0x0041e4000800000d */
[----:B0-----:R-:W-:-:S06]  /*f3a0*/  PRMT R89, RZ, 0x7610, R89 ;  /* 0x00007610ff597816 */ /* 0x001fcc0000000059 */
[----:B------:R0:W2:Y:S02]  /*f3b0*/  @P1 LDG.E.U8 R89, desc[UR26][R94.64] ;  /* 0x0000001a5e591981 */ /* 0x0000a4000c1e1100 */
[----:B0-----:R-:W-:Y:S02]  /*f3c0*/  @P1 IMAD.MOV.U32 R94, RZ, RZ, R96 ;  /* 0x000000ffff5e1224 */ /* 0x001fe400078e0060 */
[----:B---3--:R0:W-:Y:S01]  /*f3d0*/  STS.U8 [R105+UR13+0x2580], R91 ;  /* 0x0025805b69007988 */ /* 0x0081e2000800000d */
[----:B------:R-:W-:Y:S02]  /*f3e0*/  @P1 IMAD.MOV.U32 R95, RZ, RZ, R97 ;  /* 0x000000ffff5f1224 */ /* 0x000fe400078e0061 */
[----:B0-----:R-:W-:-:S05]  /*f3f0*/  IMAD R91, R148, UR8, RZ ;  /* 0x00000008945b7c24 */ /* 0x001fca000f8e02ff */
[----:B------:R-:W-:-:S04]  /*f400*/  IADD3 R92, P2, PT, R91, R85, RZ ;  /* 0x000000555b5c7210 */ /* 0x000fc80007f5e0ff */
[----:B------:R-:W-:Y:S01]  /*f410*/  LEA.HI.X.SX32 R96, R91, R84, 0x1, P2 ;  /* 0x000000545b607211 */ /* 0x000fe200010f0eff */
[----:B----4-:R0:W-:Y:S02]  /*f420*/  STS.U8 [R105+UR13+0x2780], R88 ;  /* 0x0027805869007988 */ /* 0x0101e4000800000d */
[----:B0-----:R-:W-:-:S06]  /*f430*/  PRMT R88, RZ, 0x7610, R88 ;  /* 0x00007610ff587816 */ /* 0x001fcc0000000058 */
[----:B------:R0:W3:Y:S02]  /*f440*/  @P1 LDG.E.U8 R88, desc[UR26][R94.64] ;  /* 0x0000001a5e581981 */ /* 0x0000e4000c1e1100 */
[----:B0-----:R-:W-:Y:S02]  /*f450*/  @P1 IMAD.MOV.U32 R94, RZ, RZ, R92 ;  /* 0x000000ffff5e1224 */ /* 0x001fe400078e005c */
[----:B------:R-:W-:Y:S01]  /*f460*/  @P1 IMAD.MOV.U32 R95, RZ, RZ, R96 ;  /* 0x000000ffff5f1224 */ /* 0x000fe200078e0060 */
[----:B------:R0:W-:Y:S02]  /*f470*/  STS.U8 [R105+UR13+0x2b80], R86 ;  /* 0x002b805669007988 */ /* 0x0001e4000800000d */
[----:B0-----:R-:W-:-:S06]  /*f480*/  PRMT R86, RZ, 0x7610, R86 ;  /* 0x00007610ff567816 */ /* 0x001fcc0000000056 */
[----:B------:R0:W4:Y:S04]  /*f490*/  @P1 LDG.E.U8 R86, desc[UR26][R94.64] ;  /* 0x0000001a5e561981 */ /* 0x000128000c1e1100 */
[----:B------:R1:W-:Y:S02]  /*f4a0*/  STS.U8 [R105+UR13+0x2980], R87 ;  /* 0x0029805769007988 */ /* 0x0003e4000800000d */
[----:B-1----:R-:W-:Y:S02]  /*f4b0*/  IMAD R87, R150, UR8, RZ ;  /* 0x0000000896577c24 */ /* 0x002fe4000f8e02ff */
[----:B------:R-:W-:Y:S03]  /*f4c0*/  STL [R1+0x1e4], R97 ;  /* 0x0001e46101007387 */ /* 0x000fe60000100800 */
[C---:B------:R-:W-:Y:S01]  /*f4d0*/  IADD3 R91, P2, PT, R87.reuse, R85, RZ ;  /* 0x00000055575b7210 */ /* 0x040fe20007f5e0ff */
[----:B------:R1:W-:Y:S04]  /*f4e0*/  STL [R1+0x1f0], R92 ;  /* 0x0001f05c01007387 */ /* 0x0003e80000100800 */
[----:B------:R-:W-:Y:S01]  /*f4f0*/  STL [R1+0x1ec], R96 ;  /* 0x0001ec6001007387 */ /* 0x000fe20000100800 */
[----:B-1----:R-:W-:-:S03]  /*f500*/  LEA.HI.X.SX32 R92, R87, R84, 0x1, P2 ;  /* 0x00000054575c7211 */ /* 0x002fc600010f0eff */
[----:B------:R1:W-:Y:S04]  /*f510*/  STS.U8 [R105+UR13+0x2d80], R90 ;  /* 0x002d805a69007988 */ /* 0x0003e8000800000d */
[----:B------:R0:W-:Y:S04]  /*f520*/  STL [R1+0x1f8], R91 ;  /* 0x0001f85b01007387 */ /* 0x0001e80000100800 */
[----:B------:R-:W-:Y:S01]  /*f530*/  STL [R1+0x1f4], R92 ;  /* 0x0001f45c01007387 */ /* 0x000fe20000100800 */
[----:B-1----:R-:W-:Y:S02]  /*f540*/  @P1 IMAD.MOV.U32 R90, RZ, RZ, R91 ;  /* 0x000000ffff5a1224 */ /* 0x002fe400078e005b */
[----:B0-----:R-:W-:Y:S01]  /*f550*/  @P1 IMAD.MOV.U32 R91, RZ, RZ, R92 ;  /* 0x000000ffff5b1224 */ /* 0x001fe200078e005c */
[----:B--2---:R0:W-:Y:S02]  /*f560*/  STS.U8 [R105+UR13+0x2f80], R89 ;  /* 0x002f805969007988 */ /* 0x0041e4000800000d */
[----:B0-----:R-:W-:-:S05]  /*f570*/  IMAD R89, R152, UR8, RZ ;  /* 0x0000000898597c24 */ /* 0x001fca000f8e02ff */
[----:B------:R-:W-:-:S04]  /*f580*/  IADD3 R92, P2, PT, R89, R85, RZ ;  /* 0x00000055595c7210 */ /* 0x000fc80007f5e0ff */
[----:B------:R-:W-:-:S05]  /*f590*/  LEA.HI.X.SX32 R94, R89, R84, 0x1, P2 ;  /* 0x00000054595e7211 */ /* 0x000fca00010f0eff */
[----:B------:R-:W-:Y:S01]  /*f5a0*/  @P1 IMAD.MOV.U32 R89, RZ, RZ, R94 ;  /* 0x000000ffff591224 */ /* 0x000fe200078e005e */
[----:B---3--:R0:W-:Y:S02]  /*f5b0*/  STS.U8 [R105+UR13+0x3180], R88 ;  /* 0x0031805869007988 */ /* 0x0081e4000800000d */
[----:B0-----:R-:W-:Y:S02]  /*f5c0*/  @P1 IMAD.MOV.U32 R88, RZ, RZ, R92 ;  /* 0x000000ffff581224 */ /* 0x001fe400078e005c */
[----:B----4-:R0:W-:Y:S02]  /*f5d0*/  STS.U8 [R105+UR13+0x3380], R86 ;  /* 0x0033805669007988 */ /* 0x0101e4000800000d */
[----:B0-----:R-:W-:-:S06]  /*f5e0*/  PRMT R86, RZ, 0x7610, R86 ;  /* 0x00007610ff567816 */ /* 0x001fcc0000000056 */
[----:B------:R0:W2:Y:S01]  /*f5f0*/  @P1 LDG.E.U8 R86, desc[UR26][R88.64] ;  /* 0x0000001a58561981 */ /* 0x0000a2000c1e1100 */
[----:B------:R-:W-:-:S06]  /*f600*/  PRMT R87, RZ, 0x7610, R87 ;  /* 0x00007610ff577816 */ /* 0x000fcc0000000057 */
[----:B------:R1:W3:Y:S01]  /*f610*/  @P1 LDG.E.U8 R87, desc[UR26][R90.64] ;  /* 0x0000001a5a571981 */ /* 0x0002e2000c1e1100 */
[----:B0-----:R-:W-:-:S05]  /*f620*/  IMAD R88, R153, UR8, RZ ;  /* 0x0000000899587c24 */ /* 0x001fca000f8e02ff */
[----:B-1----:R-:W-:-:S04]  /*f630*/  IADD3 R90, P2, PT, R88, R85, RZ ;  /* 0x00000055585a7210 */ /* 0x002fc80007f5e0ff */
[----:B------:R-:W-:Y:S01]  /*f640*/  LEA.HI.X.SX32 R91, R88, R84, 0x1, P2 ;  /* 0x00000054585b7211 */ /* 0x000fe200010f0eff */
[----:B------:R-:W-:-:S04]  /*f650*/  @P1 IMAD.MOV.U32 R88, RZ, RZ, R90 ;  /* 0x000000ffff581224 */ /* 0x000fc800078e005a */
[----:B------:R-:W-:Y:S01]  /*f660*/  @P1 IMAD.MOV.U32 R89, RZ, RZ, R91 ;  /* 0x000000ffff591224 */ /* 0x000fe200078e005b */
[----:B--2---:R0:W-:Y:S02]  /*f670*/  STS.U8 [R105+UR13+0x3780], R86 ;  /* 0x0037805669007988 */ /* 0x0041e4000800000d */
[----:B0-----:R-:W-:-:S06]  /*f680*/  PRMT R86, RZ, 0x7610, R86 ;  /* 0x00007610ff567816 */ /* 0x001fcc0000000056 */
[----:B------:R0:W2:Y:S04]  /*f690*/  @P1 LDG.E.U8 R86, desc[UR26][R88.64] ;  /* 0x0000001a58561981 */ /* 0x0000a8000c1e1100 */
[----:B---3--:R1:W-:Y:S04]  /*f6a0*/  STS.U8 [R105+UR13+0x3580], R87 ;  /* 0x0035805769007988 */ /* 0x0083e8000800000d */
[----:B------:R-:W-:Y:S01]  /*f6b0*/  STL [R1+0x200], R92 ;  /* 0x0002005c01007387 */ /* 0x000fe20000100800 */
[----:B-1----:R-:W-:-:S03]  /*f6c0*/  IMAD R87, R154, UR8, RZ ;  /* 0x000000089a577c24 */ /* 0x002fc6000f8e02ff */
[----:B------:R-:W-:Y:S04]  /*f6d0*/  STL [R1+0x1fc], R94 ;  /* 0x0001fc5e01007387 */ /* 0x000fe80000100800 */
[----:B------:R1:W-:Y:S04]  /*f6e0*/  STL [R1+0x208], R90 ;  /* 0x0002085a01007387 */ /* 0x0003e80000100800 */
[----:B------:R3:W-:Y:S01]  /*f6f0*/  STL [R1+0x204], R91 ;  /* 0x0002045b01007387 */ /* 0x0007e20000100800 */
[----:B-1----:R-:W-:-:S04]  /*f700*/  IADD3 R90, P2, PT, R87, R85, RZ ;  /* 0x00000055575a7210 */ /* 0x002fc80007f5e0ff */
[----:B---3--:R-:W-:Y:S01]  /*f710*/  LEA.HI.X.SX32 R91, R87, R84, 0x1, P2 ;  /* 0x00000054575b7211 */ /* 0x008fe200010f0eff */
[----:B0-----:R-:W-:-:S04]  /*f720*/  @P1 IMAD.MOV.U32 R88, RZ, RZ, R90 ;  /* 0x000000ffff581224 */ /* 0x001fc800078e005a */
[----:B------:R-:W-:Y:S01]  /*f730*/  @P1 IMAD.MOV.U32 R89, RZ, RZ, R91 ;  /* 0x000000ffff591224 */ /* 0x000fe200078e005b */
[----:B--2---:R0:W-:Y:S02]  /*f740*/  STS.U8 [R105+UR13+0x3980], R86 ;  /* 0x0039805669007988 */ /* 0x0041e4000800000d */
[----:B0-----:R-:W-:-:S06]  /*f750*/  PRMT R86, RZ, 0x7610, R86 ;  /* 0x00007610ff567816 */ /* 0x001fcc0000000056 */
[----:B------:R-:W2:Y:S01]  /*f760*/  @P1 LDG.E.U8 R86, desc[UR26][R88.64] ;  /* 0x0000001a58561981 */ /* 0x000ea2000c1e1100 */
[----:B------:R-:W-:-:S05]  /*f770*/  IMAD R87, R159, UR8, RZ ;  /* 0x000000089f577c24 */ /* 0x000fca000f8e02ff */
[C---:B------:R-:W-:Y:S01]  /*f780*/  IADD3 R85, P2, PT, R87.reuse, R85, RZ ;  /* 0x0000005557557210 */ /* 0x040fe20007f5e0ff */
[----:B------:R0:W-:Y:S03]  /*f790*/  STL [R1+0x210], R90 ;  /* 0x0002105a01007387 */ /* 0x0001e60000100800 */
[----:B0-----:R-:W-:Y:S02]  /*f7a0*/  LEA.HI.X.SX32 R90, R87, R84, 0x1, P2 ;  /* 0x00000054575a7211 */ /* 0x001fe400010f0eff */
[----:B------:R-:W-:-:S03]  /*f7b0*/  PRMT R84, RZ, 0x7610, R84 ;  /* 0x00007610ff547816 */ /* 0x000fc60000000054 */
[----:B------:R-:W-:Y:S01]  /*f7c0*/  @P1 IMAD.MOV.U32 R87, RZ, RZ, R90 ;  /* 0x000000ffff571224 */ /* 0x000fe200078e005a */
[----:B--2---:R0:W-:Y:S02]  /*f7d0*/  STS.U8 [R105+UR13+0x3b80], R86 ;  /* 0x003b805669007988 */ /* 0x0041e4000800000d */
[----:B0-----:R-:W-:-:S05]  /*f7e0*/  @P1 IMAD.MOV.U32 R86, RZ, RZ, R85 ;  /* 0x000000ffff561224 */ /* 0x001fca00078e0055 */
[----:B------:R-:W2:Y:S04]  /*f7f0*/  @P1 LDG.E.U8 R84, desc[UR26][R86.64] ;  /* 0x0000001a56541981 */ /* 0x000ea8000c1e1100 */
[----:B------:R0:W-:Y:S04]  /*f800*/  STS.U8 [R105+UR13+0x180], R123 ;  /* 0x0001807b69007988 */ /* 0x0001e8000800000d */
[----:B------:R0:W-:Y:S04]  /*f810*/  STS.U8 [R105+UR13+0x1980], R102 ;  /* 0x0019806669007988 */ /* 0x0001e8000800000d */
[----:B------:R0:W-:Y:S04]  /*f820*/  STS.U8 [R105+UR13+0x1b80], R100 ;  /* 0x001b806469007988 */ /* 0x0001e8000800000d */
[----:B------:R0:W-:Y:S04]  /*f830*/  STS.U8 [R105+UR13+0x1d80], R107 ;  /* 0x001d806b69007988 */ /* 0x0001e8000800000d */
[----:B------:R0:W-:Y:S04]  /*f840*/  STS.U8 [R105+UR13+0x1f80], R103 ;  /* 0x001f806769007988 */ /* 0x0001e8000800000d */
[----:B------:R0:W-:Y:S01]  /*f850*/  STS.U8 [R105+UR13+0x2180], R104 ;  /* 0x0021806869007988 */ /* 0x0001e2000800000d */
[----:B------:R-:W-:-:S03]  /*f860*/  VIADD R168, R168, 0x3f ;  /* 0x0000003fa8a87836 */ /* 0x000fc60000000000 */
[----:B------:R0:W-:Y:S01]  /*f870*/  STL [R1+0x20c], R91 ;  /* 0x00020c5b01007387 */ /* 0x0001e20000100800 */
[----:B------:R-:W-:-:S03]  /*f880*/  ISETP.NE.U32.AND P1, PT, RZ, UR7, PT ;  /* 0x00000007ff007c0c */ /* 0x000fc6000bf25070 */
[----:B------:R0:W-:Y:S04]  /*f890*/  STL [R1+0x12c], R85 ;  /* 0x00012c5501007387 */ /* 0x0001e80000100800 */
[----:B------:R0:W-:Y:S01]  /*f8a0*/  STL [R1+0x128], R90 ;  /* 0x0001285a01007387 */ /* 0x0001e20000100800 */
[C---:B------:R-:W-:Y:S02]  /*f8b0*/  ISETP.LT.OR P2, PT, R168.reuse, 0x40, P1 ;  /* 0x00000040a800780c */ /* 0x040fe40000f41670 */
[----:B------:R-:W-:Y:S01]  /*f8c0*/  ISETP.GE.AND P3, PT, R168, 0x80, PT ;  /* 0x00000080a800780c */ /* 0x000fe20003f66270 */
[----:B--2---:R0:W-:Y:S01]  /*f8d0*/  STS.U8 [R105+UR13+0x3d80], R84 ;  /* 0x003d805469007988 */ /* 0x0041e2000800000d */
[----:B------:R1:W-:Y:S06]  /*f8e0*/  MEMBAR.ALL.CTA ;  /* 0x0000000000007992 */ /* 0x0003ec0000008000 */
[----:B-1----:R-:W1:Y:S02]  /*f8f0*/  FENCE.VIEW.ASYNC.S ;  /* 0x00000000000073c6 */ /* 0x002e640000000000 */
[----:B-1----:R-:W-:Y:S06]  /*f900*/  BAR.SYNC.DEFER_BLOCKING 0x0 ;  /* 0x0000000000007b1d */ /* 0x002fec0000010000 */
[----:B------:R-:W-:Y:S05]  /*f910*/  @P2 BRA `(.L_x_6) ;  /* 0x0000000000682947 */ /* 0x000fea0003800000 */
[----:B------:R-:W-:Y:S02]  /*f920*/  UIADD3 UR4, UPT, UPT, UR13, 0x8000, URZ ;  /* 0x000080000d047890 */ /* 0x000fe4000fffe0ff */
[----:B------:R-:W-:Y:S02]  /*f930*/  USHF.R.U32.HI UR8, URZ, 0x4, UR13 ;  /* 0x00000004ff087899 */ /* 0x000fe4000801160d */
[----:B------:R-:W-:Y:S02]  /*f940*/  USHF.R.U32.HI UR4, URZ, 0x4, UR4 ;  /* 0x00000004ff047899 */ /* 0x000fe40008011604 */
[----:B------:R-:W-:Y:S02]  /*f950*/  USGXT.U32 UR8, UR8, 0xe ;  /* 0x0000000e0808789a */ /* 0x000fe40008000000 */
[----:B------:R-:W-:Y:S01]  /*f960*/  USGXT.U32 UR6, UR4, 0xe ;  /* 0x0000000e0406789a */ /* 0x000fe20008000000 */
[----:B------:R-:W-:Y:S01]  /*f970*/  UMOV UR16, 0x100 ;  /* 0x0000010000107882 */ /* 0x000fe20000000000 */
[----:B------:R-:W-:Y:S01]  /*f980*/  UMOV UR17, 0x40004040 ;  /* 0x4000404000117882 */ /* 0x000fe20000000000 */
[----:B------:R-:W-:Y:S01]  /*f990*/  UMOV UR18, 0xfffffffe ;  /* 0xfffffffe00127882 */ /* 0x000fe20000000000 */
[----:B------:R-:W-:Y:S01]  /*f9a0*/  UMOV UR19, 0x7fffbfdf ;  /* 0x7fffbfdf00137882 */ /* 0x000fe20000000000 */
[----:B------:R-:W-:Y:S01]  /*f9b0*/  UMOV UR9, URZ ;  /* 0x000000ff00097c82 */ /* 0x000fe20008000000 */
[----:B------:R-:W-:Y:S01]  /*f9c0*/  UMOV UR7, URZ ;  /* 0x000000ff00077c82 */ /* 0x000fe20008000000 */
[----:B------:R-:W-:-:S02]  /*f9d0*/  UIADD3.64 UR18, UPT, UPT, UR8, -UR18, URZ ;  /* 0x8000001208127297 */ /* 0x000fc4000fffe0ff */
[----:B------:R-:W-:Y:S01]  /*f9e0*/  UIADD3.64 UR16, UPT, UPT, UR6, UR16, URZ ;  /* 0x0000001006107297 */ /* 0x000fe2000fffe0ff */
[----:B------:R-:W-:Y:S01]  /*f9f0*/  UMOV UR20, 0x0 ;  /* 0x0000000000147882 */ /* 0x000fe20000000000 */
[----:B------:R-:W-:Y:S01]  /*fa00*/  UMOV UR21, 0x8408490 ;  /* 0x0840849000157882 */ /* 0x000fe20000000000 */
[----:B------:R-:W-:Y:S01]  /*fa10*/  UMOV UR4, UR10 ;  /* 0x0000000a00047c82 */ /* 0x000fe20008000000 */
[----:B------:R-:W-:Y:S01]  /*fa20*/  UMOV UR5, URZ ;  /* 0x000000ff00057c82 */ /* 0x000fe20008000000 */
[----:B------:R-:W-:Y:S01]  /*fa30*/  UMOV UR9, 0x80004020 ;  /* 0x8000402000097882 */ /* 0x000fe20000000000 */
[----:B------:R-:W-:Y:S01]  /*fa40*/  UMOV UR7, 0x40004040 ;  /* 0x4000404000077882 */ /* 0x000fe20000000000 */
[----:B------:R-:W-:Y:S01]  /*fa50*/  UMOV UR22, 0x0 ;  /* 0x0000000000167882 */ /* 0x000fe20000000000 */
[----:B------:R-:W-:Y:S01]  /*fa60*/  UMOV UR23, 0x8408490 ;  /* 0x0840849000177882 */ /* 0x000fe20000000000 */
[----:B------:R-:W-:Y:S01]  /*fa70*/  UMOV UR4, UR4 ;  /* 0x0000000400047c82 */ /* 0x000fe20008000000 */
[----:B------:R1:W-:Y:S01]  /*fa80*/  UTCQMMA gdesc[UR6], gdesc[UR8], tmem[UR12], tmem[UR20], idesc[UR21], !UPT ;  /* 0x00ff1408060075ea */ /* 0x0003e2000f80030c */
[----:B------:R1:W-:Y:S01]  /*fa90*/  UTCQMMA gdesc[UR16], gdesc[UR18], tmem[UR12], tmem[UR22], idesc[UR23], UPT ;  /* 0x00ff1612100075ea */ /* 0x0003e2000b80030c */
[----:B------:R1:W-:Y:S01]  /*faa0*/  UTCBAR [UR4], URZ ;  /* 0x000000ff040073e9 */ /* 0x0003e200080000ff */
[----:B------:R-:W-:Y:S01]  /*fab0*/  NOP ;  /* 0x0000000000007918 */ /* 0x000fe20000000000 */
.L_x_6:
[----:B-1----:R-:W-:Y:S01]  /*fac0*/  UMOV UR4, URZ ;  /* 0x000000ff00047c82 */ /* 0x002fe20008000000 */
[----:B------:R-:W-:Y:S05]  /*fad0*/  @!P3 BRA `(.L_x_7) ;  /* 0x0000007c0008b947 */ /* 0x000fea0003800000 */
[----:B0-----:R-:W-:Y:S01]  /*fae0*/  SHF.R.S32.HI R84, RZ, 0x1f, R168 ;  /* 0x0000001fff547819 */ /* 0x001fe200000114a8 */
[----:B------:R-:W-:Y:S01]  /*faf0*/  UIADD3 UR4, UPT, UPT, UR13, 0xa000, URZ ;  /* 0x0000a0000d047890 */ /* 0x000fe2000fffe0ff */
[----:B------:R-:W-:Y:S01]  /*fb00*/  IMAD.SHL.U32 R112, R112, 0x40, RZ ;  /* 0x0000004070707824 */ /* 0x000fe200078e00ff */
[----:B------:R-:W-:Y:S01]  /*fb10*/  UIADD3 UR5, UPT, UPT, UR13, 0x4000, URZ ;  /* 0x000040000d057890 */ /* 0x000fe2000fffe0ff */
[----:B------:R-:W-:Y:S01]  /*fb20*/  LEA.HI R84, R84, R168, RZ, 0x6 ;  /* 0x000000a854547211 */ /* 0x000fe200078f30ff */
[----:B------:R-:W-:Y:S01]  /*fb30*/  USHF.R.U32.HI UR4, URZ, 0x4, UR4 ;  /* 0x00000004ff047899 */ /* 0x000fe20008011604 */
[----:B------:R-:W-:Y:S01]  /*fb40*/  IMAD.SHL.U32 R113, R113, 0x40, RZ ;  /* 0x0000004071717824 */ /* 0x000fe200078e00ff */
[----:B------:R-:W-:Y:S01]  /*fb50*/  USHF.R.U32.HI UR5, URZ, 0x4, UR5 ;  /* 0x00000004ff057899 */ /* 0x000fe20008011605 */
[----:B------:R-:W-:Y:S01]  /*fb60*/  SHF.R.S32.HI R84, RZ, 0x6, R84 ;  /* 0x00000006ff547819 */ /* 0x000fe20000011454 */
[----:B------:R-:W-:Y:S02]  /*fb70*/  USGXT.U32 UR6, UR4, 0xe ;  /* 0x0000000e0406789a */ /* 0x000fe40008000000 */
[----:B------:R-:W-:Y:S01]  /*fb80*/  USGXT.U32 UR8, UR5, 0xe ;  /* 0x0000000e0508789a */ /* 0x000fe20008000000 */
[----:B------:R-:W-:Y:S01]  /*fb90*/  VIMNMX R84, PT, PT, R84, 0x2, !PT ;  /* 0x0000000254547848 */ /* 0x000fe20007fe0100 */
[----:B------:R-:W-:Y:S01]  /*fba0*/  UMOV UR16, 0x100 ;  /* 0x0000010000107882 */ /* 0x000fe20000000000 */
[----:B------:R-:W-:Y:S01]  /*fbb0*/  SHF.R.S32.HI R114, RZ, 0x1f, R113 ;  /* 0x0000001fff727819 */ /* 0x000fe20000011471 */
[----:B------:R-:W-:Y:S01]  /*fbc0*/  UMOV UR17, 0x40004040 ;  /* 0x4000404000117882 */ /* 0x000fe20000000000 */
[----:B------:R-:W-:Y:S01]  /*fbd0*/  UMOV UR18, 0xfffffffe ;  /* 0xfffffffe00127882 */ /* 0x000fe20000000000 */
[----:B------:R-:W-:Y:S01]  /*fbe0*/  VIADD R85, R84, 0xfffffffe ;  /* 0xfffffffe54557836 */ /* 0x000fe20000000000 */
[----:B------:R-:W-:Y:S01]  /*fbf0*/  UMOV UR19, 0x7fffbfdf ;  /* 0x7fffbfdf00137882 */ /* 0x000fe20000000000 */
[----:B------:R-:W-:Y:S01]  /*fc00*/  IMAD.MOV.U32 R84, RZ, RZ, RZ ;  /* 0x000000ffff547224 */ /* 0x000fe200078e00ff */
[----:B------:R-:W-:Y:S01]  /*fc10*/  UMOV UR7, URZ ;  /* 0x000000ff00077c82 */ /* 0x000fe20008000000 */
[----:B------:R-:W-:Y:S01]  /*fc20*/  UMOV UR9, URZ ;  /* 0x000000ff00097c82 */ /* 0x000fe20008000000 */
[----:B------:R0:W-:Y:S01]  /*fc30*/  STL [R1+0x360], R85 ;  /* 0x0003605501007387 */ /* 0x0001e20000100800 */
[----:B------:R-:W-:Y:S01]  /*fc40*/  UMOV UR15, 0x1 ;  /* 0x00000001000f7882 */ /* 0x000fe20000000000 */
[----:B------:R-:W-:-:S02]  /*fc50*/  UIADD3.64 UR16, UPT, UPT, UR6, UR16, URZ ;  /* 0x0000001006107297 */ /* 0x000fc4000fffe0ff */
[----:B------:R1:W-:Y:S01]  /*fc60*/  STL [R1+0x358], RZ ;  /* 0x000358ff01007387 */ /* 0x0003e20000100800 */
[----:B------:R-:W-:Y:S01]  /*fc70*/  UIADD3.64 UR18, UPT, UPT, UR8, -UR18, URZ ;  /* 0x8000001208127297 */ /* 0x000fe2000fffe0ff */
[----:B------:R-:W-:Y:S01]  /*fc80*/  UMOV UR5, URZ ;  /* 0x000000ff00057c82 */ /* 0x000fe20008000000 */
[----:B0-----:R-:W-:-:S10]  /*fc90*/  SHF.R.S32.HI R85, RZ, 0x1f, R112 ;  /* 0x0000001fff557819 */ /* 0x001fd40000011470 */
.L_x_10:
[----:B--2---:R-:W2:Y:S01]  /*fca0*/  LDL R85, [R1+0x358] ;  /* 0x0003580001557983 */ /* 0x004ea20000100800 */
[----:B------:R-:W-:Y:S01]  /*fcb0*/  IMAD.U32 R84, R84, -0x80000000, RZ ;  /* 0x8000000054547824 */ /* 0x000fe200078e00ff */
[----:B------:R-:W0:Y:S01]  /*fcc0*/  LDC R149, c[0x0][0x3a0] ;  /* 0x0000e800ff957b82 */ /* 0x000e220000000800 */
[C---:B-----5:R-:W-:Y:S02]  /*fcd0*/  IADD3 R23, P5, PT, R112.reuse, R23, RZ ;  /* 0x0000001770177210 */ /* 0x060fe40007fbe0ff */
[----:B------:R-:W-:Y:S01]  /*fce0*/  IADD3 R21, P4, PT, R112, R21, RZ ;  /* 0x0000001570157210 */ /* 0x000fe20007f9e0ff */
[----:B------:R-:W3:Y:S01]  /*fcf0*/  SYNCS.PHASECHK.TRANS64.TRYWAIT P6, [UR10], R84 ;  /* 0x00000054ff0075a7 */ /* 0x000ee200080c110a */
[----:B--2---:R-:W-:-:S04]  /*fd00*/  VIADD R85, R85, 0x1 ;  /* 0x0000000155557836 */ /* 0x004fc80000000000 */
[----:B0-----:R-:W-:Y:S01]  /*fd10*/  IMAD R149, R85, -0x40, R149 ;  /* 0xffffffc055957824 */ /* 0x001fe200078e0295 */
[----:B------:R0:W-:Y:S04]  /*fd20*/  STL [R1+0x35c], R85 ;  /* 0x00035c5501007387 */ /* 0x0001e80000100800 */
[C---:B------:R-:W-:Y:S02]  /*fd30*/  ISETP.GT.AND P2, PT, R149.reuse, 0x1, PT ;  /* 0x000000019500780c */ /* 0x040fe40003f44270 */
[----:B------:R-:W-:Y:S01]  /*fd40*/  ISETP.GT.AND P3, PT, R149, 0x2, PT ;  /* 0x000000029500780c */ /* 0x000fe20003f64270 */
[----:B---3--:R-:W-:-:S12]  /*fd50*/  @!P6 BRA `(.L_x_8) ;  /* 0x000001100040e947 */ /* 0x008fd80003800000 */
.L_x_16:
[----:B------:R-:W-:Y:S01]  /*fd60*/  SHF.R.S32.HI R101, RZ, 0x1f, R112 ;  /* 0x0000001fff657819 */ /* 0x000fe20000011470 */
[----:B------:R-:W-:Y:S01]  /*fd70*/  @P2 IMAD.MOV.U32 R84, RZ, RZ, R21 ;  /* 0x000000ffff542224 */ /* 0x000fe200078e0015 */
[----:B------:R-:W-:Y:S01]  /*fd80*/  PRMT R137, RZ, 0x7610, R137 ;  /* 0x00007610ff897816 */ /* 0x000fe20000000089 */
[----:B------:R-:W2:Y:S02]  /*fd90*/  LDL.LU R105, [R1+0x334] ;  /* 0x0003340001697983 */ /* 0x000ea40000300800 */
[C---:B------:R-:W-:Y:S02]  /*fda0*/  IMAD.X R22, R101.reuse, 0x1, R22, P4 ;  /* 0x0000000165167824 */ /* 0x040fe400020e0616 */
[----:B------:R-:W-:Y:S01]  /*fdb0*/  IMAD.X R24, R101, 0x1, R24, P5 ;  /* 0x0000000165187824 */ /* 0x000fe200028e0618 */
[----:B------:R-:W-:Y:S01]  /*fdc0*/  PRMT R131, RZ, 0x7610, R131 ;  /* 0x00007610ff837816 */ /* 0x000fe20000000083 */
[----:B0-----:R-:W-:Y:S01]  /*fdd0*/  @P2 IMAD.MOV.U32 R85, RZ, RZ, R22 ;  /* 0x000000ffff552224 */ /* 0x001fe200078e0016 */
[----:B------:R-:W-:Y:S01]  /*fde0*/  ISETP.GT.AND P5, PT, R149, 0x4, PT ;  /* 0x000000049500780c */ /* 0x000fe20003fa4270 */
[----:B------:R-:W3:Y:S01]  /*fdf0*/  LDL.LU R99, [R1+0x33c] ;  /* 0x00033c0001637983 */ /* 0x000ee20000300800 */
[----:B------:R-:W-:-:S02]  /*fe00*/  IADD3 R45, P6, PT, R112, R45, RZ ;  /* 0x0000002d702d7210 */ /* 0x000fc40007fde0ff */
[----:B------:R-:W-:Y:S01]  /*fe10*/  PRMT R89, RZ, 0x7610, R89 ;  /* 0x00007610ff597816 */ /* 0x000fe20000000059 */
[----:B------:R0:W4:Y:S01]  /*fe20*/  @P2 LDG.E.U8 R137, desc[UR26][R84.64] ;  /* 0x0000001a54892981 */ /* 0x000122000c1e1100 */
[----:B------:R-:W-:Y:S01]  /*fe30*/  IADD3 R34, P2, PT, R112, R34, RZ ;  /* 0x0000002270227210 */ /* 0x000fe20007f5e0ff */
[----:B------:R-:W-:Y:S01]  /*fe40*/  IMAD.X R46, R101, 0x1, R46, P6 ;  /* 0x00000001652e7824 */ /* 0x000fe200030e062e */
[----:B------:R-:W-:Y:S01]  /*fe50*/  ISETP.GT.AND P4, PT, R149, 0x3, PT ;  /* 0x000000039500780c */ /* 0x000fe20003f84270 */
[----:B0-----:R-:W-:Y:S02]  /*fe60*/  @P3 IMAD.MOV.U32 R84, RZ, RZ, R23 ;  /* 0x000000ffff543224 */ /* 0x001fe400078e0017 */
[----:B------:R-:W-:-:S05]  /*fe70*/  @P3 IMAD.MOV.U32 R85, RZ, RZ, R24 ;  /* 0x000000ffff553224 */ /* 0x000fca00078e0018 */
[----:B------:R0:W5:Y:S01]  /*fe80*/  @P3 LDG.E.U8 R131, desc[UR26][R84.64] ;  /* 0x0000001a54833981 */ /* 0x000162000c1e1100 */
[C---:B------:R-:W-:Y:S01]  /*fe90*/  IADD3 R54, P3, PT, R112.reuse, R54, RZ ;  /* 0x0000003670367210 */ /* 0x040fe20007f7e0ff */
[----:B------:R-:W-:Y:S01]  /*fea0*/  IMAD.X R35, R101, 0x1, R35, P2 ;  /* 0x0000000165237824 */ /* 0x000fe200010e0623 */
[----:B------:R-:W-:Y:S01]  /*feb0*/  ISETP.GT.AND P2, PT, R149, 0x5, PT ;  /* 0x000000059500780c */ /* 0x000fe20003f44270 */
[----:B------:R-:W-:Y:S02]  /*fec0*/  @P5 IMAD.MOV.U32 R86, RZ, RZ, R45 ;  /* 0x000000ffff565224 */ /* 0x000fe400078e002d */
[----:B------:R-:W-:Y:S02]  /*fed0*/  @P5 IMAD.MOV.U32 R87, RZ, RZ, R46 ;  /* 0x000000ffff575224 */ /* 0x000fe400078e002e */
[----:B------:R-:W-:Y:S01]  /*fee0*/  IMAD.X R55, R101, 0x1, R55, P3 ;  /* 0x0000000165377824 */ /* 0x000fe200018e0637 */
[----:B------:R-:W-:Y:S02]  /*fef0*/  ISETP.GT.AND P3, PT, R149, 0x6, PT ;  /* 0x000000069500780c */ /* 0x000fe40003f64270 */
[----:B------:R1:W2:Y:S01]  /*ff00*/  @P5 LDG.E.U8 R89, desc[UR26][R86.64] ;  /* 0x0000001a56595981 */ /* 0x0002a2000c1e1100 */
[----:B------:R-:W-:-:S02]  /*ff10*/  IADD3 R63, P5, PT, R112, R63, RZ ;  /* 0x0000003f703f7210 */ /* 0x000fc40007fbe0ff */
[----:B0-----:R-:W-:Y:S02]  /*ff20*/  PRMT R84, RZ, 0x7610, R84 ;  /* 0x00007610ff547816 */ /* 0x001fe40000000054 */
[----:B------:R-:W-:Y:S01]  /*ff30*/  PRMT R94, RZ, 0x7610, R94 ;  /* 0x00007610ff5e7816 */ /* 0x000fe2000000005e */
[----:B------:R-:W-:Y:S01]  /*ff40*/  IMAD.X R64, R101, 0x1, R64, P5 ;  /* 0x0000000165407824 */ /* 0x000fe200028e0640 */
[----:B------:R-:W-:Y:S02]  /*ff50*/  PRMT R100, RZ, 0x7610, R100 ;  /* 0x00007610ff647816 */ /* 0x000fe40000000064 */
[----:B------:R-:W2:Y:S01]  /*ff60*/  @P4 LDG.E.U8 R84, desc[UR26][R34.64] ;  /* 0x0000001a22544981 */ /* 0x000ea2000c1e1100 */
[C---:B------:R-:W-:Y:S01]  /*ff70*/  ISETP.GT.AND P4, PT, R149.reuse, 0x7, PT ;  /* 0x000000079500780c */ /* 0x040fe20003f84270 */
[----:B-1----:R-:W-:Y:S02]  /*ff80*/  @P3 IMAD.MOV.U32 R86, RZ, RZ, R63 ;  /* 0x000000ffff563224 */ /* 0x002fe400078e003f */
[----:B------:R-:W2:Y:S01]  /*ff90*/  @P2 LDG.E.U8 R94, desc[UR26][R54.64] ;  /* 0x0000001a365e2981 */ /* 0x000ea2000c1e1100 */
[----:B------:R-:W-:Y:S01]  /*ffa0*/  ISETP.GT.AND P2, PT, R149, 0x8, PT ;  /* 0x000000089500780c */ /* 0x000fe20003f44270 */
[----:B------:R-:W-:Y:S01]  /*ffb0*/  @P3 IMAD.MOV.U32 R87, RZ, RZ, R64 ;  /* 0x000000ffff573224 */ /* 0x000fe200078e0040 */
[----:B------:R-:W-:-:S02]  /*ffc0*/  IADD3 R72, P6, PT, R112, R72, RZ ;  /* 0x0000004870487210 */ /* 0x000fc40007fde0ff */
[C---:B------:R-:W-:Y:S02]  /*ffd0*/  IADD3 R3, P5, PT, R112.reuse, R3, RZ ;  /* 0x0000000370037210 */ /* 0x040fe40007fbe0ff */
[----:B------:R0:W2:Y:S01]  /*ffe0*/  @P3 LDG.E.U8 R100, desc[UR26][R86.64] ;  /* 0x0000001a56643981 */ /* 0x0000a2000c1e1100 */
[----:B------:R-:W-:Y:S01]  /*fff0*/  PRMT R107, RZ, 0x7610, R107 ;  /* 0x00007610ff6b7816 */ /* 0x000fe2000000006b */
[----:B------:R-:W-:Y:S01]  /*10000*/  IMAD.X R73, R101, 0x1, R73, P6 ;  /* 0x0000000165497824 */ /* 0x000fe200030e0649 */
[----:B------:R-:W-:Y:S01]  /*10010*/  ISETP.GT.AND P3, PT, R149, 0x9, PT ;  /* 0x000000099500780c */ /* 0x000fe20003f64270 */
[----:B------:R-:W-:Y:S01]  /*10020*/  IMAD.X R4, R101, 0x1, R4, P5 ;  /* 0x0000000165047824 */ /* 0x000fe200028e0604 */
[----:B------:R-:W-:Y:S02]  /*10030*/  IADD3 R12, P5, PT, R112, R12, RZ ;  /* 0x0000000c700c7210 */ /* 0x000fe40007fbe0ff */
[----:B------:R-:W-:Y:S01]  /*10040*/  PRMT R159, RZ, 0x7610, R159 ;  /* 0x00007610ff9f7816 */ /* 0x000fe2000000009f */
[----:B------:R-:W2:Y:S01]  /*10050*/  @P4 LDG.E.U8 R107, desc[UR26][R72.64] ;  /* 0x0000001a486b4981 */ /* 0x000ea2000c1e1100 */
[----:B------:R-:W-:Y:S01]  /*10060*/  ISETP.GT.AND P4, PT, R149, 0xa, PT ;  /* 0x0000000a9500780c */ /* 0x000fe20003f84270 */
[----:B0-----:R-:W-:Y:S01]  /*10070*/  @P2 IMAD.MOV.U32 R86, RZ, RZ, R3 ;  /* 0x000000ffff562224 */ /* 0x001fe200078e0003 */
[----:B------:R-:W-:Y:S01]  /*10080*/  PRMT R136, RZ, 0x7610, R136 ;  /* 0x00007610ff887816 */ /* 0x000fe20000000088 */
[----:B------:R-:W-:-:S02]  /*10090*/  @P2 IMAD.MOV.U32 R87, RZ, RZ, R4 ;  /* 0x000000ffff572224 */ /* 0x000fc400078e0004 */
[----:B------:R-:W-:Y:S01]  /*100a0*/  IMAD.X R13, R101, 0x1, R13, P5 ;  /* 0x00000001650d7824 */ /* 0x000fe200028e060d */
[C---:B------:R-:W-:Y:S02]  /*100b0*/  IADD3 R25, P6, PT, R112.reuse, R25, RZ ;  /* 0x0000001970197210 */ /* 0x040fe40007fde0ff */
[----:B------:R0:W2:Y:S01]  /*100c0*/  @P2 LDG.E.U8 R159, desc[UR26][R86.64] ;  /* 0x0000001a569f2981 */ /* 0x0000a2000c1e1100 */
[C---:B------:R-:W-:Y:S02]  /*100d0*/  ISETP.GT.AND P2, PT, R149.reuse, 0xb, PT ;  /* 0x0000000b9500780c */ /* 0x040fe40003f44270 */
[C---:B------:R-:W-:Y:S01]  /*100e0*/  IADD3 R36, P5, PT, R112.reuse, R36, RZ ;  /* 0x0000002470247210 */ /* 0x040fe20007fbe0ff */
[----:B------:R-:W2:Y:S01]  /*100f0*/  @P3 LDG.E.U8 R136, desc[UR26][R12.64] ;  /* 0x0000001a0c883981 */ /* 0x000ea2000c1e1100 */
[----:B------:R-:W-:Y:S01]  /*10100*/  ISETP.GT.AND P3, PT, R149, 0xc, PT ;  /* 0x0000000c9500780c */ /* 0x000fe20003f64270 */
[C---:B------:R-:W-:Y:S02]  /*10110*/  IMAD.X R26, R101.reuse, 0x1, R26, P6 ;  /* 0x00000001651a7824 */ /* 0x040fe400030e061a */
[C---:B------:R-:W-:Y:S01]  /*10120*/  IMAD.X R37, R101.reuse, 0x1, R37, P5 ;  /* 0x0000000165257824 */ /* 0x040fe200028e0625 */
[----:B------:R-:W-:Y:S01]  /*10130*/  IADD3 R47, P5, PT, R112, R47, RZ ;  /* 0x0000002f702f7210 */ /* 0x000fe20007fbe0ff */
[----:B0-----:R-:W-:Y:S01]  /*10140*/  @P4 IMAD.MOV.U32 R86, RZ, RZ, R25 ;  /* 0x000000ffff564224 */ /* 0x001fe200078e0019 */
[----:B------:R-:W-:Y:S01]  /*10150*/  PRMT R128, RZ, 0x7610, R128 ;  /* 0x00007610ff807816 */ /* 0x000fe20000000080 */
[----:B------:R-:W-:Y:S01]  /*10160*/  @P4 IMAD.MOV.U32 R87, RZ, RZ, R26 ;  /* 0x000000ffff574224 */ /* 0x000fe200078e001a */
[----:B------:R-:W-:Y:S01]  /*10170*/  PRMT R85, RZ, 0x7610, R85 ;  /* 0x00007610ff557816 */ /* 0x000fe20000000055 */
[----:B------:R-:W-:Y:S01]  /*10180*/  IMAD.X R48, R101, 0x1, R48, P5 ;  /* 0x0000000165307824 */ /* 0x000fe200028e0630 */
[----:B------:R-:W-:-:S02]  /*10190*/  PRMT R90, RZ, 0x7610, R90 ;  /* 0x00007610ff5a7816 */ /* 0x000fc4000000005a */
[----:B------:R0:W2:Y:S01]  /*101a0*/  @P4 LDG.E.U8 R128, desc[UR26][R86.64] ;  /* 0x0000001a56804981 */ /* 0x0000a2000c1e1100 */
[----:B------:R-:W-:-:S03]  /*101b0*/  ISETP.GT.AND P4, PT, R149, 0xd, PT ;  /* 0x0000000d9500780c */ /* 0x000fc60003f84270 */
[----:B------:R-:W2:Y:S01]  /*101c0*/  @P2 LDG.E.U8 R85, desc[UR26][R36.64] ;  /* 0x0000001a24552981 */ /* 0x000ea2000c1e1100 */
[----:B------:R-:W-:Y:S02]  /*101d0*/  ISETP.GT.AND P2, PT, R149, 0xe, PT ;  /* 0x0000000e9500780c */ /* 0x000fe40003f44270 */
[C---:B------:R-:W-:Y:S01]  /*101e0*/  IADD3 R56, P6, PT, R112.reuse, R56, RZ ;  /* 0x0000003870387210 */ /* 0x040fe20007fde0ff */
[----:B0-----:R-:W-:Y:S02]  /*101f0*/  @P3 IMAD.MOV.U32 R86, RZ, RZ, R47 ;  /* 0x000000ffff563224 */ /* 0x001fe400078e002f */
[----:B------:R-:W-:Y:S01]  /*10200*/  @P3 IMAD.MOV.U32 R87, RZ, RZ, R48 ;  /* 0x000000ffff573224 */ /* 0x000fe200078e0030 */
[C---:B------:R-:W-:Y:S01]  /*10210*/  IADD3 R65, P5, PT, R112.reuse, R65, RZ ;  /* 0x0000004170417210 */ /* 0x040fe20007fbe0ff */
[----:B------:R-:W-:Y:S01]  /*10220*/  IMAD.X R57, R101, 0x1, R57, P6 ;  /* 0x0000000165397824 */ /* 0x000fe200030e0639 */
[----:B------:R-:W-:Y:S02]  /*10230*/  PRMT R95, RZ, 0x7610, R95 ;  /* 0x00007610ff5f7816 */ /* 0x000fe4000000005f */
[----:B------:R0:W2:Y:S01]  /*10240*/  @P3 LDG.E.U8 R90, desc[UR26][R86.64] ;  /* 0x0000001a565a3981 */ /* 0x0000a2000c1e1100 */
[----:B------:R-:W-:Y:S01]  /*10250*/  ISETP.GT.AND P3, PT, R149, 0xf, PT ;  /* 0x0000000f9500780c */ /* 0x000fe20003f64270 */
[----:B------:R-:W-:Y:S01]  /*10260*/  IMAD.X R66, R101, 0x1, R66, P5 ;  /* 0x0000000165427824 */ /* 0x000fe200028e0642 */
[----:B------:R-:W-:Y:S01]  /*10270*/  IADD3 R74, P5, PT, R112, R74, RZ ;  /* 0x0000004a704a7210 */ /* 0x000fe20007fbe0ff */
[----:B------:R-:W2:Y:S01]  /*10280*/  @P4 LDG.E.U8 R95, desc[UR26][R56.64] ;  /* 0x0000001a385f4981 */ /* 0x000ea2000c1e1100 */
[----:B------:R-:W-:-:S02]  /*10290*/  PRMT R102, RZ, 0x7610, R102 ;  /* 0x00007610ff667816 */ /* 0x000fc40000000066 */
[----:B------:R-:W-:Y:S01]  /*102a0*/  ISETP.GT.AND P4, PT, R149, 0x10, PT ;  /* 0x000000109500780c */ /* 0x000fe20003f84270 */
[----:B------:R-:W-:Y:S01]  /*102b0*/  IMAD.X R75, R101, 0x1, R75, P5 ;  /* 0x00000001654b7824 */ /* 0x000fe200028e064b */
[----:B------:R-:W-:Y:S01]  /*102c0*/  PRMT R108, RZ, 0x7610, R108 ;  /* 0x00007610ff6c7816 */ /* 0x000fe2000000006c */
[----:B0-----:R-:W-:Y:S02]  /*102d0*/  @P2 IMAD.MOV.U32 R86, RZ, RZ, R65 ;  /* 0x000000ffff562224 */ /* 0x001fe400078e0041 */
[----:B------:R-:W-:Y:S01]  /*102e0*/  @P2 IMAD.MOV.U32 R87, RZ, RZ, R66 ;  /* 0x000000ffff572224 */ /* 0x000fe200078e0042 */
[C---:B------:R-:W-:Y:S02]  /*102f0*/  IADD3 R5, P6, PT, R112.reuse, R5, RZ ;  /* 0x0000000570057210 */ /* 0x040fe40007fde0ff */
[----:B------:R-:W-:Y:S01]  /*10300*/  IADD3 R14, P5, PT, R112, R14, RZ ;  /* 0x0000000e700e7210 */ /* 0x000fe20007fbe0ff */
[----:B------:R-:W2:Y:S01]  /*10310*/  @P3 LDG.E.U8 R108, desc[UR26][R74.64] ;  /* 0x0000001a4a6c3981 */ /* 0x000ea2000c1e1100 */
[----:B------:R-:W-:-:S03]  /*10320*/  ISETP.GT.AND P3, PT, R149, 0x12, PT ;  /* 0x000000129500780c */ /* 0x000fc60003f64270 */
[----:B------:R0:W2:Y:S01]  /*10330*/  @P2 LDG.E.U8 R102, desc[UR26][R86.64] ;  /* 0x0000001a56662981 */ /* 0x0000a2000c1e1100 */
[----:B------:R-:W-:Y:S01]  /*10340*/  ISETP.GT.AND P2, PT, R149, 0x11, PT ;  /* 0x000000119500780c */ /* 0x000fe20003f44270 */
[C---:B------:R-:W-:Y:S02]  /*10350*/  IMAD.X R6, R101.reuse, 0x1, R6, P6 ;  /* 0x0000000165067824 */ /* 0x040fe400030e0606 */
[----:B------:R-:W-:Y:S01]  /*10360*/  IMAD.X R15, R101, 0x1, R15, P5 ;  /* 0x00000001650f7824 */ /* 0x000fe200028e060f */
[----:B------:R-:W-:Y:S02]  /*10370*/  IADD3 R27, P5, PT, R112, R27, RZ ;  /* 0x0000001b701b7210 */ /* 0x000fe40007fbe0ff */
[----:B------:R-:W-:Y:S02]  /*10380*/  PRMT R160, RZ, 0x7610, R160 ;  /* 0x00007610ffa07816 */ /* 0x000fe400000000a0 */
[----:B------:R-:W-:Y:S01]  /*10390*/  PRMT R135, RZ, 0x7610, R135 ;  /* 0x00007610ff877816 */ /* 0x000fe20000000087 */
[----:B0-----:R-:W-:-:S02]  /*103a0*/  @P4 IMAD.MOV.U32 R86, RZ, RZ, R5 ;  /* 0x000000ffff564224 */ /* 0x001fc400078e0005 */
[----:B------:R-:W-:Y:S02]  /*103b0*/  @P4 IMAD.MOV.U32 R87, RZ, RZ, R6 ;  /* 0x000000ffff574224 */ /* 0x000fe400078e0006 */
[----:B------:R-:W-:Y:S01]  /*103c0*/  IMAD.X R28, R101, 0x1, R28, P5 ;  /* 0x00000001651c7824 */ /* 0x000fe200028e061c */
[----:B------:R-:W2:Y:S01]  /*103d0*/  @P2 LDG.E.U8 R135, desc[UR26][R14.64] ;  /* 0x0000001a0e872981 */ /* 0x000ea2000c1e1100 */
[----:B------:R-:W-:Y:S02]  /*103e0*/  PRMT R122, RZ, 0x7610, R122 ;  /* 0x00007610ff7a7816 */ /* 0x000fe4000000007a */
[C---:B------:R-:W-:Y:S01]  /*103f0*/  ISETP.GT.AND P2, PT, R149.reuse, 0x14, PT ;  /* 0x000000149500780c */ /* 0x040fe20003f44270 */
[----:B------:R0:W2:Y:S01]  /*10400*/  @P4 LDG.E.U8 R160, desc[UR26][R86.64] ;  /* 0x0000001a56a04981 */ /* 0x0000a2000c1e1100 */
[----:B------:R-:W-:Y:S02]  /*10410*/  ISETP.GT.AND P4, PT, R149, 0x13, PT ;  /* 0x000000139500780c */ /* 0x000fe40003f84270 */
[----:B------:R-:W-:-:S02]  /*10420*/  IADD3 R38, P6, PT, R112, R38, RZ ;  /* 0x0000002670267210 */ /* 0x000fc40007fde0ff */
[----:B------:R-:W-:Y:S01]  /*10430*/  IADD3 R49, P5, PT, R112, R49, RZ ;  /* 0x0000003170317210 */ /* 0x000fe20007fbe0ff */
[----:B0-----:R-:W-:Y:S02]  /*10440*/  @P3 IMAD.MOV.U32 R86, RZ, RZ, R27 ;  /* 0x000000ffff563224 */ /* 0x001fe400078e001b */
[----:B------:R-:W-:Y:S02]  /*10450*/  @P3 IMAD.MOV.U32 R87, RZ, RZ, R28 ;  /* 0x000000ffff573224 */ /* 0x000fe400078e001c */
[----:B------:R-:W-:-:S03]  /*10460*/  IMAD.X R39, R101, 0x1, R39, P6 ;  /* 0x0000000165277824 */ /* 0x000fc600030e0627 */
[----:B------:R0:W2:Y:S01]  /*10470*/  @P3 LDG.E.U8 R122, desc[UR26][R86.64] ;  /* 0x0000001a567a3981 */ /* 0x0000a2000c1e1100 */
[----:B------:R-:W-:Y:S01]  /*10480*/  IMAD.X R50, R101, 0x1, R50, P5 ;  /* 0x0000000165327824 */ /* 0x000fe200028e0632 */
[----:B------:R-:W-:Y:S01]  /*10490*/  ISETP.GT.AND P3, PT, R149, 0x15, PT ;  /* 0x000000159500780c */ /* 0x000fe20003f64270 */
[----:B------:R-:W-:Y:S01]  /*104a0*/  @P2 IMAD.MOV.U32 R96, RZ, RZ, R49 ;  /* 0x000000ffff602224 */ /* 0x000fe200078e0031 */
[----:B------:R-:W-:Y:S02]  /*104b0*/  PRMT R91, RZ, 0x7610, R91 ;  /* 0x00007610ff5b7816 */ /* 0x000fe4000000005b */
[----:B0-----:R-:W-:Y:S01]  /*104c0*/  PRMT R86, RZ, 0x7610, R86 ;  /* 0x00007610ff567816 */ /* 0x001fe20000000056 */
[----:B------:R-:W-:Y:S01]  /*104d0*/  @P2 IMAD.MOV.U32 R97, RZ, RZ, R50 ;  /* 0x000000ffff612224 */ /* 0x000fe200078e0032 */
[----:B------:R-:W-:-:S04]  /*104e0*/  IADD3 R58, P5, PT, R112, R58, RZ ;  /* 0x0000003a703a7210 */ /* 0x000fc80007fbe0ff */
[----:B------:R-:W2:Y:S01]  /*104f0*/  @P4 LDG.E.U8 R86, desc[UR26][R38.64] ;  /* 0x0000001a26564981 */ /* 0x000ea2000c1e1100 */
[----:B------:R-:W-:Y:S02]  /*10500*/  ISETP.GT.AND P4, PT, R149, 0x16, PT ;  /* 0x000000169500780c */ /* 0x000fe40003f84270 */
[C---:B------:R-:W-:Y:S01]  /*10510*/  IADD3 R67, P6, PT, R112.reuse, R67, RZ ;  /* 0x0000004370437210 */ /* 0x040fe20007fde0ff */
[----:B------:R0:W2:Y:S01]  /*10520*/  @P2 LDG.E.U8 R91, desc[UR26][R96.64] ;  /* 0x0000001a605b2981 */ /* 0x0000a2000c1e1100 */
[C---:B------:R-:W-:Y:S01]  /*10530*/  IMAD.X R59, R101.reuse, 0x1, R59, P5 ;  /* 0x00000001653b7824 */ /* 0x040fe200028e063b */
[----:B------:R-:W-:Y:S02]  /*10540*/  IADD3 R76, P5, PT, R112, R76, RZ ;  /* 0x0000004c704c7210 */ /* 0x000fe40007fbe0ff */
[----:B------:R-:W-:Y:S01]  /*10550*/  IMAD.X R68, R101, 0x1, R68, P6 ;  /* 0x0000000165447824 */ /* 0x000fe200030e0644 */
[----:B0-----:R-:W-:-:S05]  /*10560*/  PRMT R96, RZ, 0x7610, R96 ;  /* 0x00007610ff607816 */ /* 0x001fca0000000060 */
[----:B------:R-:W-:Y:S01]  /*10570*/  @P4 IMAD.MOV.U32 R116, RZ, RZ, R67 ;  /* 0x000000ffff744224 */ /* 0x000fe200078e0043 */
[C---:B------:R-:W-:Y:S01]  /*10580*/  ISETP.GT.AND P2, PT, R149.reuse, 0x17, PT ;  /* 0x000000179500780c */ /* 0x040fe20003f44270 */
[----:B------:R-:W-:Y:S01]  /*10590*/  @P4 IMAD.MOV.U32 R117, RZ, RZ, R68 ;  /* 0x000000ffff754224 */ /* 0x000fe200078e0044 */
[----:B------:R-:W-:Y:S01]  /*105a0*/  PRMT R103, RZ, 0x7610, R103 ;  /* 0x00007610ff677816 */ /* 0x000fe20000000067 */
[----:B------:R-:W2:Y:S01]  /*105b0*/  @P3 LDG.E.U8 R96, desc[UR26][R58.64] ;  /* 0x0000001a3a603981 */ /* 0x000ea2000c1e1100 */
[----:B------:R-:W-:Y:S01]  /*105c0*/  ISETP.GT.AND P3, PT, R149, 0x18, PT ;  /* 0x000000189500780c */ /* 0x000fe20003f64270 */
[----:B------:R-:W-:Y:S01]  /*105d0*/  IMAD.X R77, R101, 0x1, R77, P5 ;  /* 0x00000001654d7824 */ /* 0x000fe200028e064d */
[----:B------:R-:W-:Y:S02]  /*105e0*/  IADD3 R7, P5, PT, R112, R7, RZ ;  /* 0x0000000770077210 */ /* 0x000fe40007fbe0ff */
[----:B------:R0:W2:Y:S01]  /*105f0*/  @P4 LDG.E.U8 R103, desc[UR26][R116.64] ;  /* 0x0000001a74674981 */ /* 0x0000a2000c1e1100 */
[----:B------:R-:W-:-:S02]  /*10600*/  PRMT R109, RZ, 0x7610, R109 ;  /* 0x00007610ff6d7816 */ /* 0x000fc4000000006d */
[----:B------:R-:W-:Y:S01]  /*10610*/  ISETP.GT.AND P4, PT, R149, 0x19, PT ;  /* 0x000000199500780c */ /* 0x000fe20003f84270 */
[----:B------:R-:W-:Y:S01]  /*10620*/  IMAD.X R8, R101, 0x1, R8, P5 ;  /* 0x0000000165087824 */ /* 0x000fe200028e0608 */
[C---:B------:R-:W-:Y:S02]  /*10630*/  IADD3 R16, P6, PT, R112.reuse, R16, RZ ;  /* 0x0000001070107210 */ /* 0x040fe40007fde0ff */
[----:B------:R-:W-:Y:S01]  /*10640*/  PRMT R161, RZ, 0x7610, R161 ;  /* 0x00007610ffa17816 */ /* 0x000fe200000000a1 */
[----:B------:R-:W2:Y:S01]  /*10650*/  @P2 LDG.E.U8 R109, desc[UR26][R76.64] ;  /* 0x0000001a4c6d2981 */ /* 0x000ea2000c1e1100 */
[----:B------:R-:W-:Y:S01]  /*10660*/  ISETP.GT.AND P2, PT, R149, 0x1a, PT ;  /* 0x0000001a9500780c */ /* 0x000fe20003f44270 */
[----:B0-----:R-:W-:Y:S01]  /*10670*/  @P3 IMAD.MOV.U32 R116, RZ, RZ, R7 ;  /* 0x000000ffff743224 */ /* 0x001fe200078e0007 */
[----:B------:R-:W-:Y:S01]  /*10680*/  PRMT R134, RZ, 0x7610, R134 ;  /* 0x00007610ff867816 */ /* 0x000fe20000000086 */
[----:B------:R-:W-:Y:S01]  /*10690*/  @P3 IMAD.MOV.U32 R117, RZ, RZ, R8 ;  /* 0x000000ffff753224 */ /* 0x000fe200078e0008 */
[----:B------:R-:W-:Y:S01]  /*106a0*/  IADD3 R29, P5, PT, R112, R29, RZ ;  /* 0x0000001d701d7210 */ /* 0x000fe20007fbe0ff */
[----:B------:R-:W-:-:S03]  /*106b0*/  IMAD.X R17, R101, 0x1, R17, P6 ;  /* 0x0000000165117824 */ /* 0x000fc600030e0611 */
[----:B------:R0:W2:Y:S01]  /*106c0*/  @P3 LDG.E.U8 R161, desc[UR26][R116.64] ;  /* 0x0000001a74a13981 */ /* 0x0000a2000c1e1100 */
[----:B------:R-:W-:Y:S01]  /*106d0*/  ISETP.GT.AND P3, PT, R149, 0x1b, PT ;  /* 0x0000001b9500780c */ /* 0x000fe20003f64270 */
[----:B------:R-:W-:Y:S02]  /*106e0*/  IMAD.X R30, R101, 0x1, R30, P5 ;  /* 0x00000001651e7824 */ /* 0x000fe400028e061e */
[----:B------:R-:W2:Y:S01]  /*106f0*/  @P4 LDG.E.U8 R134, desc[UR26][R16.64] ;  /* 0x0000001a10864981 */ /* 0x000ea2000c1e1100 */
[----:B------:R-:W-:Y:S02]  /*10700*/  ISETP.GT.AND P4, PT, R149, 0x1c, PT ;  /* 0x0000001c9500780c */ /* 0x000fe40003f84270 */
[C---:B------:R-:W-:Y:S02]  /*10710*/  IADD3 R40, P5, PT, R112.reuse, R40, RZ ;  /* 0x0000002870287210 */ /* 0x040fe40007fbe0ff */
[C---:B------:R-:W-:Y:S01]  /*10720*/  IADD3 R51, P6, PT, R112.reuse, R51, RZ ;  /* 0x0000003370337210 */ /* 0x040fe20007fde0ff */
[----:B0-----:R-:W-:Y:S01]  /*10730*/  @P2 IMAD.MOV.U32 R116, RZ, RZ, R29 ;  /* 0x000000ffff742224 */ /* 0x001fe200078e001d */
[----:B------:R-:W-:Y:S01]  /*10740*/  PRMT R120, RZ, 0x7610, R120 ;  /* 0x00007610ff787816 */ /* 0x000fe20000000078 */
[----:B------:R-:W-:Y:S01]  /*10750*/  @P2 IMAD.MOV.U32 R117, RZ, RZ, R30 ;  /* 0x000000ffff752224 */ /* 0x000fe200078e001e */
[----:B------:R-:W-:Y:S01]  /*10760*/  PRMT R87, RZ, 0x7610, R87 ;  /* 0x00007610ff577816 */ /* 0x000fe20000000057 */
[C---:B------:R-:W-:Y:S01]  /*10770*/  IMAD.X R41, R101.reuse, 0x1, R41, P5 ;  /* 0x0000000165297824 */ /* 0x040fe200028e0629 */
[----:B------:R-:W-:Y:S01]  /*10780*/  IADD3 R60, P5, PT, R112, R60, RZ ;  /* 0x0000003c703c7210 */ /* 0x000fe20007fbe0ff */
[----:B------:R-:W-:Y:S01]  /*10790*/  IMAD.X R52, R101, 0x1, R52, P6 ;  /* 0x0000000165347824 */ /* 0x000fe200030e0634 */
[----:B------:R0:W2:Y:S01]  /*107a0*/  @P2 LDG.E.U8 R120, desc[UR26][R116.64] ;  /* 0x0000001a74782981 */ /* 0x0000a2000c1e1100 */
[----:B------:R-:W-:-:S02]  /*107b0*/  ISETP.GT.AND P2, PT, R149, 0x1d, PT ;  /* 0x0000001d9500780c */ /* 0x000fc40003f44270 */
[----:B------:R-:W-:Y:S01]  /*107c0*/  PRMT R92, RZ, 0x7610, R92 ;  /* 0x00007610ff5c7816 */ /* 0x000fe2000000005c */
[----:B------:R-:W2:Y:S01]  /*107d0*/  @P3 LDG.E.U8 R87, desc[UR26][R40.64] ;  /* 0x0000001a28573981 */ /* 0x000ea2000c1e1100 */
[----:B------:R-:W-:Y:S01]  /*107e0*/  ISETP.GT.AND P3, PT, R149, 0x1e, PT ;  /* 0x0000001e9500780c */ /* 0x000fe20003f64270 */
[C---:B------:R-:W-:Y:S01]  /*107f0*/  IMAD.X R61, R101.reuse, 0x1, R61, P5 ;  /* 0x00000001653d7824 */ /* 0x040fe200028e063d */
[----:B------:R-:W-:Y:S01]  /*10800*/  IADD3 R69, P5, PT, R112, R69, RZ ;  /* 0x0000004570457210 */ /* 0x000fe20007fbe0ff */
[----:B0-----:R-:W-:Y:S02]  /*10810*/  @P4 IMAD.MOV.U32 R116, RZ, RZ, R51 ;  /* 0x000000ffff744224 */ /* 0x001fe400078e0033 */
[----:B------:R-:W-:Y:S01]  /*10820*/  @P4 IMAD.MOV.U32 R117, RZ, RZ, R52 ;  /* 0x000000ffff754224 */ /* 0x000fe200078e0034 */
[----:B------:R-:W-:Y:S01]  /*10830*/  PRMT R97, RZ, 0x7610, R97 ;  /* 0x00007610ff617816 */ /* 0x000fe20000000061 */
[----:B------:R-:W-:-:S03]  /*10840*/  IMAD.X R70, R101, 0x1, R70, P5 ;  /* 0x0000000165467824 */ /* 0x000fc600028e0646 */
[----:B------:R0:W2:Y:S01]  /*10850*/  @P4 LDG.E.U8 R92, desc[UR26][R116.64] ;  /* 0x0000001a745c4981 */ /* 0x0000a2000c1e1100 */
[C---:B------:R-:W-:Y:S02]  /*10860*/  ISETP.GT.AND P4, PT, R149.reuse, 0x1f, PT ;  /* 0x0000001f9500780c */ /* 0x040fe40003f84270 */
[----:B------:R-:W-:Y:S01]  /*10870*/  IADD3 R78, P6, PT, R112, R78, RZ ;  /* 0x0000004e704e7210 */ /* 0x000fe20007fde0ff */
[----:B------:R-:W2:Y:S01]  /*10880*/  @P2 LDG.E.U8 R97, desc[UR26][R60.64] ;  /* 0x0000001a3c612981 */ /* 0x000ea2000c1e1100 */
[----:B------:R-:W-:Y:S02]  /*10890*/  PRMT R104, RZ, 0x7610, R104 ;  /* 0x00007610ff687816 */ /* 0x000fe40000000068 */
[----:B------:R-:W-:Y:S01]  /*108a0*/  ISETP.GT.AND P2, PT, R149, 0x20, PT ;  /* 0x000000209500780c */ /* 0x000fe20003f44270 */
[----:B------:R-:W-:Y:S01]  /*108b0*/  IMAD.X R79, R101, 0x1, R79, P6 ;  /* 0x00000001654f7824 */ /* 0x000fe200030e064f */
[----:B------:R-:W-:Y:S01]  /*108c0*/  PRMT R110, RZ, 0x7610, R110 ;  /* 0x00007610ff6e7816 */ /* 0x000fe2000000006e */
[----:B0-----:R-:W-:-:S02]  /*108d0*/  @P3 IMAD.MOV.U32 R116, RZ, RZ, R69 ;  /* 0x000000ffff743224 */ /* 0x001fc400078e0045 */
[----:B------:R-:W-:Y:S01]  /*108e0*/  @P3 IMAD.MOV.U32 R117, RZ, RZ, R70 ;  /* 0x000000ffff753224 */ /* 0x000fe200078e0046 */
[----:B------:R-:W-:Y:S02]  /*108f0*/  IADD3 R9, P5, PT, R112, R9, RZ ;  /* 0x0000000970097210 */ /* 0x000fe40007fbe0ff */
[----:B------:R-:W2:Y:S01]  /*10900*/  @P4 LDG.E.U8 R110, desc[UR26][R78.64] ;  /* 0x0000001a4e6e4981 */ /* 0x000ea2000c1e1100 */
[----:B------:R-:W-:-:S03]  /*10910*/  ISETP.GT.AND P4, PT, R149, 0x22, PT ;  /* 0x000000229500780c */ /* 0x000fc60003f84270 */
[----:B------:R0:W2:Y:S01]  /*10920*/  @P3 LDG.E.U8 R104, desc[UR26][R116.64] ;  /* 0x0000001a74683981 */ /* 0x0000a2000c1e1100 */
[----:B------:R-:W-:Y:S01]  /*10930*/  ISETP.GT.AND P3, PT, R149, 0x21, PT ;  /* 0x000000219500780c */ /* 0x000fe20003f64270 */
[C---:B------:R-:W-:Y:S01]  /*10940*/  IMAD.X R10, R101.reuse, 0x1, R10, P5 ;  /* 0x00000001650a7824 */ /* 0x040fe200028e060a */
[C---:B------:R-:W-:Y:S02]  /*10950*/  IADD3 R18, P5, PT, R112.reuse, R18, RZ ;  /* 0x0000001270127210 */ /* 0x040fe40007fbe0ff */
[----:B------:R-:W-:Y:S02]  /*10960*/  IADD3 R31, P6, PT, R112, R31, RZ ;  /* 0x0000001f701f7210 */ /* 0x000fe40007fde0ff */
[----:B------:R-:W-:Y:S01]  /*10970*/  PRMT R162, RZ, 0x7610, R162 ;  /* 0x00007610ffa27816 */ /* 0x000fe200000000a2 */
[----:B------:R-:W-:Y:S01]  /*10980*/  IMAD.X R19, R101, 0x1, R19, P5 ;  /* 0x0000000165137824 */ /* 0x000fe200028e0613 */
[----:B------:R-:W-:Y:S01]  /*10990*/  PRMT R133, RZ, 0x7610, R133 ;  /* 0x00007610ff857816 */ /* 0x000fe20000000085 */
[----:B0-----:R-:W-:-:S02]  /*109a0*/  @P2 IMAD.MOV.U32 R116, RZ, RZ, R9 ;  /* 0x000000ffff742224 */ /* 0x001fc400078e0009 */
[----:B------:R-:W-:Y:S01]  /*109b0*/  @P2 IMAD.MOV.U32 R117, RZ, RZ, R10 ;  /* 0x000000ffff752224 */ /* 0x000fe200078e000a */
[C---:B------:R-:W-:Y:S01]  /*109c0*/  IADD3 R42, P5, PT, R112.reuse, R42, RZ ;  /* 0x0000002a702a7210 */ /* 0x040fe20007fbe0ff */
[----:B------:R-:W-:Y:S01]  /*109d0*/  IMAD.X R32, R101, 0x1, R32, P6 ;  /* 0x0000000165207824 */ /* 0x000fe200030e0620 */
[----:B------:R-:W2:Y:S01]  /*109e0*/  @P3 LDG.E.U8 R133, desc[UR26][R18.64] ;  /* 0x0000001a12853981 */ /* 0x000ea2000c1e1100 */
[C---:B------:R-:W-:Y:S01]  /*109f0*/  ISETP.GT.AND P3, PT, R149.reuse, 0x24, PT ;  /* 0x000000249500780c */ /* 0x040fe20003f64270 */
[----:B------:R-:W-:Y:S02]  /*10a00*/  @P4 IMAD.MOV.U32 R118, RZ, RZ, R31 ;  /* 0x000000ffff764224 */ /* 0x000fe400078e001f */
[----:B------:R0:W2:Y:S01]  /*10a10*/  @P2 LDG.E.U8 R162, desc[UR26][R116.64] ;  /* 0x0000001a74a22981 */ /* 0x0000a2000c1e1100 */
[----:B------:R-:W-:Y:S01]  /*10a20*/  ISETP.GT.AND P2, PT, R149, 0x23, PT ;  /* 0x000000239500780c */ /* 0x000fe20003f44270 */
[----:B------:R-:W-:Y:S02]  /*10a30*/  @P4 IMAD.MOV.U32 R119, RZ, RZ, R32 ;  /* 0x000000ffff774224 */ /* 0x000fe400078e0020 */
[----:B------:R-:W-:Y:S01]  /*10a40*/  IMAD.X R43, R101, 0x1, R43, P5 ;  /* 0x00000001652b7824 */ /* 0x000fe200028e062b */
[----:B------:R-:W-:-:S02]  /*10a50*/  IADD3 R53, P5, PT, R112, R53, RZ ;  /* 0x0000003570357210 */ /* 0x000fc40007fbe0ff */
[----:B0-----:R-:W-:Y:S02]  /*10a60*/  PRMT R116, RZ, 0x7610, R116 ;  /* 0x00007610ff747816 */ /* 0x001fe40000000074 */
        /* <DEDUP_REMOVED lines=8> */
[----:B0-----:R-:W-:Y:S02]  /*10af0*/  @P3 IMAD.MOV.U32 R118, RZ, RZ, R53 ;  /* 0x000000ffff763224 */ /* 0x001fe400078e0035 */
[----:B------:R-:W-:-:S02]  /*10b00*/  @P3 IMAD.MOV.U32 R119, RZ, RZ, R115 ;  /* 0x000000ffff773224 */ /* 0x000fc400078e0073 */
[----:B------:R-:W-:Y:S01]  /*10b10*/  IMAD.X R71, R101, 0x1, R71, P6 ;  /* 0x0000000165477824 */ /* 0x000fe200030e0647 */
[----:B------:R-:W-:Y:S02]  /*10b20*/  IADD3 R62, P5, PT, R112, R62, RZ ;  /* 0x0000003e703e7210 */ /* 0x000fe40007fbe0ff */
[----:B------:R0:W2:Y:S01]  /*10b30*/  @P3 LDG.E.U8 R117, desc[UR26][R118.64] ;  /* 0x0000001a76753981 */ /* 0x0000a2000c1e1100 */
[----:B------:R-:W-:Y:S01]  /*10b40*/  ISETP.GT.AND P3, PT, R149, 0x27, PT ;  /* 0x000000279500780c */ /* 0x000fe20003f64270 */
[----:B------:R-:W-:Y:S02]  /*10b50*/  @P4 IMAD.MOV.U32 R124, RZ, RZ, R93 ;  /* 0x000000ffff7c4224 */ /* 0x000fe400078e005d */
[----:B------:R-:W-:Y:S02]  /*10b60*/  @P4 IMAD.MOV.U32 R125, RZ, RZ, R71 ;  /* 0x000000ffff7d4224 */ /* 0x000fe400078e0047 */
[----:B------:R-:W-:Y:S01]  /*10b70*/  IMAD.X R98, R101, 0x1, R98, P5 ;  /* 0x0000000165627824 */ /* 0x000fe200028e0662 */
[----:B0-----:R-:W-:-:S02]  /*10b80*/  PRMT R118, RZ, 0x7610, R118 ;  /* 0x00007610ff767816 */ /* 0x001fc40000000076 */
[C---:B------:R-:W-:Y:S02]  /*10b90*/  IADD3 R106, P5, PT, R112.reuse, R106, RZ ;  /* 0x0000006a706a7210 */ /* 0x040fe40007fbe0ff */
[----:B------:R-:W-:Y:S02]  /*10ba0*/  PRMT R119, RZ, 0x7610, R119 ;  /* 0x00007610ff777816 */ /* 0x000fe40000000077 */
[----:B------:R0:W2:Y:S01]  /*10bb0*/  @P4 LDG.E.U8 R118, desc[UR26][R124.64] ;  /* 0x0000001a7c764981 */ /* 0x0000a2000c1e1100 */
[----:B------:R-:W-:Y:S01]  /*10bc0*/  ISETP.GT.AND P4, PT, R149, 0x28, PT ;  /* 0x000000289500780c */ /* 0x000fe20003f84270 */
[----:B------:R-:W-:Y:S01]  /*10bd0*/  IMAD.X R80, R101, 0x1, R80, P5 ;  /* 0x0000000165507824 */ /* 0x000fe200028e0650 */
[----:B------:R-:W-:Y:S02]  /*10be0*/  IADD3 R111, P6, PT, R112, R111, RZ ;  /* 0x0000006f706f7210 */ /* 0x000fe40007fde0ff */
[----:B------:R-:W-:Y:S01]  /*10bf0*/  PRMT R121, RZ, 0x7610, R121 ;  /* 0x00007610ff797816 */ /* 0x000fe20000000079 */
[----:B0-----:R-:W-:-:S02]  /*10c00*/  @P2 IMAD.MOV.U32 R124, RZ, RZ, R62 ;  /* 0x000000ffff7c2224 */ /* 0x001fc400078e003e */
[----:B------:R-:W-:Y:S02]  /*10c10*/  @P2 IMAD.MOV.U32 R125, RZ, RZ, R98 ;  /* 0x000000ffff7d2224 */ /* 0x000fe400078e0062 */
[----:B------:R-:W-:-:S03]  /*10c20*/  IMAD.X R20, R101, 0x1, R20, P6 ;  /* 0x0000000165147824 */ /* 0x000fc600030e0614 */
[----:B------:R0:W2:Y:S01]  /*10c30*/  @P2 LDG.E.U8 R119, desc[UR26][R124.64] ;  /* 0x0000001a7c772981 */ /* 0x0000a2000c1e1100 */
[----:B------:R-:W-:Y:S02]  /*10c40*/  ISETP.GT.AND P2, PT, R149, 0x29, PT ;  /* 0x000000299500780c */ /* 0x000fe40003f44270 */
[----:B------:R-:W-:Y:S02]  /*10c50*/  IADD3 R11, P5, PT, R112, R11, RZ ;  /* 0x0000000b700b7210 */ /* 0x000fe40007fbe0ff */
[----:B------:R-:W-:Y:S01]  /*10c60*/  PRMT R163, RZ, 0x7610, R163 ;  /* 0x00007610ffa37816 */ /* 0x000fe200000000a3 */
[----:B0-----:R-:W-:Y:S02]  /*10c70*/  @P3 IMAD.MOV.U32 R124, RZ, RZ, R106 ;  /* 0x000000ffff7c3224 */ /* 0x001fe400078e006a */
[----:B------:R-:W-:-:S05]  /*10c80*/  @P3 IMAD.MOV.U32 R125, RZ, RZ, R80 ;  /* 0x000000ffff7d3224 */ /* 0x000fca00078e0050 */
[----:B------:R0:W2:Y:S01]  /*10c90*/  @P3 LDG.E.U8 R121, desc[UR26][R124.64] ;  /* 0x0000001a7c793981 */ /* 0x0000a2000c1e1100 */
[----:B------:R-:W-:Y:S01]  /*10ca0*/  ISETP.GT.AND P3, PT, R149, 0x2a, PT ;  /* 0x0000002a9500780c */ /* 0x000fe20003f64270 */
[----:B------:R-:W-:Y:S01]  /*10cb0*/  IMAD.X R81, R101, 0x1, R81, P5 ;  /* 0x0000000165517824 */ /* 0x000fe200028e0651 */
[----:B------:R-:W-:Y:S01]  /*10cc0*/  PRMT R138, RZ, 0x7610, R138 ;  /* 0x00007610ff8a7816 */ /* 0x000fe2000000008a */
[----:B0-----:R-:W-:Y:S02]  /*10cd0*/  @P4 IMAD.MOV.U32 R124, RZ, RZ, R111 ;  /* 0x000000ffff7c4224 */ /* 0x001fe400078e006f */
[----:B------:R-:W-:-:S05]  /*10ce0*/  @P4 IMAD.MOV.U32 R125, RZ, RZ, R20 ;  /* 0x000000ffff7d4224 */ /* 0x000fca00078e0014 */
[----:B------:R0:W2:Y:S01]  /*10cf0*/  @P4 LDG.E.U8 R163, desc[UR26][R124.64] ;  /* 0x0000001a7ca34981 */ /* 0x0000a2000c1e1100 */
[----:B------:R-:W-:-:S05]  /*10d00*/  IADD3 R82, P4, PT, R112, R82, RZ ;  /* 0x0000005270527210 */ /* 0x000fca0007f9e0ff */
[----:B------:R-:W-:Y:S02]  /*10d10*/  IMAD.X R33, R101, 0x1, R33, P4 ;  /* 0x0000000165217824 */ /* 0x000fe400020e0621 */
[----:B0-----:R-:W-:Y:S02]  /*10d20*/  @P2 IMAD.MOV.U32 R124, RZ, RZ, R11 ;  /* 0x000000ffff7c2224 */ /* 0x001fe400078e000b */
[----:B------:R-:W-:Y:S01]  /*10d30*/  @P2 IMAD.MOV.U32 R125, RZ, RZ, R81 ;  /* 0x000000ffff7d2224 */ /* 0x000fe200078e0051 */
[----:B------:R-:W-:Y:S01]  /*10d40*/  ISETP.GT.AND P5, PT, R149, 0x2b, PT ;  /* 0x0000002b9500780c */ /* 0x000fe20003fa4270 */
[----:B------:R-:W-:-:S03]  /*10d50*/  @P3 IMAD.MOV.U32 R126, RZ, RZ, R82 ;  /* 0x000000ffff7e3224 */ /* 0x000fc600078e0052 */
[----:B------:R0:W2:Y:S01]  /*10d60*/  @P2 LDG.E.U8 R138, desc[UR26][R124.64] ;  /* 0x0000001a7c8a2981 */ /* 0x0000a2000c1e1100 */
[----:B------:R-:W-:Y:S01]  /*10d70*/  @P3 IMAD.MOV.U32 R127, RZ, RZ, R33 ;  /* 0x000000ffff7f3224 */ /* 0x000fe200078e0021 */
[----:B------:R-:W-:Y:S02]  /*10d80*/  IADD3 R170, P2, PT, R112, R170, RZ ;  /* 0x000000aa70aa7210 */ /* 0x000fe40007f5e0ff */
[----:B0-----:R-:W-:-:S03]  /*10d90*/  PRMT R125, RZ, 0x7610, R125 ;  /* 0x00007610ff7d7816 */ /* 0x001fc6000000007d */
[----:B------:R-:W-:-:S03]  /*10da0*/  IMAD.X R44, R101, 0x1, R44, P2 ;  /* 0x00000001652c7824 */ /* 0x000fc600010e062c */
[----:B------:R0:W2:Y:S01]  /*10db0*/  @P3 LDG.E.U8 R125, desc[UR26][R126.64] ;  /* 0x0000001a7e7d3981 */ /* 0x0000a2000c1e1100 */
[----:B------:R-:W-:Y:S02]  /*10dc0*/  ISETP.GT.AND P3, PT, R149, 0x2c, PT ;  /* 0x0000002c9500780c */ /* 0x000fe40003f64270 */
[----:B------:R-:W-:Y:S02]  /*10dd0*/  IADD3 R172, P2, PT, R112, R172, RZ ;  /* 0x000000ac70ac7210 */ /* 0x000fe40007f5e0ff */
[----:B------:R-:W-:-:S03]  /*10de0*/  PRMT R123, RZ, 0x7610, R123 ;  /* 0x00007610ff7b7816 */ /* 0x000fc6000000007b */
[----:B------:R-:W-:Y:S02]  /*10df0*/  IMAD.X R171, R101, 0x1, R171, P2 ;  /* 0x0000000165ab7824 */ /* 0x000fe400010e06ab */
[----:B0-----:R-:W-:Y:S02]  /*10e00*/  @P5 IMAD.MOV.U32 R126, RZ, RZ, R170 ;  /* 0x000000ffff7e5224 */ /* 0x001fe400078e00aa */
[----:B------:R-:W-:Y:S01]  /*10e10*/  @P5 IMAD.MOV.U32 R127, RZ, RZ, R44 ;  /* 0x000000ffff7f5224 */ /* 0x000fe200078e002c */
[----:B------:R-:W-:-:S04]  /*10e20*/  PRMT R124, RZ, 0x7610, R124 ;  /* 0x00007610ff7c7816 */ /* 0x000fc8000000007c */
[----:B------:R0:W2:Y:S02]  /*10e30*/  @P5 LDG.E.U8 R123, desc[UR26][R126.64] ;  /* 0x0000001a7e7b5981 */ /* 0x0000a4000c1e1100 */
[----:B0-----:R-:W-:Y:S02]  /*10e40*/  @P3 IMAD.MOV.U32 R126, RZ, RZ, R172 ;  /* 0x000000ffff7e3224 */ /* 0x001fe400078e00ac */
[----:B------:R-:W-:-:S05]  /*10e50*/  @P3 IMAD.MOV.U32 R127, RZ, RZ, R171 ;  /* 0x000000ffff7f3224 */ /* 0x000fca00078e00ab */
[----:B------:R0:W2:Y:S01]  /*10e60*/  @P3 LDG.E.U8 R124, desc[UR26][R126.64] ;  /* 0x0000001a7e7c3981 */ /* 0x0000a2000c1e1100 */
[----:B------:R-:W-:Y:S02]  /*10e70*/  ISETP.GT.AND P3, PT, R149, 0x2d, PT ;  /* 0x0000002d9500780c */ /* 0x000fe40003f64270 */
[----:B------:R-:W-:Y:S02]  /*10e80*/  IADD3 R174, P2, PT, R112, R174, RZ ;  /* 0x000000ae70ae7210 */ /* 0x000fe40007f5e0ff */
[----:B------:R-:W-:-:S03]  /*10e90*/  PRMT R129, RZ, 0x7610, R129 ;  /* 0x00007610ff817816 */ /* 0x000fc60000000081 */
[----:B------:R-:W-:-:S06]  /*10ea0*/  IMAD.X R173, R101, 0x1, R173, P2 ;  /* 0x0000000165ad7824 */ /* 0x000fcc00010e06ad */
[----:B0-----:R-:W-:Y:S02]  /*10eb0*/  @P3 IMAD.MOV.U32 R126, RZ, RZ, R174 ;  /* 0x000000ffff7e3224 */ /* 0x001fe400078e00ae */
[----:B------:R-:W-:-:S05]  /*10ec0*/  @P3 IMAD.MOV.U32 R127, RZ, RZ, R173 ;  /* 0x000000ffff7f3224 */ /* 0x000fca00078e00ad */
[----:B------:R0:W3:Y:S01]  /*10ed0*/  @P3 LDG.E.U8 R129, desc[UR26][R126.64] ;  /* 0x0000001a7e813981 */ /* 0x0000e2000c1e1100 */
        /* <DEDUP_REMOVED lines=13> */
[----:B------:R0:W4:Y:S01]  /*10fb0*/  @P3 LDG.E.U8 R132, desc[UR26][R126.64] ;  /* 0x0000001a7e843981 */ /* 0x000122000c1e1100 */
        /* <DEDUP_REMOVED lines=14> */
[----:B------:R-:W-:Y:S02]  /*110a0*/  ISETP.GT.AND P3, PT, R149, RZ, PT ;  /* 0x000000ff9500720c */ /* 0x000fe40003f64270 */
        /* <DEDUP_REMOVED lines=70> */
[----:B--2---:R-:W-:Y:S02]  /*11510*/  IADD3 R105, P2, PT, R112, R105, RZ ;  /* 0x0000006970697210 */ /* 0x004fe40007f5e0ff */
[----:B------:R-:W-:-:S03]  /*11520*/  PRMT R145, RZ, 0x7610, R145 ;  /* 0x00007610ff917816 */ /* 0x000fc60000000091 */
[----:B------:R-:W-:Y:S01]  /*11530*/  IMAD.X R201, R101, 0x1, R201, P2 ;  /* 0x0000000165c97824 */ /* 0x000fe200010e06c9 */
[----:B------:R1:W-:Y:S05]  /*11540*/  STL [R1+0x334], R105 ;  /* 0x0003346901007387 */ /* 0x0003ea0000100800 */
[----:B0-----:R-:W-:Y:S02]  /*11550*/  @P3 IMAD.MOV.U32 R126, RZ, RZ, R105 ;  /* 0x000000ffff7e3224 */ /* 0x001fe400078e0069 */
[----:B------:R-:W-:Y:S01]  /*11560*/  @P3 IMAD.MOV.U32 R127, RZ, RZ, R201 ;  /* 0x000000ffff7f3224 */ /* 0x000fe200078e00c9 */
[----:B-1----:R-:W2:Y:S04]  /*11570*/  LDL.LU R105, [R1+0x34c] ;  /* 0x00034c0001697983 */ /* 0x002ea80000300800 */
[----:B------:R0:W2:Y:S04]  /*11580*/  @P3 LDG.E.U8 R145, desc[UR26][R126.64] ;  /* 0x0000001a7e913981 */ /* 0x0000a8000c1e1100 */
[----:B------:R-:W2:Y:S01]  /*11590*/  LDL.LU R127, [R1+0x338] ;  /* 0x00033800017f7983 */ /* 0x000ea20000300800 */
[----:B------:R-:W-:-:S02]  /*115a0*/  ISETP.GT.AND P3, PT, R149, 0x3c, PT ;  /* 0x0000003c9500780c */ /* 0x000fc40003f64270 */
[----:B---3--:R-:W-:Y:S02]  /*115b0*/  IADD3 R99, P2, PT, R112, R99, RZ ;  /* 0x0000006370637210 */ /* 0x008fe40007f5e0ff */
[----:B------:R-:W-:-:S03]  /*115c0*/  PRMT R146, RZ, 0x7610, R146 ;  /* 0x00007610ff927816 */ /* 0x000fc60000000092 */
[----:B------:R1:W-:Y:S06]  /*115d0*/  STL [R1+0x33c], R99 ;  /* 0x00033c6301007387 */ /* 0x0003ec0000100800 */
[----:B0-----:R-:W-:Y:S02]  /*115e0*/  @P3 IMAD.MOV.U32 R126, RZ, RZ, R99 ;  /* 0x000000ffff7e3224 */ /* 0x001fe400078e0063 */
[----:B--2---:R-:W-:-:S05]  /*115f0*/  IMAD.X R127, R101, 0x1, R127, P2 ;  /* 0x00000001657f7824 */ /* 0x004fca00010e067f */
[----:B------:R0:W-:Y:S04]  /*11600*/  STL [R1+0x338], R127 ;  /* 0x0003387f01007387 */ /* 0x0001e80000100800 */
[----:B-1----:R-:W2:Y:S04]  /*11610*/  LDL.LU R99, [R1+0x330] ;  /* 0x0003300001637983 */ /* 0x002ea80000300800 */
[----:B------:R1:W3:Y:S04]  /*11620*/  @P3 LDG.E.U8 R146, desc[UR26][R126.64] ;  /* 0x0000001a7e923981 */ /* 0x0002e8000c1e1100 */
[----:B------:R-:W2:Y:S04]  /*11630*/  LDL.LU R126, [R1+0x340] ;  /* 0x00034000017e7983 */ /* 0x000ea80000300800 */
[----:B0-----:R-:W1:Y:S01]  /*11640*/  LDL.LU R127, [R1+0x344] ;  /* 0x00034400017f7983 */ /* 0x001e620000300800 */
[----:B------:R-:W-:-:S02]  /*11650*/  ISETP.GT.AND P3, PT, R149, 0x3d, PT ;  /* 0x0000003d9500780c */ /* 0x000fc40003f64270 */
[----:B------:R-:W-:Y:S02]  /*11660*/  PRMT R147, RZ, 0x7610, R147 ;  /* 0x00007610ff937816 */ /* 0x000fe40000000093 */
[----:B-1----:R-:W-:-:S05]  /*11670*/  IADD3 R127, P2, PT, R112, R127, RZ ;  /* 0x0000007f707f7210 */ /* 0x002fca0007f5e0ff */
[----:B--2---:R-:W-:Y:S01]  /*11680*/  IMAD.X R126, R101, 0x1, R126, P2 ;  /* 0x00000001657e7824 */ /* 0x004fe200010e067e */
[----:B------:R0:W-:Y:S04]  /*11690*/  STL [R1+0x344], R127 ;  /* 0x0003447f01007387 */ /* 0x0001e80000100800 */
[----:B------:R1:W-:Y:S01]  /*116a0*/  STL [R1+0x340], R126 ;  /* 0x0003407e01007387 */ /* 0x0003e20000100800 */
[----:B0-----:R-:W-:-:S04]  /*116b0*/  @P3 LOP3.LUT R127, R127, R126, RZ, 0x3c, !PT ;  /* 0x0000007e7f7f3212 */ /* 0x001fc800078e3cff */
[----:B-1----:R-:W-:-:S04]  /*116c0*/  @P3 LOP3.LUT R126, R127, R126, RZ, 0x3c, !PT ;  /* 0x0000007e7f7e3212 */ /* 0x002fc800078e3cff */
[----:B------:R-:W-:-:S05]  /*116d0*/  @P3 LOP3.LUT R127, R127, R126, RZ, 0x3c, !PT ;  /* 0x0000007e7f7f3212 */ /* 0x000fca00078e3cff */
[----:B------:R0:W2:Y:S04]  /*116e0*/  @P3 LDG.E.U8 R147, desc[UR26][R126.64] ;  /* 0x0000001a7e933981 */ /* 0x0000a8000c1e1100 */
[----:B------:R-:W2:Y:S01]  /*116f0*/  LDL.LU R127, [R1+0x348] ;  /* 0x00034800017f7983 */ /* 0x000ea20000300800 */
[----:B------:R-:W-:Y:S02]  /*11700*/  ISETP.GT.AND P3, PT, R149, 0x3e, PT ;  /* 0x0000003e9500780c */ /* 0x000fe40003f64270 */
[----:B------:R-:W-:Y:S02]  /*11710*/  IADD3 R105, P2, PT, R112, R105, RZ ;  /* 0x0000006970697210 */ /* 0x000fe40007f5e0ff */
[----:B------:R-:W-:-:S03]  /*11720*/  PRMT R148, RZ, 0x7610, R148 ;  /* 0x00007610ff947816 */ /* 0x000fc60000000094 */
[----:B------:R-:W-:Y:S06]  /*11730*/  STL [R1+0x34c], R105 ;  /* 0x00034c6901007387 */ /* 0x000fec0000100800 */
[----:B0-----:R-:W-:Y:S02]  /*11740*/  @P3 IMAD.MOV.U32 R126, RZ, RZ, R105 ;  /* 0x000000ffff7e3224 */ /* 0x001fe400078e0069 */
[----:B--2---:R-:W-:-:S05]  /*11750*/  IMAD.X R127, R101, 0x1, R127, P2 ;  /* 0x00000001657f7824 */ /* 0x004fca00010e067f */
[----:B------:R0:W-:Y:S04]  /*11760*/  STL [R1+0x348], R127 ;  /* 0x0003487f01007387 */ /* 0x0001e80000100800 */
[----:B------:R1:W2:Y:S04]  /*11770*/  @P3 LDG.E.U8 R148, desc[UR26][R126.64] ;  /* 0x0000001a7e943981 */ /* 0x0002a8000c1e1100 */
[----:B------:R-:W2:Y:S04]  /*11780*/  LDL.LU R126, [R1+0x350] ;  /* 0x00035000017e7983 */ /* 0x000ea80000300800 */
[----:B0-----:R-:W1:Y:S01]  /*11790*/  LDL.LU R127, [R1+0x354] ;  /* 0x00035400017f7983 */ /* 0x001e620000300800 */
[----:B------:R-:W0:Y:S01]  /*117a0*/  S2R R105, SR_TID.X ;  /* 0x0000000000697919 */ /* 0x000e220000002100 */
[----:B------:R-:W-:-:S02]  /*117b0*/  ISETP.GT.AND P4, PT, R149, 0x3f, PT ;  /* 0x0000003f9500780c */ /* 0x000fc40003f84270 */
[----:B0-----:R-:W-:-:S04]  /*117c0*/  LOP3.LUT R105, R105, 0x3f, RZ, 0xc0, !PT ;  /* 0x0000003f69697812 */ /* 0x001fc800078ec0ff */
[----:B------:R-:W-:Y:S02]  /*117d0*/  ISETP.GE.AND P2, PT, R105, R149, PT ;  /* 0x000000956900720c */ /* 0x000fe40003f46270 */
        /* <DEDUP_REMOVED lines=10> */
[----:B------:R-:W-:Y:S02]  /*11880*/  IADD3 R99, P3, PT, R113, R99, RZ ;  /* 0x0000006371637210 */ /* 0x000fe40007f7e0ff */
[----:B------:R-:W-:-:S03]  /*11890*/  PRMT R150, RZ, 0x7610, R150 ;  /* 0x00007610ff967816 */ /* 0x000fc60000000096 */
[----:B0-----:R-:W-:Y:S01]  /*118a0*/  @!P2 IMAD.MOV.U32 R126, RZ, RZ, R99 ;  /* 0x000000ffff7ea224 */ /* 0x001fe200078e0063 */
[----:B------:R-:W-:Y:S01]  /*118b0*/  STL [R1+0x330], R99 ;  /* 0x0003306301007387 */ /* 0x000fe20000100800 */
[----:B------:R-:W-:Y:S02]  /*118c0*/  PRMT R151, RZ, 0x7610, R151 ;  /* 0x00007610ff977816 */ /* 0x000fe40000000097 */
[----:B------:R-:W-:Y:S02]  /*118d0*/  PRMT R152, RZ, 0x7610, R152 ;  /* 0x00007610ff987816 */ /* 0x000fe40000000098 */
[----:B------:R-:W-:Y:S02]  /*118e0*/  PRMT R153, RZ, 0x7610, R153 ;  /* 0x00007610ff997816 */ /* 0x000fe40000000099 */
[----:B------:R-:W-:Y:S02]  /*118f0*/  PRMT R154, RZ, 0x7610, R154 ;  /* 0x00007610ff9a7816 */ /* 0x000fe4000000009a */
[----:B------:R-:W-:-:S02]  /*11900*/  PRMT R155, RZ, 0x7610, R155 ;  /* 0x00007610ff9b7816 */ /* 0x000fc4000000009b */
[----:B------:R-:W-:Y:S02]  /*11910*/  PRMT R156, RZ, 0x7610, R156 ;  /* 0x00007610ff9c7816 */ /* 0x000fe4000000009c */
[----:B------:R-:W-:Y:S01]  /*11920*/  PRMT R157, RZ, 0x7610, R157 ;  /* 0x00007610ff9d7816 */ /* 0x000fe2000000009d */
[----:B------:R-:W-:Y:S01]  /*11930*/  BAR.SYNC.DEFER_BLOCKING 0x0 ;  /* 0x0000000000007b1d */ /* 0x000fe20000010000 */
[----:B--2---:R-:W-:Y:S01]  /*11940*/  IMAD.X R127, R114, 0x1, R127, P3 ;  /* 0x00000001727f7824 */ /* 0x004fe200018e067f */
[----:B------:R-:W-:-:S04]  /*11950*/  IADD3 R203, P3, PT, R113, R203, RZ ;  /* 0x000000cb71cb7210 */ /* 0x000fc80007f7e0ff */
[----:B------:R0:W2:Y:S01]  /*11960*/  @!P2 LDG.E.U8 R150, desc[UR26][R126.64] ;  /* 0x0000001a7e96a981 */ /* 0x0000a2000c1e1100 */
[C---:B------:R-:W-:Y:S01]  /*11970*/  IMAD.X R202, R114.reuse, 0x1, R202, P3 ;  /* 0x0000000172ca7824 */ /* 0x040fe200018e06ca */
[C---:B------:R-:W-:Y:S02]  /*11980*/  IADD3 R211, P3, PT, R113.reuse, R211, RZ ;  /* 0x000000d371d37210 */ /* 0x040fe40007f7e0ff */
[----:B------:R1:W-:Y:S03]  /*11990*/  STL [R1+0x32c], R127 ;  /* 0x00032c7f01007387 */ /* 0x0003e60000100800 */
[----:B------:R-:W-:Y:S02]  /*119a0*/  IMAD.X R210, R114, 0x1, R210, P3 ;  /* 0x0000000172d27824 */ /* 0x000fe400018e06d2 */
[----:B0-----:R-:W-:Y:S01]  /*119b0*/  @!P2 IMAD.MOV.U32 R126, RZ, RZ, R203 ;  /* 0x000000ffff7ea224 */ /* 0x001fe200078e00cb */
[----:B------:R-:W-:Y:S01]  /*119c0*/  IADD3 R219, P3, PT, R113, R219, RZ ;  /* 0x000000db71db7210 */ /* 0x000fe20007f7e0ff */
[----:B-1----:R-:W-:-:S04]  /*119d0*/  @!P2 IMAD.MOV.U32 R127, RZ, RZ, R202 ;  /* 0x000000ffff7fa224 */ /* 0x002fc800078e00ca */
[C---:B------:R-:W-:Y:S01]  /*119e0*/  IMAD.X R218, R114.reuse, 0x1, R218, P3 ;  /* 0x0000000172da7824 */ /* 0x040fe200018e06da */
[----:B------:R0:W2:Y:S01]  /*119f0*/  @!P2 LDG.E.U8 R151, desc[UR26][R126.64] ;  /* 0x0000001a7e97a981 */ /* 0x0000a2000c1e1100 */
[----:B------:R-:W-:Y:S01]  /*11a00*/  IADD3 R227, P3, PT, R113, R227, RZ ;  /* 0x000000e371e37210 */ /* 0x000fe20007f7e0ff */
[----:B0-----:R-:W-:Y:S02]  /*11a10*/  @!P2 IMAD.MOV.U32 R126, RZ, RZ, R211 ;  /* 0x000000ffff7ea224 */ /* 0x001fe400078e00d3 */
[----:B------:R-:W-:Y:S02]  /*11a20*/  @!P2 IMAD.MOV.U32 R127, RZ, RZ, R210 ;  /* 0x000000ffff7fa224 */ /* 0x000fe400078e00d2 */
[----:B------:R-:W-:-:S03]  /*11a30*/  IMAD.X R226, R114, 0x1, R226, P3 ;  /* 0x0000000172e27824 */ /* 0x000fc600018e06e2 */
        /* <DEDUP_REMOVED lines=15> */
[----:B------:R0:W2:Y:S02]  /*11b30*/  @!P2 LDG.E.U8 R155, desc[UR26][R126.64] ;  /* 0x0000001a7e9ba981 */ /* 0x0000a4000c1e1100 */
[----:B0-----:R-:W-:Y:S02]  /*11b40*/  @!P2 IMAD.MOV.U32 R126, RZ, RZ, R243 ;  /* 0x000000ffff7ea224 */ /* 0x001fe400078e00f3 */
[----:B------:R-:W-:-:S05]  /*11b50*/  @!P2 IMAD.MOV.U32 R127, RZ, RZ, R242 ;  /* 0x000000ffff7fa224 */ /* 0x000fca00078e00f2 */
[----:B------:R0:W2:Y:S02]  /*11b60*/  @!P2 LDG.E.U8 R156, desc[UR26][R126.64] ;  /* 0x0000001a7e9ca981 */ /* 0x0000a4000c1e1100 */
[----:B0-----:R-:W-:Y:S02]  /*11b70*/  @!P2 IMAD.MOV.U32 R126, RZ, RZ, R251 ;  /* 0x000000ffff7ea224 */ /* 0x001fe400078e00fb */
[----:B------:R-:W-:-:S05]  /*11b80*/  @!P2 IMAD.MOV.U32 R127, RZ, RZ, R250 ;  /* 0x000000ffff7fa224 */ /* 0x000fca00078e00fa */
[----:B------:R0:W2:Y:S04]  /*11b90*/  @!P2 LDG.E.U8 R157, desc[UR26][R126.64] ;  /* 0x0000001a7e9da981 */ /* 0x0000a8000c1e1100 */
[----:B------:R-:W2:Y:S04]  /*11ba0*/  LDL.LU R126, [R1+0x14] ;  /* 0x00001400017e7983 */ /* 0x000ea80000300800 */
[----:B------:R-:W0:Y:S01]  /*11bb0*/  LDL.LU R127, [R1+0x18] ;  /* 0x00001800017f7983 */ /* 0x000e220000300800 */
[----:B------:R-:W1:Y:S02]  /*11bc0*/  S2R R99, SR_TID.X ;  /* 0x0000000000637919 */ /* 0x000e640000002100 */
[----:B-1----:R-:W-:-:S05]  /*11bd0*/  LOP3.LUT R99, R99, 0x7f, RZ, 0xc0, !PT ;  /* 0x0000007f63637812 */ /* 0x002fca00078ec0ff */
[----:B----4-:R1:W-:Y:S02]  /*11be0*/  STS.U8 [R99+UR13+0xa000], R158 ;  /* 0x00a0009e63007988 */ /* 0x0103e4000800000d */
[----:B-1----:R-:W-:Y:S02]  /*11bf0*/  PRMT R158, RZ, 0x7610, R158 ;  /* 0x00007610ff9e7816 */ /* 0x002fe4000000009e */
[----:B0-----:R-:W-:-:S05]  /*11c00*/  IADD3 R127, P3, PT, R113, R127, RZ ;  /* 0x0000007f717f7210 */ /* 0x001fca0007f7e0ff */
[----:B--2---:R-:W-:Y:S01]  /*11c10*/  IMAD.X R126, R114, 0x1, R126, P3 ;  /* 0x00000001727e7824 */ /* 0x004fe200018e067e */
[----:B------:R0:W-:Y:S04]  /*11c20*/  STL [R1+0x18], R127 ;  /* 0x0000187f01007387 */ /* 0x0001e80000100800 */
[----:B------:R1:W-:Y:S01]  /*11c30*/  STL [R1+0x14], R126 ;  /* 0x0000147e01007387 */ /* 0x0003e20000100800 */
[----:B0-----:R-:W-:-:S04]  /*11c40*/  @!P2 LOP3.LUT R127, R127, R126, RZ, 0x3c, !PT ;  /* 0x0000007e7f7fa212 */ /* 0x001fc800078e3cff */
[----:B-1----:R-:W-:-:S04]  /*11c50*/  @!P2 LOP3.LUT R126, R127, R126, RZ, 0x3c, !PT ;  /* 0x0000007e7f7ea212 */ /* 0x002fc800078e3cff */
[----:B------:R-:W-:-:S05]  /*11c60*/  @!P2 LOP3.LUT R127, R127, R126, RZ, 0x3c, !PT ;  /* 0x0000007e7f7fa212 */ /* 0x000fca00078e3cff */
[----:B------:R0:W2:Y:S04]  /*11c70*/  @!P2 LDG.E.U8 R158, desc[UR26][R126.64] ;  /* 0x0000001a7e9ea981 */ /* 0x0000a8000c1e1100 */
[----:B------:R-:W4:Y:S04]  /*11c80*/  LDL.LU R126, [R1+0x34] ;  /* 0x00003400017e7983 */ /* 0x000f280000300800 */
[----:B------:R-:W0:Y:S04]  /*11c90*/  LDL.LU R127, [R1+0x38] ;  /* 0x00003800017f7983 */ /* 0x000e280000300800 */
[----:B------:R1:W-:Y:S02]  /*11ca0*/  STS.U8 [R99+UR13+0xa400], R159 ;  /* 0x00a4009f63007988 */ /* 0x0003e4000800000d */
[----:B-1----:R-:W-:-:S02]  /*11cb0*/  PRMT R159, RZ, 0x7610, R159 ;  /* 0x00007610ff9f7816 */ /* 0x002fc4000000009f */
[----:B0-----:R-:W-:-:S05]  /*11cc0*/  IADD3 R127, P3, PT, R113, R127, RZ ;  /* 0x0000007f717f7210 */ /* 0x001fca0007f7e0ff */
[----:B----4-:R-:W-:Y:S01]  /*11cd0*/  IMAD.X R126, R114, 0x1, R126, P3 ;  /* 0x00000001727e7824 */ /* 0x010fe200018e067e */
[----:B------:R0:W-:Y:S04]  /*11ce0*/  STL [R1+0x38], R127 ;  /* 0x0000387f01007387 */ /* 0x0001e80000100800 */
[----:B------:R1:W-:Y:S01]  /*11cf0*/  STL [R1+0x34], R126 ;  /* 0x0000347e01007387 */ /* 0x0003e20000100800 */
[----:B0-----:R-:W-:-:S04]  /*11d00*/  @!P2 LOP3.LUT R127, R127, R126, RZ, 0x3c, !PT ;  /* 0x0000007e7f7fa212 */ /* 0x001fc800078e3cff */
[----:B-1----:R-:W-:-:S04]  /*11d10*/  @!P2 LOP3.LUT R126, R127, R126, RZ, 0x3c, !PT ;  /* 0x0000007e7f7ea212 */ /* 0x002fc800078e3cff */
[----:B------:R-:W-:-:S05]  /*11d20*/  @!P2 LOP3.LUT R127, R127, R126, RZ, 0x3c, !PT ;  /* 0x0000007e7f7fa212 */ /* 0x000fca00078e3cff */
[----:B------:R0:W4:Y:S04]  /*11d30*/  @!P2 LDG.E.U8 R159, desc[UR26][R126.64] ;  /* 0x0000001a7e9fa981 */ /* 0x000128000c1e1100 */
[----:B------:R-:W2:Y:S04]  /*11d40*/  LDL.LU R126, [R1+0x54] ;  /* 0x00005400017e7983 */ /* 0x000ea80000300800 */
[----:B------:R-:W0:Y:S04]  /*11d50*/  LDL.LU R127, [R1+0x58] ;  /* 0x00005800017f7983 */ /* 0x000e280000300800 */
[----:B------:R1:W-:Y:S02]  /*11d60*/  STS.U8 [R99+UR13+0xa800], R160 ;  /* 0x00a800a063007988 */ /* 0x0003e4000800000d */
[----:B-1----:R-:W-:-:S02]  /*11d70*/  PRMT R160, RZ, 0x7610, R160 ;  /* 0x00007610ffa07816 */ /* 0x002fc400000000a0 */
        /* <DEDUP_REMOVED lines=69> */
[----:B------:R-:W0:Y:S01]  /*121d0*/  LDL.LU R127, [R1+0x118] ;  /* 0x00011800017f7983 */ /* 0x000e220000300800 */
[----:B------:R-:W1:Y:S02]  /*121e0*/  S2R R99, SR_TID.X ;  /* 0x0000000000637919 */ /* 0x000e640000002100 */
[----:B-1----:R-:W-:-:S04]  /*121f0*/  LOP3.LUT R99, R99, 0x7f, RZ, 0xc0, !PT ;  /* 0x0000007f63637812 */ /* 0x002fc800078ec0ff */
[----:B------:R-:W-:-:S05]  /*12200*/  LOP3.LUT R99, R99, 0x10, RZ, 0x3c, !PT ;  /* 0x0000001063637812 */ /* 0x000fca00078e3cff */
[----:B------:R1:W-:Y:S02]  /*12210*/  STS.U8 [R99+UR13+0xa080], R137 ;  /* 0x00a0808963007988 */ /* 0x0003e4000800000d */
        /* <DEDUP_REMOVED lines=83> */
[----:B------:R1:W-:Y:S04]  /*12750*/  STS.U8 [R99+UR13+0xbc80], R167 ;  /* 0x00bc80a763007988 */ /* 0x0003e8000800000d */
[----:B-1----:R-:W3:Y:S01]  /*12760*/  LDL.LU R99, [R1+0x258] ;  /* 0x0002580001637983 */ /* 0x002ee20000300800 */
[----:B------:R-:W-:Y:S01]  /*12770*/  PRMT R167, RZ, 0x7610, R167 ;  /* 0x00007610ffa77816 */ /* 0x000fe200000000a7 */
[----:B------:R-:W1:Y:S01]  /*12780*/  S2R R101, SR_TID.X ;  /* 0x0000000000657919 */ /* 0x000e620000002100 */
[----:B0-----:R-:W-:-:S05]  /*12790*/  IADD3 R127, P3, PT, R113, R127, RZ ;  /* 0x0000007f717f7210 */ /* 0x001fca0007f7e0ff */
[----:B--2---:R-:W-:Y:S01]  /*127a0*/  IMAD.X R126, R114, 0x1, R126, P3 ;  /* 0x00000001727e7824 */ /* 0x004fe200018e067e */
[----:B------:R0:W-:Y:S04]  /*127b0*/  STL [R1+0x240], R127 ;  /* 0x0002407f01007387 */ /* 0x0001e80000100800 */
[----:B------:R2:W-:Y:S01]  /*127c0*/  STL [R1+0x23c], R126 ;  /* 0x00023c7e01007387 */ /* 0x0005e20000100800 */
[----:B0-----:R-:W-:-:S04]  /*127d0*/  @!P2 LOP3.LUT R127, R127, R126, RZ, 0x3c, !PT ;  /* 0x0000007e7f7fa212 */ /* 0x001fc800078e3cff */
[----:B--2---:R-:W-:-:S04]  /*127e0*/  @!P2 LOP3.LUT R126, R127, R126, RZ, 0x3c, !PT ;  /* 0x0000007e7f7ea212 */ /* 0x004fc800078e3cff */
[----:B------:R-:W-:-:S05]  /*127f0*/  @!P2 LOP3.LUT R127, R127, R126, RZ, 0x3c, !PT ;  /* 0x0000007e7f7fa212 */ /* 0x000fca00078e3cff */
[----:B------:R0:W2:Y:S04]  /*12800*/  @!P2 LDG.E.U8 R167, desc[UR26][R126.64] ;  /* 0x0000001a7ea7a981 */ /* 0x0000a8000c1e1100 */
[----:B------:R-:W2:Y:S01]  /*12810*/  LDL.LU R127, [R1+0x254] ;  /* 0x00025400017f7983 */ /* 0x000ea20000300800 */
[----:B-1----:R-:W-:Y:S02]  /*12820*/  LOP3.LUT R101, R101, 0x7f, RZ, 0xc0, !PT ;  /* 0x0000007f65657812 */ /* 0x002fe400078ec0ff */
[----:B---3--:R-:W-:Y:S02]  /*12830*/  IADD3 R99, P3, PT, R113, R99, RZ ;  /* 0x0000006371637210 */ /* 0x008fe40007f7e0ff */
[----:B------:R-:W-:-:S03]  /*12840*/  LOP3.LUT R101, R101, 0x20, RZ, 0x3c, !PT ;  /* 0x0000002065657812 */ /* 0x000fc600078e3cff */
[----:B0-----:R-:W-:Y:S02]  /*12850*/  @!P2 IMAD.MOV.U32 R126, RZ, RZ, R99 ;  /* 0x000000ffff7ea224 */ /* 0x001fe400078e0063 */
[----:B-----5:R0:W-:Y:S04]  /*12860*/  STS.U8 [R101+UR13+0xa100], R131 ;  /* 0x00a1008365007988 */ /* 0x0201e8000800000d */
[----:B------:R1:W-:Y:S01]  /*12870*/  STL [R1+0x258], R99 ;  /* 0x0002586301007387 */ /* 0x0003e20000100800 */
[----:B0-----:R-:W-:Y:S01]  /*12880*/  PRMT R131, RZ, 0x7610, R131 ;  /* 0x00007610ff837816 */ /* 0x001fe20000000083 */
[----:B--2---:R-:W-:-:S05]  /*12890*/  IMAD.X R127, R114, 0x1, R127, P3 ;  /* 0x00000001727f7824 */ /* 0x004fca00018e067f */
[----:B------:R0:W-:Y:S04]  /*128a0*/  STL [R1+0x254], R127 ;  /* 0x0002547f01007387 */ /* 0x0001e80000100800 */
[----:B-1----:R-:W2:Y:S04]  /*128b0*/  LDL.LU R99, [R1+0x2b8] ;  /* 0x0002b80001637983 */ /* 0x002ea80000300800 */
[----:B------:R1:W3:Y:S04]  /*128c0*/  @!P2 LDG.E.U8 R131, desc[UR26][R126.64] ;  /* 0x0000001a7e83a981 */ /* 0x0002e8000c1e1100 */
[----:B------:R-:W5:Y:S04]  /*128d0*/  LDL.LU R126, [R1+0x26c] ;  /* 0x00026c00017e7983 */ /* 0x000f680000300800 */
[----:B0-----:R-:W1:Y:S04]  /*128e0*/  LDL.LU R127, [R1+0x270] ;  /* 0x00027000017f7983 */ /* 0x001e680000300800 */
[----:B------:R0:W-:Y:S02]  /*128f0*/  STS.U8 [R101+UR13+0xa500], R128 ;  /* 0x00a5008065007988 */ /* 0x0001e4000800000d */
[----:B0-----:R-:W-:-:S02]  /*12900*/  PRMT R128, RZ, 0x7610, R128 ;  /* 0x00007610ff807816 */ /* 0x001fc40000000080 */
[----:B-1----:R-:W-:-:S05]  /*12910*/  IADD3 R127, P3, PT, R113, R127, RZ ;  /* 0x0000007f717f7210 */ /* 0x002fca0007f7e0ff */
[----:B-----5:R-:W-:Y:S01]  /*12920*/  IMAD.X R126, R114, 0x1, R126, P3 ;  /* 0x00000001727e7824 */ /* 0x020fe200018e067e */
[----:B------:R0:W-:Y:S04]  /*12930*/  STL [R1+0x270], R127 ;  /* 0x0002707f01007387 */ /* 0x0001e80000100800 */
[----:B------:R1:W-:Y:S01]  /*12940*/  STL [R1+0x26c], R126 ;  /* 0x00026c7e01007387 */ /* 0x0003e20000100800 */
[----:B0-----:R-:W-:-:S04]  /*12950*/  @!P2 LOP3.LUT R127, R127, R126, RZ, 0x3c, !PT ;  /* 0x0000007e7f7fa212 */ /* 0x001fc800078e3cff */
[----:B-1----:R-:W-:-:S04]  /*12960*/  @!P2 LOP3.LUT R126, R127, R126, RZ, 0x3c, !PT ;  /* 0x0000007e7f7ea212 */ /* 0x002fc800078e3cff */
[----:B------:R-:W-:-:S05]  /*12970*/  @!P2 LOP3.LUT R127, R127, R126, RZ, 0x3c, !PT ;  /* 0x0000007e7f7fa212 */ /* 0x000fca00078e3cff */
[----:B------:R0:W5:Y:S04]  /*12980*/  @!P2 LDG.E.U8 R128, desc[UR26][R126.64] ;  /* 0x0000001a7e80a981 */ /* 0x000168000c1e1100 */
        /* <DEDUP_REMOVED lines=24> */
[----:B------:R-:W2:Y:S01]  /*12b10*/  LDL.LU R127, [R1+0x2b4] ;  /* 0x0002b400017f7983 */ /* 0x000ea20000300800 */
[----:B------:R-:W-:-:S03]  /*12b20*/  IADD3 R99, P3, PT, R113, R99, RZ ;  /* 0x0000006371637210 */ /* 0x000fc60007f7e0ff */
[----:B------:R1:W-:Y:S02]  /*12b30*/  STS.U8 [R101+UR13+0xb100], R116 ;  /* 0x00b1007465007988 */ /* 0x0003e4000800000d */
[----:B0-----:R-:W-:Y:S02]  /*12b40*/  @!P2 IMAD.MOV.U32 R126, RZ, RZ, R99 ;  /* 0x000000ffff7ea224 */ /* 0x001fe400078e0063 */
[----:B------:R0:W-:Y:S01]  /*12b50*/  STL [R1+0x2b8], R99 ;  /* 0x0002b86301007387 */ /* 0x0001e20000100800 */
[----:B-1----:R-:W-:Y:S01]  /*12b60*/  PRMT R116, RZ, 0x7610, R116 ;  /* 0x00007610ff747816 */ /* 0x002fe20000000074 */
[----:B--2---:R-:W-:-:S05]  /*12b70*/  IMAD.X R127, R114, 0x1, R127, P3 ;  /* 0x00000001727f7824 */ /* 0x004fca00018e067f */
[----:B------:R1:W-:Y:S04]  /*12b80*/  STL [R1+0x2b4], R127 ;  /* 0x0002b47f01007387 */ /* 0x0003e80000100800 */
[----:B0-----:R-:W2:Y:S04]  /*12b90*/  LDL.LU R99, [R1+0x318] ;  /* 0x0003180001637983 */ /* 0x001ea80000300800 */
[----:B------:R0:W2:Y:S04]  /*12ba0*/  @!P2 LDG.E.U8 R116, desc[UR26][R126.64] ;  /* 0x0000001a7e74a981 */ /* 0x0000a8000c1e1100 */
[----:B------:R-:W2:Y:S04]  /*12bb0*/  LDL.LU R126, [R1+0x2cc] ;  /* 0x0002cc00017e7983 */ /* 0x000ea80000300800 */
[----:B-1----:R-:W0:Y:S04]  /*12bc0*/  LDL.LU R127, [R1+0x2d0] ;  /* 0x0002d000017f7983 */ /* 0x002e280000300800 */
        /* <DEDUP_REMOVED lines=35> */
[----:B------:R-:W1:Y:S01]  /*12e00*/  S2R R105, SR_TID.X ;  /* 0x0000000000697919 */ /* 0x000e620000002100 */
[----:B------:R-:W-:Y:S02]  /*12e10*/  IADD3 R99, P3, PT, R113, R99, RZ ;  /* 0x0000006371637210 */ /* 0x000fe40007f7e0ff */
[----:B------:R-:W-:-:S03]  /*12e20*/  PRMT R169, RZ, 0x7610, R169 ;  /* 0x00007610ffa97816 */ /* 0x000fc600000000a9 */
[----:B0-----:R-:W-:Y:S01]  /*12e30*/  @!P2 IMAD.MOV.U32 R126, RZ, RZ, R99 ;  /* 0x000000ffff7ea224 */ /* 0x001fe200078e0063 */
[----:B-1----:R-:W-:-:S04]  /*12e40*/  LOP3.LUT R105, R105, 0x7f, RZ, 0xc0, !PT ;  /* 0x0000007f69697812 */ /* 0x002fc800078ec0ff */
[----:B------:R-:W-:-:S05]  /*12e50*/  LOP3.LUT R105, R105, 0x30, RZ, 0x3c, !PT ;  /* 0x0000003069697812 */ /* 0x000fca00078e3cff */
[----:B------:R-:W-:Y:S04]  /*12e60*/  STS.U8 [R105+UR13+0xa180], R84 ;  /* 0x00a1805469007988 */ /* 0x000fe8000800000d */
[----:B------:R-:W-:Y:S04]  /*12e70*/  STS.U8 [R105+UR13+0xa580], R85 ;  /* 0x00a5805569007988 */ /* 0x000fe8000800000d */
[----:B------:R0:W-:Y:S04]  /*12e80*/  STS.U8 [R105+UR13+0xa980], R86 ;  /* 0x00a9805669007988 */ /* 0x0001e8000800000d */
[----:B------:R1:W-:Y:S01]  /*12e90*/  STS.U8 [R105+UR13+0xad80], R87 ;  /* 0x00ad805769007988 */ /* 0x0003e2000800000d */
[----:B0-----:R-:W-:-:S02]  /*12ea0*/  PRMT R86, RZ, 0x7610, R86 ;  /* 0x00007610ff567816 */ /* 0x001fc40000000056 */
[----:B-1----:R-:W-:Y:S01]  /*12eb0*/  PRMT R87, RZ, 0x7610, R87 ;  /* 0x00007610ff577816 */ /* 0x002fe20000000057 */
[----:B------:R0:W-:Y:S04]  /*12ec0*/  STS.U8 [R105+UR13+0xb180], R88 ;  /* 0x00b1805869007988 */ /* 0x0001e8000800000d */
[----:B------:R1:W-:Y:S01]  /*12ed0*/  STS.U8 [R105+UR13+0xb580], R123 ;  /* 0x00b5807b69007988 */ /* 0x0003e2000800000d */
[----:B0-----:R-:W-:Y:S02]  /*12ee0*/  PRMT R88, RZ, 0x7610, R88 ;  /* 0x00007610ff587816 */ /* 0x001fe40000000058 */
[----:B-1----:R-:W-:Y:S01]  /*12ef0*/  PRMT R123, RZ, 0x7610, R123 ;  /* 0x00007610ff7b7816 */ /* 0x002fe2000000007b */
[----:B------:R-:W-:Y:S01]  /*12f00*/  STL [R1+0x318], R99 ;  /* 0x0003186301007387 */ /* 0x000fe20000100800 */
[----:B--2---:R-:W-:Y:S01]  /*12f10*/  IMAD.X R127, R114, 0x1, R127, P3 ;  /* 0x00000001727f7824 */ /* 0x004fe200018e067f */
[----:B------:R-:W-:-:S04]  /*12f20*/  IADD3 R205, P3, PT, R113, R205, RZ ;  /* 0x000000cd71cd7210 */ /* 0x000fc80007f7e0ff */
[----:B------:R0:W2:Y:S01]  /*12f30*/  @!P2 LDG.E.U8 R169, desc[UR26][R126.64] ;  /* 0x0000001a7ea9a981 */ /* 0x0000a2000c1e1100 */
[C---:B------:R-:W-:Y:S01]  /*12f40*/  IMAD.X R204, R114.reuse, 0x1, R204, P3 ;  /* 0x0000000172cc7824 */ /* 0x040fe200018e06cc */
[C---:B------:R-:W-:Y:S01]  /*12f50*/  IADD3 R213, P3, PT, R113.reuse, R213, RZ ;  /* 0x000000d571d57210 */ /* 0x040fe20007f7e0ff */
[----:B------:R-:W-:Y:S02]  /*12f60*/  @!P2 IMAD.MOV.U32 R84, RZ, RZ, R205 ;  /* 0x000000ffff54a224 */ /* 0x000fe400078e00cd */
[----:B------:R-:W-:Y:S02]  /*12f70*/  @!P2 IMAD.MOV.U32 R85, RZ, RZ, R204 ;  /* 0x000000ffff55a224 */ /* 0x000fe400078e00cc */
[----:B------:R-:W-:Y:S01]  /*12f80*/  IMAD.X R212, R114, 0x1, R212, P3 ;  /* 0x0000000172d47824 */ /* 0x000fe200018e06d4 */
[----:B0-----:R-:W-:Y:S02]  /*12f90*/  PRMT R126, RZ, 0x7610, R126 ;  /* 0x00007610ff7e7816 */ /* 0x001fe4000000007e */
[----:B------:R-:W-:-:S04]  /*12fa0*/  IADD3 R221, P3, PT, R113, R221, RZ ;  /* 0x000000dd71dd7210 */ /* 0x000fc80007f7e0ff */
[----:B------:R0:W2:Y:S01]  /*12fb0*/  @!P2 LDG.E.U8 R126, desc[UR26][R84.64] ;  /* 0x0000001a547ea981 */ /* 0x0000a2000c1e1100 */
[C---:B------:R-:W-:Y:S01]  /*12fc0*/  IMAD.X R220, R114.reuse, 0x1, R220, P3 ;  /* 0x0000000172dc7824 */ /* 0x040fe200018e06dc */
        /* <DEDUP_REMOVED lines=14> */
[----:B------:R0:W2:Y:S04]  /*130b0*/  @!P2 LDG.E.U8 R88, desc[UR26][R84.64] ;  /* 0x0000001a5458a981 */ /* 0x0000a8000c1e1100 */
[----:B------:R1:W-:Y:S01]  /*130c0*/  STL [R1+0x314], R127 ;  /* 0x0003147f01007387 */ /* 0x0003e20000100800 */
[----:B0-----:R-:W-:Y:S02]  /*130d0*/  @!P2 IMAD.MOV.U32 R84, RZ, RZ, R237 ;  /* 0x000000ffff54a224 */ /* 0x001fe400078e00ed */
[----:B------:R-:W-:Y:S01]  /*130e0*/  @!P2 IMAD.MOV.U32 R85, RZ, RZ, R236 ;  /* 0x000000ffff55a224 */ /* 0x000fe200078e00ec */
[----:B-1----:R-:W-:-:S04]  /*130f0*/  PRMT R127, RZ, 0x7610, R127 ;  /* 0x00007610ff7f7816 */ /* 0x002fc8000000007f */
[----:B------:R0:W2:Y:S02]  /*13100*/  @!P2 LDG.E.U8 R123, desc[UR26][R84.64] ;  /* 0x0000001a547ba981 */ /* 0x0000a4000c1e1100 */
[----:B0-----:R-:W-:Y:S02]  /*13110*/  @!P2 IMAD.MOV.U32 R84, RZ, RZ, R245 ;  /* 0x000000ffff54a224 */ /* 0x001fe400078e00f5 */
[----:B------:R-:W-:-:S05]  /*13120*/  @!P2 IMAD.MOV.U32 R85, RZ, RZ, R244 ;  /* 0x000000ffff55a224 */ /* 0x000fca00078e00f4 */
[----:B------:R0:W2:Y:S04]  /*13130*/  @!P2 LDG.E.U8 R127, desc[UR26][R84.64] ;  /* 0x0000001a547fa981 */ /* 0x0000a8000c1e1100 */
[----:B------:R-:W0:Y:S04]  /*13140*/  LDL.LU R85, [R1] ;  /* 0x0000000001557983 */ /* 0x000e280000300800 */
[----:B------:R1:W-:Y:S02]  /*13150*/  STS.U8 [R105+UR13+0xb980], R139 ;  /* 0x00b9808b69007988 */ /* 0x0003e4000800000d */
[----:B-1----:R-:W-:-:S02]  /*13160*/  PRMT R139, RZ, 0x7610, R139 ;  /* 0x00007610ff8b7816 */ /* 0x002fc4000000008b */
[----:B0-----:R-:W-:-:S05]  /*13170*/  IADD3 R85, P3, PT, R113, R85, RZ ;  /* 0x0000005571557210 */ /* 0x001fca0007f7e0ff */
[----:B------:R-:W-:Y:S01]  /*13180*/  IMAD.X R252, R114, 0x1, R252, P3 ;  /* 0x0000000172fc7824 */ /* 0x000fe200018e06fc */
[----:B------:R0:W-:Y:S01]  /*13190*/  STL [R1], R85 ;  /* 0x0000005501007387 */ /* 0x0001e20000100800 */
[----:B------:R-:W-:Y:S02]  /*131a0*/  @!P2 IMAD.MOV.U32 R84, RZ, RZ, R85 ;  /* 0x000000ffff54a224 */ /* 0x000fe400078e0055 */
[----:B0-----:R-:W-:-:S05]  /*131b0*/  @!P2 IMAD.MOV.U32 R85, RZ, RZ, R252 ;  /* 0x000000ffff55a224 */ /* 0x001fca00078e00fc */
[----:B------:R0:W2:Y:S04]  /*131c0*/  @!P2 LDG.E.U8 R139, desc[UR26][R84.64] ;  /* 0x0000001a548ba981 */ /* 0x0000a8000c1e1100 */
[----:B------:R-:W2:Y:S04]  /*131d0*/  LDL.LU R84, [R1+0x1c] ;  /* 0x00001c0001547983 */ /* 0x000ea80000300800 */
[----:B------:R-:W0:Y:S01]  /*131e0*/  LDL.LU R85, [R1+0x20] ;  /* 0x0000200001557983 */ /* 0x000e220000300800 */
[----:B------:R-:W1:Y:S03]  /*131f0*/  S2R R99, SR_TID.X ;  /* 0x0000000000637919 */ /* 0x000e660000002100 */
[----:B------:R-:W-:Y:S01]  /*13200*/  STS.U8 [R105+UR13+0xbd80], R145 ;  /* 0x00bd809169007988 */ /* 0x000fe2000800000d */
        /* <DEDUP_REMOVED lines=86> */
[----:B------:R-:W-:Y:S02]  /*13770*/  PRMT R145, RZ, 0x7610, R145 ;  /* 0x00007610ff917816 */ /* 0x000fe40000000091 */
        /* <DEDUP_REMOVED lines=11> */
[----:B-1----:R-:W1:Y:S02]  /*13830*/  S2R R99, SR_TID.X ;  /* 0x0000000000637919 */ /* 0x002e640000002100 */
        /* <DEDUP_REMOVED lines=200> */
[----:B------:R1:W-:Y:S04]  /*144c0*/  STS.U8 [R99+UR13+0xa380], R107 ;  /* 0x00a3806b63007988 */ /* 0x0003e8000800000d */
[----:B------:R3:W-:Y:S01]  /*144d0*/  STS.U8 [R99+UR13+0xa780], R108 ;  /* 0x00a7806c63007988 */ /* 0x0007e2000800000d */
[----:B-1----:R-:W-:Y:S02]  /*144e0*/  PRMT R107, RZ, 0x7610, R107 ;  /* 0x00007610ff6b7816 */ /* 0x002fe4000000006b */
[----:B---3--:R-:W-:Y:S01]  /*144f0*/  PRMT R108, RZ, 0x7610, R108 ;  /* 0x00007610ff6c7816 */ /* 0x008fe2000000006c */
[----:B------:R1:W-:Y:S04]  /*14500*/  STS.U8 [R99+UR13+0xab80], R109 ;  /* 0x00ab806d63007988 */ /* 0x0003e8000800000d */
[----:B------:R3:W-:Y:S01]  /*14510*/  STS.U8 [R99+UR13+0xaf80], R110 ;  /* 0x00af806e63007988 */ /* 0x0007e2000800000d */
[----:B-1----:R-:W-:-:S02]  /*14520*/  PRMT R109, RZ, 0x7610, R109 ;  /* 0x00007610ff6d7816 */ /* 0x002fc4000000006d */
[----:B---3--:R-:W-:Y:S01]  /*14530*/  PRMT R110, RZ, 0x7610, R110 ;  /* 0x00007610ff6e7816 */ /* 0x008fe2000000006e */
[----:B------:R1:W-:Y:S04]  /*14540*/  STS.U8 [R99+UR13+0xb380], R121 ;  /* 0x00b3807963007988 */ /* 0x0003e8000800000d */
[----:B------:R3:W-:Y:S01]  /*14550*/  STS.U8 [R99+UR13+0xb780], R132 ;  /* 0x00b7808463007988 */ /* 0x0007e2000800000d */
[----:B-1----:R-:W-:Y:S02]  /*14560*/  PRMT R121, RZ, 0x7610, R121 ;  /* 0x00007610ff797816 */ /* 0x002fe40000000079 */
[----:B---3--:R-:W-:Y:S01]  /*14570*/  PRMT R132, RZ, 0x7610, R132 ;  /* 0x00007610ff847816 */ /* 0x008fe20000000084 */
[----:B------:R1:W-:Y:S02]  /*14580*/  STS.U8 [R99+UR13+0xbb80], R143 ;  /* 0x00bb808f63007988 */ /* 0x0003e4000800000d */
[----:B-1----:R-:W-:-:S02]  /*14590*/  PRMT R143, RZ, 0x7610, R143 ;  /* 0x00007610ff8f7816 */ /* 0x002fc4000000008f */
[----:B0-----:R-:W-:-:S05]  /*145a0*/  IADD3 R85, P3, PT, R113, R85, RZ ;  /* 0x0000005571557210 */ /* 0x001fca0007f7e0ff */
[----:B--2---:R-:W-:Y:S01]  /*145b0*/  IMAD.X R84, R114, 0x1, R84, P3 ;  /* 0x0000000172547824 */ /* 0x004fe200018e0654 */
[----:B------:R0:W-:Y:S01]  /*145c0*/  STL [R1+0x320], R85 ;  /* 0x0003205501007387 */ /* 0x0001e20000100800 */
[----:B------:R-:W-:-:S03]  /*145d0*/  IADD3 R207, P3, PT, R113, R207, RZ ;  /* 0x000000cf71cf7210 */ /* 0x000fc60007f7e0ff */
[----:B------:R1:W-:Y:S01]  /*145e0*/  STL [R1+0x31c], R84 ;  /* 0x00031c5401007387 */ /* 0x0003e20000100800 */
[----:B0-----:R-:W-:-:S04]  /*145f0*/  @!P2 LOP3.LUT R85, R85, R84, RZ, 0x3c, !PT ;  /* 0x000000545555a212 */ /* 0x001fc800078e3cff */
[----:B-1----:R-:W-:Y:S01]  /*14600*/  @!P2 LOP3.LUT R84, R85, R84, RZ, 0x3c, !PT ;  /* 0x000000545554a212 */ /* 0x002fe200078e3cff */
[----:B------:R-:W-:-:S03]  /*14610*/  IMAD.X R206, R114, 0x1, R206, P3 ;  /* 0x0000000172ce7824 */ /* 0x000fc600018e06ce */
[----:B------:R-:W-:Y:S02]  /*14620*/  @!P2 LOP3.LUT R85, R85, R84, RZ, 0x3c, !PT ;  /* 0x000000545555a212 */ /* 0x000fe400078e3cff */
[----:B------:R-:W-:-:S03]  /*14630*/  IADD3 R215, P3, PT, R113, R215, RZ ;  /* 0x000000d771d77210 */ /* 0x000fc60007f7e0ff */
[----:B------:R0:W2:Y:S02]  /*14640*/  @!P2 LDG.E.U8 R107, desc[UR26][R84.64] ;  /* 0x0000001a546ba981 */ /* 0x0000a4000c1e1100 */
[C---:B------:R-:W-:Y:S01]  /*14650*/  IMAD.X R214, R114.reuse, 0x1, R214, P3 ;  /* 0x0000000172d67824 */ /* 0x040fe200018e06d6 */
[----:B------:R-:W-:Y:S01]  /*14660*/  IADD3 R223, P3, PT, R113, R223, RZ ;  /* 0x000000df71df7210 */ /* 0x000fe20007f7e0ff */
[----:B0-----:R-:W-:Y:S02]  /*14670*/  @!P2 IMAD.MOV.U32 R84, RZ, RZ, R207 ;  /* 0x000000ffff54a224 */ /* 0x001fe400078e00cf */
[----:B------:R-:W-:Y:S02]  /*14680*/  @!P2 IMAD.MOV.U32 R85, RZ, RZ, R206 ;  /* 0x000000ffff55a224 */ /* 0x000fe400078e00ce */
[----:B------:R-:W-:-:S03]  /*14690*/  IMAD.X R222, R114, 0x1, R222, P3 ;  /* 0x0000000172de7824 */ /* 0x000fc600018e06de */
[----:B------:R0:W3:Y:S01]  /*146a0*/  @!P2 LDG.E.U8 R108, desc[UR26][R84.64] ;  /* 0x0000001a546ca981 */ /* 0x0000e2000c1e1100 */
        /* <DEDUP_REMOVED lines=47> */
[----:B-1----:R-:W-:-:S05]  /*149a0*/  LOP3.LUT R99, R99, 0x7f, RZ, 0xc0, !PT ;  /* 0x0000007f63637812 */ /* 0x002fca00078ec0ff */
        /* <DEDUP_REMOVED lines=96> */
[----:B----4-:R1:W-:Y:S02]  /*14fb0*/  STS.U8 [R99+UR13+0x5000], R159 ;  /* 0x0050009f63007988 */ /* 0x0103e4000800000d */
        /* <DEDUP_REMOVED lines=71> */
[----:B------:R-:W-:Y:S04]  /*15430*/  STS.U8 [R99+UR13+0x5c00], R165 ;  /* 0x005c00a563007988 */ /* 0x000fe8000800000d */
        /* <DEDUP_REMOVED lines=108> */
[----:B-----5:R1:W-:Y:S04]  /*15b00*/  STS.U8 [R99+UR13+0x7000], R128 ;  /* 0x0070008063007988 */ /* 0x0203e8000800000d */
[----:B------:R5:W-:Y:S01]  /*15b10*/  STS.U8 [R99+UR13+0x7200], R122 ;  /* 0x0072007a63007988 */ /* 0x000be2000800000d */
[----:B-1----:R-:W-:-:S02]  /*15b20*/  PRMT R128, RZ, 0x7610, R128 ;  /* 0x00007610ff807816 */ /* 0x002fc40000000080 */
[----:B-----5:R-:W-:Y:S01]  /*15b30*/  PRMT R122, RZ, 0x7610, R122 ;  /* 0x00007610ff7a7816 */ /* 0x020fe2000000007a */
[----:B------:R1:W-:Y:S04]  /*15b40*/  STS.U8 [R99+UR13+0x7400], R120 ;  /* 0x0074007863007988 */ /* 0x0003e8000800000d */
[----:B------:R5:W-:Y:S01]  /*15b50*/  STS.U8 [R99+UR13+0x7600], R116 ;  /* 0x0076007463007988 */ /* 0x000be2000800000d */
[----:B-1----:R-:W-:Y:S02]  /*15b60*/  PRMT R120, RZ, 0x7610, R120 ;  /* 0x00007610ff787816 */ /* 0x002fe40000000078 */
[----:B-----5:R-:W-:Y:S01]  /*15b70*/  PRMT R116, RZ, 0x7610, R116 ;  /* 0x00007610ff747816 */ /* 0x020fe20000000074 */
[----:B------:R1:W-:Y:S04]  /*15b80*/  STS.U8 [R99+UR13+0x7800], R125 ;  /* 0x0078007d63007988 */ /* 0x0003e8000800000d */
[----:B------:R5:W-:Y:S01]  /*15b90*/  STS.U8 [R99+UR13+0x7a00], R144 ;  /* 0x007a009063007988 */ /* 0x000be2000800000d */
[----:B-1----:R-:W-:-:S02]  /*15ba0*/  PRMT R125, RZ, 0x7610, R125 ;  /* 0x00007610ff7d7816 */ /* 0x002fc4000000007d */
[----:B-----5:R-:W-:Y:S02]  /*15bb0*/  PRMT R144, RZ, 0x7610, R144 ;  /* 0x00007610ff907816 */ /* 0x020fe40000000090 */
[----:B------:R-:W-:Y:S02]  /*15bc0*/  PRMT R167, RZ, 0x7610, R167 ;  /* 0x00007610ffa77816 */ /* 0x000fe400000000a7 */
        /* <DEDUP_REMOVED lines=16> */
[----:B------:R0:W5:Y:S01]  /*15cd0*/  @!P2 LDG.E.U8 R122, desc[UR26][R84.64] ;  /* 0x0000001a547aa981 */ /* 0x000162000c1e1100 */
        /* <DEDUP_REMOVED lines=22> */
[----:B------:R-:W0:Y:S04]  /*15e40*/  LDL.LU R85, [R1+0x10] ;  /* 0x0000100001557983 */ /* 0x000e280000300800 */
[----:B------:R1:W-:Y:S04]  /*15e50*/  STS.U8 [R99+UR13+0x7c00], R168 ;  /* 0x007c00a863007988 */ /* 0x0003e8000800000d */
[----:B------:R0:W-:Y:S01]  /*15e60*/  STS.U8 [R99+UR13+0x7e00], R169 ;  /* 0x007e00a963007988 */ /* 0x0001e2000800000d */
[----:B-1----:R-:W-:-:S02]  /*15e70*/  PRMT R168, RZ, 0x7610, R168 ;  /* 0x00007610ffa87816 */ /* 0x002fc400000000a8 */
[----:B0-----:R-:W-:-:S05]  /*15e80*/  IADD3 R85, P3, PT, R113, R85, RZ ;  /* 0x0000005571557210 */ /* 0x001fca0007f7e0ff */
[----:B--2---:R-:W-:Y:S01]  /*15e90*/  IMAD.X R84, R114, 0x1, R84, P3 ;  /* 0x0000000172547824 */ /* 0x004fe200018e0654 */
[----:B------:R0:W-:Y:S04]  /*15ea0*/  STL [R1+0x10], R85 ;  /* 0x0000105501007387 */ /* 0x0001e80000100800 */
[----:B------:R1:W-:Y:S04]  /*15eb0*/  STL [R1+0xc], R84 ;  /* 0x00000c5401007387 */ /* 0x0003e80000100800 */
[----:B------:R-:W2:Y:S01]  /*15ec0*/  LDL.LU R169, [R1+0x90] ;  /* 0x0000900001a97983 */ /* 0x000ea20000300800 */
        /* <DEDUP_REMOVED lines=276> */
[----:B0-----:R-:W-:Y:S01]  /*17010*/  @!P2 IMAD.MOV.U32 R84, RZ, RZ, R169 ;  /* 0x000000ffff54a224 */ /* 0x001fe200078e00a9 */
[----:B-1----:R-:W-:Y:S01]  /*17020*/  PRMT R100, RZ, 0x7610, R100 ;  /* 0x00007610ff647816 */ /* 0x002fe20000000064 */
[----:B--2---:R-:W-:-:S05]  /*17030*/  IMAD.X R85, R114, 0x1, R85, P3 ;  /* 0x0000000172557824 */ /* 0x004fca00018e0655 */
[----:B------:R-:W2:Y:S04]  /*17040*/  @!P2 LDG.E.U8 R100, desc[UR26][R84.64] ;  /* 0x0000001a5464a981 */ /* 0x000ea8000c1e1100 */
[----:B------:R0:W-:Y:S04]  /*17050*/  STS.U8 [R99+UR13+0x7080], R102 ;  /* 0x0070806663007988 */ /* 0x0001e8000800000d */
[----:B------:R0:W-:Y:S04]  /*17060*/  STS.U8 [R99+UR13+0x7280], R103 ;  /* 0x0072806763007988 */ /* 0x0001e8000800000d */
[----:B------:R0:W-:Y:S04]  /*17070*/  STS.U8 [R99+UR13+0x7480], R104 ;  /* 0x0074806863007988 */ /* 0x0001e8000800000d */
[----:B------:R0:W-:Y:S04]  /*17080*/  STS.U8 [R99+UR13+0x7680], R119 ;  /* 0x0076807763007988 */ /* 0x0001e8000800000d */
[----:B------:R0:W-:Y:S04]  /*17090*/  STS.U8 [R99+UR13+0x7880], R130 ;  /* 0x0078808263007988 */ /* 0x0001e8000800000d */
[----:B------:R0:W-:Y:S04]  /*170a0*/  STS.U8 [R99+UR13+0x7a80], R142 ;  /* 0x007a808e63007988 */ /* 0x0001e8000800000d */
[----:B------:R0:W-:Y:S04]  /*170b0*/  STS.U8 [R99+UR13+0x7c80], R147 ;  /* 0x007c809363007988 */ /* 0x0001e8000800000d */
[----:B------:R0:W-:Y:S04]  /*170c0*/  STS.U8 [R99+UR13+0x7e80], R107 ;  /* 0x007e806b63007988 */ /* 0x0001e8000800000d */
[----:B---3--:R0:W-:Y:S04]  /*170d0*/  STS.U8 [R101+UR13+0x4100], R108 ;  /* 0x0041006c65007988 */ /* 0x0081e8000800000d */
        /* <DEDUP_REMOVED lines=16> */
[----:B----4-:R0:W-:Y:S04]  /*171e0*/  STS.U8 [R101+UR13+0x6300], R160 ;  /* 0x006300a065007988 */ /* 0x0101e8000800000d */
        /* <DEDUP_REMOVED lines=15> */
[----:B-----5:R0:W-:Y:S04]  /*172e0*/  STS.U8 [R105+UR13+0x4180], R122 ;  /* 0x0041807a69007988 */ /* 0x0201e8000800000d */
        /* <DEDUP_REMOVED lines=29> */
[----:B------:R0:W-:Y:S04]  /*174c0*/  STL [R1+0x12c], R169 ;  /* 0x00012ca901007387 */ /* 0x0001e80000100800 */
[----:B------:R0:W-:Y:S04]  /*174d0*/  STL [R1+0x128], R85 ;  /* 0x0001285501007387 */ /* 0x0001e80000100800 */
[----:B--2---:R0:W-:Y:S01]  /*174e0*/  STS.U8 [R105+UR13+0x7d80], R100 ;  /* 0x007d806469007988 */ /* 0x0041e2000800000d */
[----:B------:R1:W-:Y:S06]  /*174f0*/  MEMBAR.ALL.CTA ;  /* 0x0000000000007992 */ /* 0x0003ec0000008000 */
[----:B-1----:R-:W1:Y:S01]  /*17500*/  FENCE.VIEW.ASYNC.S ;  /* 0x00000000000073c6 */ /* 0x002e620000000000 */
[----:B------:R-:W-:Y:S01]  /*17510*/  ULEA UR10, UR15, UR13, 0x3 ;  /* 0x0000000d0f0a7291 */ /* 0x000fe2000f8e18ff */
[----:B------:R-:W-:-:S03]  /*17520*/  UMOV UR4, UR5 ;  /* 0x0000000500047c82 */ /* 0x000fc60008000000 */
[----:B------:R-:W-:Y:S01]  /*17530*/  UIADD3 UR10, UPT, UPT, UR10, 0xc000, URZ ;  /* 0x0000c0000a0a7890 */ /* 0x000fe2000fffe0ff */
[----:B-1----:R-:W-:Y:S06]  /*17540*/  BAR.SYNC.DEFER_BLOCKING 0x0 ;  /* 0x0000000000007b1d */ /* 0x002fec0000010000 */
[----:B0-----:R-:W-:Y:S05]  /*17550*/  @P1 BRA `(.L_x_9) ;  /* 0x0000000000381947 */ /* 0x001fea0003800000 */
[----:B------:R-:W-:Y:S01]  /*17560*/  UMOV UR20, UR6 ;  /* 0x0000000600147c82 */ /* 0x000fe20008000000 */
[----:B------:R-:W-:Y:S01]  /*17570*/  UMOV UR21, 0x40004040 ;  /* 0x4000404000157882 */ /* 0x000fe20000000000 */
[----:B------:R-:W-:Y:S01]  /*17580*/  UMOV UR22, UR8 ;  /* 0x0000000800167c82 */ /* 0x000fe20008000000 */
[----:B------:R-:W-:Y:S01]  /*17590*/  UMOV UR23, 0x80004020 ;  /* 0x8000402000177882 */ /* 0x000fe20000000000 */
[----:B------:R-:W-:Y:S01]  /*175a0*/  UMOV UR24, 0x0 ;  /* 0x0000000000187882 */ /* 0x000fe20000000000 */
[----:B------:R-:W-:Y:S01]  /*175b0*/  UMOV UR25, 0x8408490 ;  /* 0x0840849000197882 */ /* 0x000fe20000000000 */
[----:B------:R-:W-:Y:S01]  /*175c0*/  UMOV UR11, URZ ;  /* 0x000000ff000b7c82 */ /* 0x000fe20008000000 */
[----:B------:R-:W-:Y:S01]  /*175d0*/  UMOV UR28, 0x0 ;  /* 0x00000000001c7882 */ /* 0x000fe20000000000 */
[----:B------:R-:W-:Y:S01]  /*175e0*/  UMOV UR29, 0x8408490 ;  /* 0x08408490001d7882 */ /* 0x000fe20000000000 */
[----:B------:R0:W-:Y:S01]  /*175f0*/  UTCQMMA gdesc[UR20], gdesc[UR22], tmem[UR12], tmem[UR24], idesc[UR25], UPT ;  /* 0x00ff1816140075ea */ /* 0x0001e2000b80030c */
[----:B------:R-:W-:Y:S01]  /*17600*/  UMOV UR5, UR10 ;  /* 0x0000000a00057c82 */ /* 0x000fe20008000000 */
[----:B------:R0:W-:Y:S01]  /*17610*/  UTCQMMA gdesc[UR16], gdesc[UR18], tmem[UR12], tmem[UR28], idesc[UR29], UPT ;  /* 0x00ff1c12100075ea */ /* 0x0001e2000b80030c */
[----:B------:R0:W-:Y:S01]  /*17620*/  UTCBAR [UR5], URZ ;  /* 0x000000ff050073e9 */ /* 0x0001e200080000ff */
[----:B------:R-:W-:-:S02]  /*17630*/  NOP ;  /* 0x0000000000007918 */ /* 0x000fc40000000000 */
.L_x_9:
[----:B------:R-:W2:Y:S04]  /*17640*/  LDL R85, [R1+0x360] ;  /* 0x0003600001557983 */ /* 0x000ea80000100800 */
[----:B------:R-:W2:Y:S01]  /*17650*/  LDL.LU R84, [R1+0x358] ;  /* 0x0003580001547983 */ /* 0x000ea20000300800 */
[----:B------:R-:W-:-:S04]  /*17660*/  UIADD3 UR15, UPT, UPT, UR15, 0x1, URZ ;  /* 0x000000010f0f7890 */ /* 0x000fc8000fffe0ff */
[----:B------:R-:W-:-:S04]  /*17670*/  UISETP.GT.AND UP1, UPT, UR15, 0x1, UPT ;  /* 0x000000010f00788c */ /* 0x000fc8000bf24270 */
[----:B0-----:R-:W-:Y:S02]  /*17680*/  USEL UR5, URZ, 0x1, !UP1 ;  /* 0x00000001ff057887 */ /* 0x001fe4000c800000 */
[----:B------:R-:W-:Y:S02]  /*17690*/  USEL UR15, UR15, URZ, !UP1 ;  /* 0x000000ff0f0f7287 */ /* 0x000fe4000c800000 */
[----:B------:R-:W-:Y:S01]  /*176a0*/  ULOP3.LUT UR5, UR4, UR5, URZ, 0x3c, !UPT ;  /* 0x0000000504057292 */ /* 0x000fe2000f8e3cff */
[----:B--2---:R-:W-:Y:S02]  /*176b0*/  ISETP.NE.U32.AND P2, PT, R84, R85, PT ;  /* 0x000000555400720c */ /* 0x004fe40003f45070 */
[----:B------:R-:W2:Y:S01]  /*176c0*/  LDL.LU R85, [R1+0x35c] ;  /* 0x00035c0001557983 */ /* 0x000ea20000300800 */
[----:B------:R-:W-:-:S03]  /*176d0*/  IMAD.U32 R84, RZ, RZ, UR4 ;  /* 0x00000004ff547e24 */ /* 0x000fc6000f8e00ff */
[----:B--2---:R2:W-:Y:S07]  /*176e0*/  STL [R1+0x358], R85 ;  /* 0x0003585501007387 */ /* 0x0045ee0000100800 */
[----:B------:R-:W-:Y:S05]  /*176f0*/  @P2 BRA `(.L_x_10) ;  /* 0xffffff8400682947 */ /* 0x000fea000383ffff */
.L_x_7:
[----:B0-2---:R-:W2:Y:S01]  /*17700*/  LDL.LU R85, [R1+0x364] ;  /* 0x0003640001557983 */ /* 0x005ea20000300800 */
[----:B------:R-:W0:Y:S01]  /*17710*/  LDCU UR5, c[0x0][0x3b8] ;  /* 0x00007700ff0577ac */ /* 0x000e220008000800 */
[----:B------:R-:W1:Y:S01]  /*17720*/  LDC R86, c[0x0][0x3a0] ;  /* 0x0000e800ff567b82 */ /* 0x000e620000000800 */
[C---:B------:R-:W-:Y:S01]  /*17730*/  VIADD R2, R0.reuse, 0x1 ;  /* 0x0000000100027836 */ /* 0x040fe20000000000 */
[----:B------:R-:W2:Y:S01]  /*17740*/  LDCU.128 UR16, c[0x0][0x390] ;  /* 0x00007200ff1077ac */ /* 0x000ea20008000c00 */
[C---:B-----5:R-:W-:Y:S02]  /*17750*/  VIADD R10, R0.reuse, 0x2 ;  /* 0x00000002000a7836 */ /* 0x060fe40000000000 */
[C---:B------:R-:W-:Y:S01]  /*17760*/  VIADD R9, R0.reuse, 0x3 ;  /* 0x0000000300097836 */ /* 0x040fe20000000000 */
[----:B------:R-:W3:Y:S01]  /*17770*/  LDCU UR7, c[0x0][0x39c] ;  /* 0x00007380ff0777ac */ /* 0x000ee20008000800 */
[----:B------:R-:W4:Y:S01]  /*17780*/  LDCU UR6, c[0x0][0x3b4] ;  /* 0x00007680ff0677ac */ /* 0x000f220008000800 */
[----:B------:R-:W1:Y:S01]  /*17790*/  LDCU UR8, c[0x0][0x39c] ;  /* 0x00007380ff0877ac */ /* 0x000e620008000800 */
[----:B0-----:R-:W-:Y:S01]  /*177a0*/  IMAD R4, R0, UR5, RZ ;  /* 0x0000000500047c24 */ /* 0x001fe2000f8e02ff */
[----:B------:R-:W0:Y:S03]  /*177b0*/  LDCU UR9, c[0x0][0x39c] ;  /* 0x00007380ff0977ac */ /* 0x000e260008000800 */
[----:B------:R-:W-:-:S02]  /*177c0*/  VIADD R5, R4, UR5 ;  /* 0x0000000504057c36 */ /* 0x000fc40008000000 */
[----:B-1----:R-:W-:Y:S02]  /*177d0*/  VIADD R86, R86, 0x3f ;  /* 0x0000003f56567836 */ /* 0x002fe40000000000 */
[----:B------:R-:W-:-:S03]  /*177e0*/  VIADD R6, R5, UR5 ;  /* 0x0000000505067c36 */ /* 0x000fc60008000000 */
[----:B------:R-:W-:Y:S01]  /*177f0*/  ISETP.GE.AND P4, PT, R86, 0x40, PT ;  /* 0x000000405600780c */ /* 0x000fe20003f86270 */
[----:B------:R-:W-:-:S04]  /*17800*/  VIADD R7, R6, UR5 ;  /* 0x0000000506077c36 */ /* 0x000fc80008000000 */
        /* <DEDUP_REMOVED lines=11> */
[----:B------:R-:W-:Y:S01]  /*178c0*/  VIADD R78, R77, UR5 ;  /* 0x000000054d4e7c36 */ /* 0x000fe20008000000 */
[----:B--2---:R-:W-:-:S04]  /*178d0*/  ISETP.GE.AND P1, PT, R85, UR18, PT ;  /* 0x0000001255007c0c */ /* 0x004fc8000bf26270 */
[----:B---3--:R-:W-:Y:S01]  /*178e0*/  ISETP.LT.AND P6, PT, R2, UR7, !P1 ;  /* 0x0000000702007c0c */ /* 0x008fe2000cfc1270 */
[----:B----4-:R-:W-:Y:S01]  /*178f0*/  IMAD R2, R85, UR6, RZ ;  /* 0x0000000655027c24 */ /* 0x010fe2000f8e02ff */
[----:B------:R-:W1:Y:S01]  /*17900*/  LDCU UR6, c[0x0][0x39c] ;  /* 0x00007380ff0677ac */ /* 0x000e620008000800 */
[----:B------:R-:W-:Y:S02]  /*17910*/  ISETP.LT.AND P3, PT, R10, UR8, !P1 ;  /* 0x000000080a007c0c */ /* 0x000fe4000cf61270 */
[----:B0-----:R-:W-:Y:S01]  /*17920*/  ISETP.LT.AND P5, PT, R9, UR9, !P1 ;  /* 0x0000000909007c0c */ /* 0x001fe2000cfa1270 */
[----:B------:R-:W-:Y:S01]  /*17930*/  VIADD R9, R0, 0x4 ;  /* 0x0000000400097836 */ /* 0x000fe20000000000 */
[----:B------:R-:W-:-:S04]  /*17940*/  IADD3 R3, P2, PT, R2, UR16, RZ ;  /* 0x0000001002037c10 */ /* 0x000fc8000ff5e0ff */
[----:B------:R-:W-:Y:S02]  /*17950*/  LEA.HI.X.SX32 R2, R2, UR17, 0x1, P2 ;  /* 0x0000001102027c11 */ /* 0x000fe400090f0eff */
[----:B------:R-:W-:Y:S01]  /*17960*/  IADD3 R246, P2, PT, R4, R3, RZ ;  /* 0x0000000304f67210 */ /* 0x000fe20007f5e0ff */
[----:B------:R-:W-:-:S12]  /*17970*/  @!P4 BRA `(.L_x_11) ;  /* 0x000000000010c947 */ /* 0x000fd80003800000 */
[----:B------:R-:W-:-:S06]  /*17980*/  USHF.L.U32 UR4, UR4, 0x1f, URZ ;  /* 0x0000001f04047899 */ /* 0x000fcc00080006ff */
[----:B------:R-:W-:-:S04]  /*17990*/  IMAD.U32 R10, RZ, RZ, UR4 ;  /* 0x00000004ff0a7e24 */ /* 0x000fc8000f8e00ff */
[----:B------:R-:W0:Y:S02]  /*179a0*/  SYNCS.PHASECHK.TRANS64.TRYWAIT P4, [UR10], R10 ;  /* 0x0000000aff0075a7 */ /* 0x000e24000808110a */
[----:B0-----:R-:W-:Y:S05]  /*179b0*/  @!P4 BRA `(.L_x_12) ;  /* 0x000000940034c947 */ /* 0x001fea0003800000 */
.L_x_11:
[----:B------:R-:W-:Y:S01]  /*179c0*/  BAR.SYNC.DEFER_BLOCKING 0x0 ;  /* 0x0000000000007b1d */ /* 0x000fe20000010000 */
[CC--:B------:R-:W-:Y:S01]  /*179d0*/  IADD3 R88, P4, PT, R5.reuse, R3.reuse, RZ ;  /* 0x0000000305587210 */ /* 0x0c0fe20007f9e0ff */
[----:B------:R-:W-:Y:S01]  /*179e0*/  VIADD R79, R78, UR5 ;  /* 0x000000054e4f7c36 */ /* 0x000fe20008000000 */
[-C--:B------:R-:W-:Y:S01]  /*179f0*/  LEA.HI.X.SX32 R247, R4, R2.reuse, 0x1, P2 ;  /* 0x0000000204f77211 */ /* 0x080fe200010f0eff */
[----:B------:R-:W-:Y:S01]  /*17a00*/  VIADD R86, R0, 0x5 ;  /* 0x0000000500567836 */ /* 0x000fe20000000000 */
[-C--:B------:R-:W-:Y:S01]  /*17a10*/  LEA.HI.X.SX32 R89, R5, R2.reuse, 0x1, P4 ;  /* 0x0000000205597211 */ /* 0x080fe200020f0eff */
[----:B------:R-:W-:Y:S01]  /*17a20*/  VIADD R80, R79, UR5 ;  /* 0x000000054f507c36 */ /* 0x000fe20008000000 */
[-C--:B------:R-:W-:Y:S01]  /*17a30*/  IADD3 R10, P4, PT, R6, R3.reuse, RZ ;  /* 0x00000003060a7210 */ /* 0x080fe20007f9e0ff */
[----:B------:R-:W0:Y:S01]  /*17a40*/  LDCU UR4, c[0x0][0x39c] ;  /* 0x00007380ff0477ac */ /* 0x000e220008000800 */
[----:B-1----:R-:W-:Y:S01]  /*17a50*/  ISETP.LT.AND P2, PT, R9, UR6, !P1 ;  /* 0x0000000609007c0c */ /* 0x002fe2000cf41270 */
[----:B------:R-:W-:Y:S01]  /*17a60*/  VIADD R81, R80, UR5 ;  /* 0x0000000550517c36 */ /* 0x000fe20008000000 */
[-C--:B------:R-:W-:Y:S01]  /*17a70*/  LEA.HI.X.SX32 R11, R6, R2.reuse, 0x1, P4 ;  /* 0x00000002060b7211 */ /* 0x080fe200020f0eff */
[----:B------:R-:W1:Y:S01]  /*17a80*/  LDCU UR6, c[0x0][0x39c] ;  /* 0x00007380ff0677ac */ /* 0x000e620008000800 */
[CC--:B------:R-:W-:Y:S01]  /*17a90*/  IADD3 R4, P4, PT, R8.reuse, R3.reuse, RZ ;  /* 0x0000000308047210 */ /* 0x0c0fe20007f9e0ff */
[----:B------:R-:W-:Y:S01]  /*17aa0*/  VIADD R82, R81, UR5 ;  /* 0x0000000551527c36 */ /* 0x000fe20008000000 */
[----:B------:R-:W-:Y:S01]  /*17ab0*/  P2R R87, PR, RZ, 0x20 ;  /* 0x00000020ff577803 */ /* 0x000fe20000000000 */
[----:B------:R2:W-:Y:S01]  /*17ac0*/  STL.64 [R1+0x100], R10 ;  /* 0x0001000a01007387 */ /* 0x0005e20000100a00 */
[-C--:B------:R-:W-:Y:S01]  /*17ad0*/  LEA.HI.X.SX32 R5, R8, R2.reuse, 0x1, P4 ;  /* 0x0000000208057211 */ /* 0x080fe200020f0eff */
[----:B------:R-:W-:Y:S01]  /*17ae0*/  VIADD R83, R82, UR5 ;  /* 0x0000000552537c36 */ /* 0x000fe20008000000 */
[C---:B------:R-:W-:Y:S01]  /*17af0*/  IADD3 R92, P4, PT, R68.reuse, R3, RZ ;  /* 0x00000003445c7210 */ /* 0x040fe20007f9e0ff */
[----:B------:R-:W3:Y:S02]  /*17b00*/  LDCU UR7, c[0x0][0x39c] ;  /* 0x00007380ff0777ac */ /* 0x000ee40008000800 */
[----:B------:R-:W-:Y:S01]  /*17b10*/  VIADD R84, R83, UR5 ;  /* 0x0000000553547c36 */ /* 0x000fe20008000000 */
[----:B------:R-:W-:Y:S01]  /*17b20*/  LEA.HI.X.SX32 R93, R68, R2, 0x1, P4 ;  /* 0x00000002445d7211 */ /* 0x000fe200020f0eff */
[----:B------:R-:W4:Y:S02]  /*17b30*/  @!P0 SYNCS.CCTL.IV [UR13+0xc000] ;  /* 0x00c00000ff0089b1 */ /* 0x000f24000800000d */
[----:B----4-:R-:W-:Y:S01]  /*17b40*/  BAR.SYNC.DEFER_BLOCKING 0x0 ;  /* 0x0000000000007b1d */ /* 0x010fe20000010000 */
[----:B------:R-:W-:-:S04]  /*17b50*/  VIADD R85, R84, UR5 ;  /* 0x0000000554557c36 */ /* 0x000fc80008000000 */
[----:B------:R-:W-:Y:S01]  /*17b60*/  VIADD R68, R85, UR5 ;  /* 0x0000000555447c36 */ /* 0x000fe20008000000 */
[----:B------:R-:W4:Y:S01]  /*17b70*/  LDCU UR8, c[0x0][0x39c] ;  /* 0x00007380ff0877ac */ /* 0x000f220008000800 */
[----:B------:R-:W5:Y:S01]  /*17b80*/  @!P0 SYNCS.CCTL.IV [UR13+0xc008] ;  /* 0x00c00800ff0089b1 */ /* 0x000f62000800000d */
[----:B--2---:R-:W-:-:S04]  /*17b90*/  IADD3 R10, P0, PT, R7, R3, RZ ;  /* 0x00000003070a7210 */ /* 0x004fc80007f1e0ff */
[----:B------:R-:W-:Y:S02]  /*17ba0*/  LEA.HI.X.SX32 R11, R7, R2, 0x1, P0 ;  /* 0x00000002070b7211 */ /* 0x000fe400000f0eff */
[----:B------:R-:W-:-:S03]  /*17bb0*/  IADD3 R90, P0, PT, R69, R3, RZ ;  /* 0x00000003455a7210 */ /* 0x000fc60007f1e0ff */
[----:B------:R-:W-:Y:S01]  /*17bc0*/  STL.64 [R1+0xf8], R10 ;  /* 0x0000f80a01007387 */ /* 0x000fe20000100a00 */
[----:B------:R-:W-:Y:S01]  /*17bd0*/  LEA.HI.X.SX32 R91, R69, R2, 0x1, P0 ;  /* 0x00000002455b7211 */ /* 0x000fe200000f0eff */
[----:B------:R-:W-:Y:S02]  /*17be0*/  VIADD R69, R68, UR5 ;  /* 0x0000000544457c36 */ /* 0x000fe40008000000 */
[----:B------:R2:W-:Y:S04]  /*17bf0*/  STL.64 [R1+0xf0], R4 ;  /* 0x0000f00401007387 */ /* 0x0005e80000100a00 */
[----:B------:R0:W-:Y:S04]  /*17c00*/  STL.64 [R1+0xe8], R92 ;  /* 0x0000e85c01007387 */ /* 0x0001e80000100a00 */
[----:B------:R1:W-:Y:S01]  /*17c10*/  STL.64 [R1+0xe0], R90 ;  /* 0x0000e05a01007387 */ /* 0x0003e20000100a00 */
[----:B--2---:R-:W2:Y:S01]  /*17c20*/  LDTM.x64 R4, tmem[UR14] ;  /* 0x0000000e000479ee */ /* 0x004ea20008340000 */
[----:B------:R-:W2:Y:S01]  /*17c30*/  LDTM.x64 R132, tmem[UR14+0x40] ;  /* 0x0000400e008479ee */ /* 0x000ea20008340000 */
[----:B0-----:R-:W-:-:S02]  /*17c40*/  IADD3 R92, P4, PT, R70, R3, RZ ;  /* 0x00000003465c7210 */ /* 0x001fc40007f9e0ff */
[----:B-1----:R-:W-:Y:S02]  /*17c50*/  IADD3 R90, P0, PT, R71, R3, RZ ;  /* 0x00000003475a7210 */ /* 0x002fe40007f1e0ff */
[-C--:B------:R-:W-:Y:S01]  /*17c60*/  LEA.HI.X.SX32 R93, R70, R2.reuse, 0x1, P4 ;  /* 0x00000002465d7211 */ /* 0x080fe200020f0eff */
[----:B------:R-:W-:Y:S01]  /*17c70*/  VIADD R70, R69, UR5 ;  /* 0x0000000545467c36 */ /* 0x000fe20008000000 */
[----:B------:R-:W-:-:S03]  /*17c80*/  LEA.HI.X.SX32 R91, R71, R2, 0x1, P0 ;  /* 0x00000002475b7211 */ /* 0x000fc600000f0eff */
[----:B------:R0:W-:Y:S01]  /*17c90*/  STL.64 [R1+0xd8], R92 ;  /* 0x0000d85c01007387 */ /* 0x0001e20000100a00 */
[----:B------:R-:W-:-:S03]  /*17ca0*/  VIADD R71, R70, UR5 ;  /* 0x0000000546477c36 */ /* 0x000fc60008000000 */
[----:B------:R1:W-:Y:S01]  /*17cb0*/  STL.64 [R1+0xd0], R90 ;  /* 0x0000d05a01007387 */ /* 0x0003e20000100a00 */
[CC--:B0-----:R-:W-:Y:S02]  /*17cc0*/  IADD3 R92, P4, PT, R72.reuse, R3.reuse, RZ ;  /* 0x00000003485c7210 */ /* 0x0c1fe40007f9e0ff */
        /* <DEDUP_REMOVED lines=16> */
[C---:B-1----:R-:W-:Y:S02]  /*17dd0*/  IADD3 R90, P0, PT, R77.reuse, R3, RZ ;  /* 0x000000034d5a7210 */ /* 0x042fe40007f1e0ff */
[-C--:B------:R-:W-:Y:S02]  /*17de0*/  LEA.HI.X.SX32 R93, R76, R2.reuse, 0x1, P4 ;  /* 0x000000024c5d7211 */ /* 0x080fe400020f0eff */
[----:B------:R-:W-:-:S03]  /*17df0*/  LEA.HI.X.SX32 R91, R77, R2, 0x1, P0 ;  /* 0x000000024d5b7211 */ /* 0x000fc600000f0eff */
[----:B------:R0:W-:Y:S04]  /*17e00*/  STL.64 [R1+0xa8], R92 ;  /* 0x0000a85c01007387 */ /* 0x0001e80000100a00 */
[----:B------:R1:W-:Y:S01]  /*17e10*/  STL.64 [R1+0xa0], R90 ;  /* 0x0000a05a01007387 */ /* 0x0003e20000100a00 */
[CC--:B0-----:R-:W-:Y:S02]  /*17e20*/  IADD3 R92, P4, PT, R78.reuse, R3.reuse, RZ ;  /* 0x000000034e5c7210 */ /* 0x0c1fe40007f9e0ff */
[C---:B-1----:R-:W-:Y:S02]  /*17e30*/  IADD3 R90, P0, PT, R79.reuse, R3, RZ ;  /* 0x000000034f5a7210 */ /* 0x042fe40007f1e0ff */
[-C--:B------:R-:W-:Y:S02]  /*17e40*/  LEA.HI.X.SX32 R93, R78, R2.reuse, 0x1, P4 ;  /* 0x000000024e5d7211 */ /* 0x080fe400020f0eff */
[----:B------:R-:W-:-:S02]  /*17e50*/  LEA.HI.X.SX32 R91, R79, R2, 0x1, P0 ;  /* 0x000000024f5b7211 */ /* 0x000fc400000f0eff */
[CC--:B------:R-:W-:Y:S01]  /*17e60*/  IADD3 R76, P4, PT, R80.reuse, R3.reuse, RZ ;  /* 0x00000003504c7210 */ /* 0x0c0fe20007f9e0ff */
[----:B------:R0:W-:Y:S03]  /*17e70*/  STL.64 [R1+0x98], R92 ;  /* 0x0000985c01007387 */ /* 0x0001e60000100a00 */
[----:B------:R-:W-:Y:S01]  /*17e80*/  LEA.HI.X.SX32 R77, R80, R2, 0x1, P4 ;  /* 0x00000002504d7211 */ /* 0x000fe200020f0eff */
[----:B------:R1:W-:Y:S04]  /*17e90*/  STL.64 [R1+0x90], R90 ;  /* 0x0000905a01007387 */ /* 0x0003e80000100a00 */
[----:B------:R2:W-:Y:S01]  /*17ea0*/  STL.64 [R1+0x88], R76 ;  /* 0x0000884c01007387 */ /* 0x0005e20000100a00 */
[----:B0-----:R-:W-:-:S02]  /*17eb0*/  IADD3 R92, P0, PT, R81, R3, RZ ;  /* 0x00000003515c7210 */ /* 0x001fc40007f1e0ff */
[CC--:B-1----:R-:W-:Y:S02]  /*17ec0*/  IADD3 R90, P4, PT, R82.reuse, R3.reuse, RZ ;  /* 0x00000003525a7210 */ /* 0x0c2fe40007f9e0ff */
[-C--:B------:R-:W-:Y:S02]  /*17ed0*/  LEA.HI.X.SX32 R93, R81, R2.reuse, 0x1, P0 ;  /* 0x00000002515d7211 */ /* 0x080fe400000f0eff */
[-C--:B------:R-:W-:Y:S01]  /*17ee0*/  LEA.HI.X.SX32 R91, R82, R2.reuse, 0x1, P4 ;  /* 0x00000002525b7211 */ /* 0x080fe200020f0eff */
[----:B--2---:R-:W-:Y:S01]  /*17ef0*/  VIADD R76, R75, UR5 ;  /* 0x000000054b4c7c36 */ /* 0x004fe20008000000 */
[CC--:B------:R-:W-:Y:S01]  /*17f00*/  IADD3 R78, P0, PT, R83.reuse, R3.reuse, RZ ;  /* 0x00000003534e7210 */ /* 0x0c0fe20007f1e0ff */
[----:B------:R-:W-:Y:S02]  /*17f10*/  STL.64 [R1+0x80], R92 ;  /* 0x0000805c01007387 */ /* 0x000fe40000100a00 */
[----:B------:R-:W-:Y:S01]  /*17f20*/  VIADD R77, R76, UR5 ;  /* 0x000000054c4d7c36 */ /* 0x000fe20008000000 */
[----:B------:R-:W-:Y:S01]  /*17f30*/  LEA.HI.X.SX32 R79, R83, R2, 0x1, P0 ;  /* 0x00000002534f7211 */ /* 0x000fe200000f0eff */
[----:B------:R0:W-:Y:S01]  /*17f40*/  STL.64 [R1+0x78], R90 ;  /* 0x0000785a01007387 */ /* 0x0001e20000100a00 */
[----:B------:R-:W-:-:S03]  /*17f50*/  IADD3 R80, P0, PT, R85, R3, RZ ;  /* 0x0000000355507210 */ /* 0x000fc60007f1e0ff */
[----:B------:R1:W-:Y:S01]  /*17f60*/  STL.64 [R1+0x70], R78 ;  /* 0x0000704e01007387 */ /* 0x0003e20000100a00 */
[----:B------:R-:W-:Y:S02]  /*17f70*/  LEA.HI.X.SX32 R81, R85, R2, 0x1, P0 ;  /* 0x0000000255517211 */ /* 0x000fe400000f0eff */
[----:B0-----:R-:W-:-:S04]  /*17f80*/  IADD3 R90, P4, PT, R84, R3, RZ ;  /* 0x00000003545a7210 */ /* 0x001fc80007f9e0ff */
[----:B------:R-:W-:Y:S01]  /*17f90*/  LEA.HI.X.SX32 R91, R84, R2, 0x1, P4 ;  /* 0x00000002545b7211 */ /* 0x000fe200020f0eff */
[----:B-1----:R-:W-:Y:S01]  /*17fa0*/  VIADD R78, R77, UR5 ;  /* 0x000000054d4e7c36 */ /* 0x002fe20008000000 */
[----:B------:R-:W-:-:S03]  /*17fb0*/  IADD3 R82, P4, PT, R68, R3, RZ ;  /* 0x0000000344527210 */ /* 0x000fc60007f9e0ff */
[----:B------:R-:W-:Y:S01]  /*17fc0*/  STL.64 [R1+0x68], R90 ;  /* 0x0000685a01007387 */ /* 0x000fe20000100a00 */
[----:B------:R-:W-:Y:S01]  /*17fd0*/  LEA.HI.X.SX32 R83, R68, R2, 0x1, P4 ;  /* 0x0000000244537211 */ /* 0x000fe200020f0eff */
[----:B------:R-:W-:Y:S02]  /*17fe0*/  VIADD R79, R78, UR5 ;  /* 0x000000054e4f7c36 */ /* 0x000fe40008000000 */
[----:B------:R0:W-:Y:S02]  /*17ff0*/  STL.64 [R1+0x60], R80 ;  /* 0x0000605001007387 */ /* 0x0001e40000100a00 */
[----:B------:R-:W-:Y:S02]  /*18000*/  VIADD R68, R79, UR5 ;  /* 0x000000054f447c36 */ /* 0x000fe40008000000 */
[----:B------:R1:W-:Y:S01]  /*18010*/  STL.64 [R1+0x58], R82 ;  /* 0x0000585201007387 */ /* 0x0003e20000100a00 */
[----:B0-----:R-:W-:-:S04]  /*18020*/  IADD3 R80, P0, PT, R69, R3, RZ ;  /* 0x0000000345507210 */ /* 0x001fc80007f1e0ff */
[----:B------:R-:W-:Y:S01]  /*18030*/  LEA.HI.X.SX32 R81, R69, R2, 0x1, P0 ;  /* 0x0000000245517211 */ /* 0x000fe200000f0eff */
[----:B------:R-:W-:Y:S01]  /*18040*/  VIADD R69, R68, UR5 ;  /* 0x0000000544457c36 */ /* 0x000fe20008000000 */
[----:B-1----:R-:W-:-:S03]  /*18050*/  IADD3 R82, P4, PT, R70, R3, RZ ;  /* 0x0000000346527210 */ /* 0x002fc60007f9e0ff */
[----:B------:R0:W-:Y:S01]  /*18060*/  STL.64 [R1+0x50], R80 ;  /* 0x0000505001007387 */ /* 0x0001e20000100a00 */
[----:B------:R-:W-:Y:S01]  /*18070*/  LEA.HI.X.SX32 R83, R70, R2, 0x1, P4 ;  /* 0x0000000246537211 */ /* 0x000fe200020f0eff */
[----:B------:R-:W-:-:S04]  /*18080*/  VIADD R70, R69, UR5 ;  /* 0x0000000545467c36 */ /* 0x000fc80008000000 */
        /* <DEDUP_REMOVED lines=22> */
[----:B------:R-:W-:-:S05]  /*181f0*/  LEA.HI.X.SX32 R83, R76, R2, 0x1, P4 ;  /* 0x000000024c537211 */ /* 0x000fca00020f0eff */
[----:B------:R1:W-:Y:S01]  /*18200*/  STL.64 [R1+0x18], R82 ;  /* 0x0000185201007387 */ /* 0x0003e20000100a00 */
[----:B0-----:R-:W-:-:S04]  /*18210*/  IADD3 R80, P0, PT, R77, R3, RZ ;  /* 0x000000034d507210 */ /* 0x001fc80007f1e0ff */
[----:B------:R-:W-:Y:S02]  /*18220*/  LEA.HI.X.SX32 R81, R77, R2, 0x1, P0 ;  /* 0x000000024d517211 */ /* 0x000fe400000f0eff */
[----:B-1----:R-:W-:-:S03]  /*18230*/  IADD3 R82, P4, PT, R78, R3, RZ ;  /* 0x000000034e527210 */ /* 0x002fc60007f9e0ff */
[----:B------:R0:W-:Y:S01]  /*18240*/  STL.64 [R1+0x10], R80 ;  /* 0x0000105001007387 */ /* 0x0001e20000100a00 */
[----:B------:R-:W-:Y:S02]  /*18250*/  LEA.HI.X.SX32 R83, R78, R2, 0x1, P4 ;  /* 0x000000024e537211 */ /* 0x000fe400020f0eff */
[----:B------:R-:W-:-:S03]  /*18260*/  IADD3 R250, P4, PT, R68, R3, RZ ;  /* 0x0000000344fa7210 */ /* 0x000fc60007f9e0ff */
[----:B------:R-:W-:Y:S01]  /*18270*/  STL.64 [R1+0x8], R82 ;  /* 0x0000085201007387 */ /* 0x000fe20000100a00 */
[-C--:B------:R-:W-:Y:S01]  /*18280*/  LEA.HI.X.SX32 R251, R68, R2.reuse, 0x1, P4 ;  /* 0x0000000244fb7211 */ /* 0x080fe200020f0eff */
[----:B------:R-:W-:Y:S01]  /*18290*/  VIADD R68, R75, UR5 ;  /* 0x000000054b447c36 */ /* 0x000fe20008000000 */
[CC--:B------:R-:W-:Y:S02]  /*182a0*/  IADD3 R244, P4, PT, R70.reuse, R3.reuse, RZ ;  /* 0x0000000346f47210 */ /* 0x0c0fe40007f9e0ff */
[CC--:B0-----:R-:W-:Y:S02]  /*182b0*/  IADD3 R80, P0, PT, R79.reuse, R3.reuse, RZ ;  /* 0x000000034f507210 */ /* 0x0c1fe40007f1e0ff */
[-C--:B------:R-:W-:Y:S02]  /*182c0*/  LEA.HI.X.SX32 R245, R70, R2.reuse, 0x1, P4 ;  /* 0x0000000246f57211 */ /* 0x080fe400020f0eff */
[----:B------:R-:W-:Y:S02]  /*182d0*/  LEA.HI.X.SX32 R81, R79, R2, 0x1, P0 ;  /* 0x000000024f517211 */ /* 0x000fe400000f0eff */
[----:B------:R-:W-:-:S02]  /*182e0*/  IADD3 R248, P0, PT, R69, R3, RZ ;  /* 0x0000000345f87210 */ /* 0x000fc40007f1e0ff */
[-C--:B------:R-:W-:Y:S01]  /*182f0*/  IADD3 R240, P4, PT, R72, R3.reuse, RZ ;  /* 0x0000000348f07210 */ /* 0x080fe20007f9e0ff */
[----:B------:R-:W-:Y:S01]  /*18300*/  STL.64 [R1], R80 ;  /* 0x0000005001007387 */ /* 0x000fe20000100a00 */
[-C--:B------:R-:W-:Y:S01]  /*18310*/  LEA.HI.X.SX32 R249, R69, R2.reuse, 0x1, P0 ;  /* 0x0000000245f97211 */ /* 0x080fe200000f0eff */
[----:B------:R-:W-:Y:S01]  /*18320*/  VIADD R69, R68, UR5 ;  /* 0x0000000544457c36 */ /* 0x000fe20008000000 */
[-C--:B------:R-:W-:Y:S01]  /*18330*/  IADD3 R242, P0, PT, R71, R3.reuse, RZ ;  /* 0x0000000347f27210 */ /* 0x080fe20007f1e0ff */
[----:B------:R-:W-:Y:S01]  /*18340*/  STL [R1+0x3a8], R250 ;  /* 0x0003a8fa01007387 */ /* 0x000fe20000100800 */
[-C--:B------:R-:W-:Y:S01]  /*18350*/  LEA.HI.X.SX32 R241, R72, R2.reuse, 0x1, P4 ;  /* 0x0000000248f17211 */ /* 0x080fe200020f0eff */
[----:B------:R-:W-:Y:S01]  /*18360*/  VIADD R70, R69, UR5 ;  /* 0x0000000545467c36 */ /* 0x000fe20008000000 */
[-C--:B------:R-:W-:Y:S01]  /*18370*/  LEA.HI.X.SX32 R243, R71, R2.reuse, 0x1, P0 ;  /* 0x0000000247f37211 */ /* 0x080fe200000f0eff */
[----:B------:R-:W-:Y:S01]  /*18380*/  STL [R1+0x39c], R251 ;  /* 0x00039cfb01007387 */ /* 0x000fe20000100800 */
[CC--:B------:R-:W-:Y:S01]  /*18390*/  IADD3 R238, P0, PT, R73.reuse, R3.reuse, RZ ;  /* 0x0000000349ee7210 */ /* 0x0c0fe20007f1e0ff */
[----:B------:R-:W-:Y:S01]  /*183a0*/  VIADD R71, R70, UR5 ;  /* 0x0000000546477c36 */ /* 0x000fe20008000000 */
[CC--:B------:R-:W-:Y:S01]  /*183b0*/  IADD3 R236, P4, PT, R74.reuse, R3.reuse, RZ ;  /* 0x000000034aec7210 */ /* 0x0c0fe20007f9e0ff */
[----:B------:R-:W-:Y:S01]  /*183c0*/  STL [R1+0x3c0], R248 ;  /* 0x0003c0f801007387 */ /* 0x000fe20000100800 */
[-C--:B------:R-:W-:Y:S01]  /*183d0*/  LEA.HI.X.SX32 R239, R73, R2.reuse, 0x1, P0 ;  /* 0x0000000249ef7211 */ /* 0x080fe200000f0eff */
[----:B------:R-:W-:Y:S01]  /*183e0*/  VIADD R72, R71, UR5 ;  /* 0x0000000547487c36 */ /* 0x000fe20008000000 */
[----:B------:R-:W-:Y:S01]  /*183f0*/  IADD3 R234, P0, PT, R75, R3, RZ ;  /* 0x000000034bea7210 */ /* 0x000fe20007f1e0ff */
[----:B------:R-:W-:Y:S01]  /*18400*/  STL [R1+0x398], R249 ;  /* 0x000398f901007387 */ /* 0x000fe20000100800 */
[----:B------:R-:W-:-:S02]  /*18410*/  LEA.HI.X.SX32 R237, R74, R2, 0x1, P4 ;  /* 0x000000024aed7211 */ /* 0x000fc400020f0eff */
[----:B------:R-:W-:Y:S01]  /*18420*/  LEA.HI.X.SX32 R235, R75, R2, 0x1, P0 ;  /* 0x000000024beb7211 */ /* 0x000fe200000f0eff */
[----:B------:R-:W-:Y:S01]  /*18430*/  STL.64 [R1+0x3a0], R244 ;  /* 0x0003a0f401007387 */ /* 0x000fe20000100a00 */
[----:B------:R-:W-:-:S03]  /*18440*/  IADD3 R232, P4, PT, R68, R3, RZ ;  /* 0x0000000344e87210 */ /* 0x000fc60007f9e0ff */
[----:B------:R-:W-:Y:S04]  /*18450*/  STL.64 [R1+0x3b0], R242 ;  /* 0x0003b0f201007387 */ /* 0x000fe80000100a00 */
[----:B------:R-:W-:Y:S04]  /*18460*/  STL [R1+0x3d8], R240 ;  /* 0x0003d8f001007387 */ /* 0x000fe80000100800 */
[----:B------:R-:W-:Y:S04]  /*18470*/  STL [R1+0x394], R241 ;  /* 0x000394f101007387 */ /* 0x000fe80000100800 */
[----:B------:R-:W-:Y:S04]  /*18480*/  STL.64 [R1+0x3b8], R238 ;  /* 0x0003b8ee01007387 */ /* 0x000fe80000100a00 */
[----:B------:R-:W-:Y:S04]  /*18490*/  STL [R1+0x390], R237 ;  /* 0x000390ed01007387 */ /* 0x000fe80000100800 */
[----:B------:R0:W-:Y:S04]  /*184a0*/  STL.64 [R1+0x3c8], R234 ;  /* 0x0003c8ea01007387 */ /* 0x0001e80000100a00 */
[----:B0-----:R-:W2:Y:S01]  /*184b0*/  LDL.LU.64 R234, [R1+0x100] ;  /* 0x0001000001ea7983 */ /* 0x001ea20000300a00 */
[----:B------:R-:W-:-:S02]  /*184c0*/  IADD3 R230, P0, PT, R69, R3, RZ ;  /* 0x0000000345e67210 */ /* 0x000fc40007f1e0ff */
[-C--:B------:R-:W-:Y:S01]  /*184d0*/  LEA.HI.X.SX32 R233, R68, R2.reuse, 0x1, P4 ;  /* 0x0000000244e97211 */ /* 0x080fe200020f0eff */
[----:B------:R-:W-:Y:S01]  /*184e0*/  VIADD R68, R72, UR5 ;  /* 0x0000000548447c36 */ /* 0x000fe20008000000 */
[-C--:B------:R-:W-:Y:S02]  /*184f0*/  IADD3 R228, P4, PT, R70, R3.reuse, RZ ;  /* 0x0000000346e47210 */ /* 0x080fe40007f9e0ff */
[-C--:B------:R-:W-:Y:S01]  /*18500*/  LEA.HI.X.SX32 R231, R69, R2.reuse, 0x1, P0 ;  /* 0x0000000245e77211 */ /* 0x080fe200000f0eff */
[----:B------:R-:W-:Y:S01]  /*18510*/  VIADD R69, R68, UR5 ;  /* 0x0000000544457c36 */ /* 0x000fe20008000000 */
[-C--:B------:R-:W-:Y:S02]  /*18520*/  IADD3 R226, P0, PT, R71, R3.reuse, RZ ;  /* 0x0000000347e27210 */ /* 0x080fe40007f1e0ff */
[----:B------:R-:W-:Y:S01]  /*18530*/  LEA.HI.X.SX32 R229, R70, R2, 0x1, P4 ;  /* 0x0000000246e57211 */ /* 0x000fe200020f0eff */
[----:B------:R-:W-:Y:S01]  /*18540*/  VIADD R70, R69, UR5 ;  /* 0x0000000545467c36 */ /* 0x000fe20008000000 */
[----:B------:R-:W-:-:S02]  /*18550*/  IADD3 R224, P4, PT, R72, R3, RZ ;  /* 0x0000000348e07210 */ /* 0x000fc40007f9e0ff */
[-C--:B------:R-:W-:Y:S01]  /*18560*/  LEA.HI.X.SX32 R227, R71, R2.reuse, 0x1, P0 ;  /* 0x0000000247e37211 */ /* 0x080fe200000f0eff */
[----:B------:R-:W-:Y:S01]  /*18570*/  VIADD R71, R70, UR5 ;  /* 0x0000000546477c36 */ /* 0x000fe20008000000 */
[-C--:B------:R-:W-:Y:S02]  /*18580*/  IADD3 R222, P0, PT, R68, R3.reuse, RZ ;  /* 0x0000000344de7210 */ /* 0x080fe40007f1e0ff */
[-C--:B------:R-:W-:Y:S02]  /*18590*/  LEA.HI.X.SX32 R225, R72, R2.reuse, 0x1, P4 ;  /* 0x0000000248e17211 */ /* 0x080fe400020f0eff */
[-C--:B------:R-:W-:Y:S02]  /*185a0*/  IADD3 R220, P4, PT, R69, R3.reuse, RZ ;  /* 0x0000000345dc7210 */ /* 0x080fe40007f9e0ff */
[----:B------:R-:W-:Y:S01]  /*185b0*/  LEA.HI.X.SX32 R223, R68, R2, 0x1, P0 ;  /* 0x0000000244df7211 */ /* 0x000fe200000f0eff */
[----:B------:R-:W-:Y:S01]  /*185c0*/  VIADD R68, R71, UR5 ;  /* 0x0000000547447c36 */ /* 0x000fe20008000000 */
[----:B------:R-:W-:-:S02]  /*185d0*/  IADD3 R216, P0, PT, R70, R3, RZ ;  /* 0x0000000346d87210 */ /* 0x000fc40007f1e0ff */
[-C--:B------:R-:W-:Y:S01]  /*185e0*/  LEA.HI.X.SX32 R221, R69, R2.reuse, 0x1, P4 ;  /* 0x0000000245dd7211 */ /* 0x080fe200020f0eff */
[----:B------:R-:W-:Y:S01]  /*185f0*/  VIADD R69, R68, UR5 ;  /* 0x0000000544457c36 */ /* 0x000fe20008000000 */
[CC--:B------:R-:W-:Y:S02]  /*18600*/  IADD3 R212, P4, PT, R71.reuse, R3.reuse, RZ ;  /* 0x0000000347d47210 */ /* 0x0c0fe40007f9e0ff */
[-C--:B------:R-:W-:Y:S02]  /*18610*/  LEA.HI.X.SX32 R217, R70, R2.reuse, 0x1, P0 ;  /* 0x0000000246d97211 */ /* 0x080fe400000f0eff */
[----:B------:R-:W-:Y:S02]  /*18620*/  LEA.HI.X.SX32 R213, R71, R2, 0x1, P4 ;  /* 0x0000000247d57211 */ /* 0x000fe400020f0eff */
[----:B------:R-:W-:Y:S02]  /*18630*/  IADD3 R208, P4, PT, R68, R3, RZ ;  /* 0x0000000344d07210 */ /* 0x000fe40007f9e0ff */
[----:B------:R-:W-:-:S02]  /*18640*/  F2FP.SATFINITE.E5M2.F32.PACK_AB_MERGE_C R245, R17, R16, RZ ;  /* 0x0000001011f5723e */ /* 0x000fc400048060ff */
[----:B------:R-:W-:Y:S02]  /*18650*/  LEA.HI.X.SX32 R209, R68, R2, 0x1, P4 ;  /* 0x0000000244d17211 */ /* 0x000fe400020f0eff */
[----:B------:R-:W-:Y:S02]  /*18660*/  IADD3 R204, P4, PT, R69, R3, RZ ;  /* 0x0000000345cc7210 */ /* 0x000fe40007f9e0ff */
[----:B------:R-:W-:Y:S02]  /*18670*/  F2FP.SATFINITE.E5M2.F32.PACK_AB_MERGE_C R244, R11, R10, RZ ;  /* 0x0000000a0bf4723e */ /* 0x000fe400048060ff */
[----:B------:R-:W-:Y:S02]  /*18680*/  LEA.HI.X.SX32 R205, R69, R2, 0x1, P4 ;  /* 0x0000000245cd7211 */ /* 0x000fe400020f0eff */
[----:B------:R-:W-:Y:S01]  /*18690*/  ISETP.LT.AND P0, PT, R86, UR4, !P1 ;  /* 0x0000000456007c0c */ /* 0x000fe2000cf01270 */
[----:B------:R-:W0:Y:S01]  /*186a0*/  LDCU UR4, c[0x0][0x39c] ;  /* 0x00007380ff0477ac */ /* 0x000e220008000800 */
[----:B------:R-:W-:-:S02]  /*186b0*/  F2FP.SATFINITE.E5M2.F32.PACK_AB_MERGE_C R238, R23, R22, RZ ;  /* 0x0000001617ee723e */ /* 0x000fc400048060ff */
[----:B------:R-:W-:Y:S02]  /*186c0*/  F2FP.SATFINITE.E5M2.F32.PACK_AB_MERGE_C R239, R25, R24, RZ ;  /* 0x0000001819ef723e */ /* 0x000fe400048060ff */
[----:B------:R-:W-:Y:S02]  /*186d0*/  F2FP.SATFINITE.E5M2.F32.PACK_AB_MERGE_C R240, R27, R26, RZ ;  /* 0x0000001a1bf0723e */ /* 0x000fe400048060ff */
[----:B------:R-:W-:Y:S02]  /*186e0*/  F2FP.SATFINITE.E5M2.F32.PACK_AB_MERGE_C R242, R29, R28, RZ ;  /* 0x0000001c1df2723e */ /* 0x000fe400048060ff */
[----:B------:R-:W-:Y:S02]  /*186f0*/  F2FP.SATFINITE.E5M2.F32.PACK_AB_MERGE_C R243, R31, R30, RZ ;  /* 0x0000001e1ff3723e */ /* 0x000fe400048060ff */
[----:B------:R-:W-:Y:S02]  /*18700*/  F2FP.SATFINITE.E5M2.F32.PACK_AB_MERGE_C R248, R33, R32, RZ ;  /* 0x0000002021f8723e */ /* 0x000fe400048060ff */
[----:B------:R-:W-:-:S02]  /*18710*/  F2FP.SATFINITE.E5M2.F32.PACK_AB_MERGE_C R251, R35, R34, RZ ;  /* 0x0000002223fb723e */ /* 0x000fc400048060ff */
[----:B------:R-:W-:Y:S02]  /*18720*/  F2FP.SATFINITE.E5M2.F32.PACK_AB_MERGE_C R250, R37, R36, RZ ;  /* 0x0000002425fa723e */ /* 0x000fe400048060ff */
[----:B------:R-:W-:Y:S02]  /*18730*/  F2FP.SATFINITE.E5M2.F32.PACK_AB_MERGE_C R249, R39, R38, RZ ;  /* 0x0000002627f9723e */ /* 0x000fe400048060ff */
[----:B------:R-:W-:Y:S02]  /*18740*/  F2FP.SATFINITE.E5M2.F32.PACK_AB_MERGE_C R241, R41, R40, RZ ;  /* 0x0000002829f1723e */ /* 0x000fe400048060ff */
[----:B------:R-:W-:Y:S01]  /*18750*/  F2FP.SATFINITE.E5M2.F32.PACK_AB_MERGE_C R237, R43, R42, RZ ;  /* 0x0000002a2bed723e */ /* 0x000fe200048060ff */
[----:B--2---:R1:W-:Y:S04]  /*18760*/  STL.64 [R1+0x428], R234 ;  /* 0x000428ea01007387 */ /* 0x0043e80000100a00 */
[----:B------:R2:W-:Y:S04]  /*18770*/  STL [R1+0x38c], R233 ;  /* 0x00038ce901007387 */ /* 0x0005e80000100800 */
[----:B------:R0:W-:Y:S04]  /*18780*/  STL.64 [R1+0x3d0], R230 ;  /* 0x0003d0e601007387 */ /* 0x0001e80000100a00 */
[----:B------:R3:W-:Y:S01]  /*18790*/  STL [R1+0x388], R229 ;  /* 0x000388e501007387 */ /* 0x0007e20000100800 */
[----:B-1----:R-:W-:Y:S01]  /*187a0*/  IMAD.MOV.U32 R234, RZ, RZ, R88 ;  /* 0x000000ffffea7224 */ /* 0x002fe200078e0058 */
[----:B--2---:R-:W-:Y:S01]  /*187b0*/  F2FP.SATFINITE.E5M2.F32.PACK_AB_MERGE_C R233, R45, R44, RZ ;  /* 0x0000002c2de9723e */ /* 0x004fe200048060ff */
[----:B------:R-:W-:Y:S01]  /*187c0*/  IMAD.MOV.U32 R235, RZ, RZ, R89 ;  /* 0x000000ffffeb7224 */ /* 0x000fe200078e0059 */
[----:B------:R1:W-:Y:S04]  /*187d0*/  STL.64 [R1+0x3e0], R226 ;  /* 0x0003e0e201007387 */ /* 0x0003e80000100a00 */
[----:B------:R2:W-:Y:S01]  /*187e0*/  STL [R1+0x384], R225 ;  /* 0x000384e101007387 */ /* 0x0005e20000100800 */
[----:B0-----:R-:W-:-:S02]  /*187f0*/  F2FP.SATFINITE.E5M2.F32.PACK_AB_MERGE_C R230, R19, R18, RZ ;  /* 0x0000001213e6723e */ /* 0x001fc400048060ff */
[----:B------:R-:W-:Y:S01]  /*18800*/  F2FP.SATFINITE.E5M2.F32.PACK_AB_MERGE_C R231, R21, R20, RZ ;  /* 0x0000001415e7723e */ /* 0x000fe200048060ff */
[----:B------:R-:W-:Y:S01]  /*18810*/  STL.64 [R1+0x3f0], R222 ;  /* 0x0003f0de01007387 */ /* 0x000fe20000100a00 */
[----:B---3--:R-:W-:-:S03]  /*18820*/  F2FP.SATFINITE.E5M2.F32.PACK_AB_MERGE_C R229, R47, R46, RZ ;  /* 0x0000002e2fe5723e */ /* 0x008fc600048060ff */
[----:B------:R0:W-:Y:S01]  /*18830*/  STL [R1+0x380], R221 ;  /* 0x000380dd01007387 */ /* 0x0001e20000100800 */
[----:B-1----:R-:W-:Y:S02]  /*18840*/  F2FP.SATFINITE.E5M2.F32.PACK_AB_MERGE_C R226, R13, R12, RZ ;  /* 0x0000000c0de2723e */ /* 0x002fe400048060ff */
[----:B------:R-:W-:Y:S01]  /*18850*/  F2FP.SATFINITE.E5M2.F32.PACK_AB_MERGE_C R227, R15, R14, RZ ;  /* 0x0000000e0fe3723e */ /* 0x000fe200048060ff */
[----:B------:R1:W-:Y:S01]  /*18860*/  STL.64 [R1+0x3f8], R216 ;  /* 0x0003f8d801007387 */ /* 0x0003e20000100a00 */
[----:B--2---:R-:W-:-:S03]  /*18870*/  F2FP.SATFINITE.E5M2.F32.PACK_AB_MERGE_C R225, R49, R48, RZ ;  /* 0x0000003031e1723e */ /* 0x004fc600048060ff */
[----:B------:R-:W-:Y:S01]  /*18880*/  STL [R1+0x37c], R213 ;  /* 0x00037cd501007387 */ /* 0x000fe20000100800 */
[----:B0-----:R-:W-:-:S03]  /*18890*/  F2FP.SATFINITE.E5M2.F32.PACK_AB_MERGE_C R221, R51, R50, RZ ;  /* 0x0000003233dd723e */ /* 0x001fc600048060ff */
[----:B------:R0:W-:Y:S01]  /*188a0*/  STL.64 [R1+0x400], R208 ;  /* 0x000400d001007387 */ /* 0x0001e20000100a00 */
[----:B-1----:R-:W-:Y:S01]  /*188b0*/  F2FP.SATFINITE.E5M2.F32.PACK_AB_MERGE_C R216, R5, R4, RZ ;  /* 0x0000000405d8723e */ /* 0x002fe200048060ff */
[----:B------:R-:W-:Y:S02]  /*188c0*/  VIADD R4, R69, UR5 ;  /* 0x0000000545047c36 */ /* 0x000fe40008000000 */
[----:B------:R1:W-:Y:S01]  /*188d0*/  STL [R1+0x378], R205 ;  /* 0x000378cd01007387 */ /* 0x0003e20000100800 */
[----:B------:R-:W-:Y:S01]  /*188e0*/  F2FP.SATFINITE.E5M2.F32.PACK_AB_MERGE_C R217, R7, R6, RZ ;  /* 0x0000000607d9723e */ /* 0x000fe200048060ff */
[C---:B------:R-:W-:Y:S01]  /*188f0*/  VIADD R5, R4.reuse, UR5 ;  /* 0x0000000504057c36 */ /* 0x040fe20008000000 */
[----:B------:R-:W-:Y:S01]  /*18900*/  IADD3 R200, P4, PT, R4, R3, RZ ;  /* 0x0000000304c87210 */ /* 0x000fe20007f9e0ff */
[----:B------:R-:W-:Y:S01]  /*18910*/  STL.64 [R1+0x418], R226 ;  /* 0x000418e201007387 */ /* 0x000fe20000100a00 */
[----:B0-----:R-:W-:Y:S01]  /*18920*/  IMAD.MOV.U32 R208, RZ, RZ, R87 ;  /* 0x000000ffffd07224 */ /* 0x001fe200078e0057 */
[----:B------:R-:W-:-:S02]  /*18930*/  F2FP.SATFINITE.E5M2.F32.PACK_AB_MERGE_C R209, R9, R8, RZ ;  /* 0x0000000809d1723e */ /* 0x000fc400048060ff */
[----:B------:R-:W-:Y:S01]  /*18940*/  LEA.HI.X.SX32 R201, R4, R2, 0x1, P4 ;  /* 0x0000000204c97211 */ /* 0x000fe200020f0eff */
[C---:B------:R-:W-:Y:S01]  /*18950*/  VIADD R4, R5.reuse, UR5 ;  /* 0x0000000505047c36 */ /* 0x040fe20008000000 */
[-C--:B------:R-:W-:Y:S01]  /*18960*/  IADD3 R196, P4, PT, R5, R3.reuse, RZ ;  /* 0x0000000305c47210 */ /* 0x080fe20007f9e0ff */
[----:B------:R-:W0:Y:S01]  /*18970*/  LDTM.x64 R68, tmem[UR14+0x80] ;  /* 0x0000800e004479ee */ /* 0x000e220008340000 */
[----:B------:R-:W-:Y:S01]  /*18980*/  F2FP.SATFINITE.E5M2.F32.PACK_AB_MERGE_C R213, R53, R52, RZ ;  /* 0x0000003435d5723e */ /* 0x000fe200048060ff */
[----:B------:R-:W-:Y:S01]  /*18990*/  STL.64 [R1+0x408], R200 ;  /* 0x000408c801007387 */ /* 0x000fe20000100a00 */
[----:B------:R-:W-:Y:S01]  /*189a0*/  LEA.HI.X.SX32 R197, R5, R2, 0x1, P4 ;  /* 0x0000000205c57211 */ /* 0x000fe200020f0eff */
[C---:B------:R-:W-:Y:S01]  /*189b0*/  VIADD R5, R4.reuse, UR5 ;  /* 0x0000000504057c36 */ /* 0x040fe20008000000 */
[----:B------:R-:W-:Y:S01]  /*189c0*/  IADD3 R198, P4, PT, R4, R3, RZ ;  /* 0x0000000304c67210 */ /* 0x000fe20007f9e0ff */
[----:B------:R-:W-:Y:S01]  /*189d0*/  STL [R1+0x410], R245 ;  /* 0x000410f501007387 */ /* 0x000fe20000100800 */
[----:B-1----:R-:W-:-:S02]  /*189e0*/  F2FP.SATFINITE.E5M2.F32.PACK_AB_MERGE_C R205, R55, R54, RZ ;  /* 0x0000003637cd723e */ /* 0x002fc400048060ff */
[-C--:B------:R-:W-:Y:S01]  /*189f0*/  LEA.HI.X.SX32 R199, R4, R2.reuse, 0x1, P4 ;  /* 0x0000000204c77211 */ /* 0x080fe200020f0eff */
[C---:B------:R-:W-:Y:S01]  /*18a00*/  VIADD R4, R5.reuse, UR5 ;  /* 0x0000000505047c36 */ /* 0x040fe20008000000 */
[CC--:B------:R-:W-:Y:S01]  /*18a10*/  IADD3 R202, P4, PT, R5.reuse, R3.reuse, RZ ;  /* 0x0000000305ca7210 */ /* 0x0c0fe20007f9e0ff */
[----:B------:R-:W-:Y:S03]  /*18a20*/  STL [R1+0x420], R244 ;  /* 0x000420f401007387 */ /* 0x000fe60000100800 */
[-C--:B------:R-:W-:Y:S01]  /*18a30*/  LEA.HI.X.SX32 R203, R5, R2.reuse, 0x1, P4 ;  /* 0x0000000205cb7211 */ /* 0x080fe200020f0eff */
[C---:B------:R-:W-:Y:S01]  /*18a40*/  VIADD R5, R4.reuse, UR5 ;  /* 0x0000000504057c36 */ /* 0x040fe20008000000 */
[CC--:B------:R-:W-:Y:S01]  /*18a50*/  IADD3 R206, P4, PT, R4.reuse, R3.reuse, RZ ;  /* 0x0000000304ce7210 */ /* 0x0c0fe20007f9e0ff */
[----:B------:R1:W-:Y:S03]  /*18a60*/  STL [R1+0x374], R197 ;  /* 0x000374c501007387 */ /* 0x0003e60000100800 */
[-C--:B------:R-:W-:Y:S01]  /*18a70*/  LEA.HI.X.SX32 R207, R4, R2.reuse, 0x1, P4 ;  /* 0x0000000204cf7211 */ /* 0x080fe200020f0eff */
[C---:B------:R-:W-:Y:S01]  /*18a80*/  VIADD R4, R5.reuse, UR5 ;  /* 0x0000000505047c36 */ /* 0x040fe20008000000 */
[CC--:B------:R-:W-:Y:S01]  /*18a90*/  IADD3 R210, P4, PT, R5.reuse, R3.reuse, RZ ;  /* 0x0000000305d27210 */ /* 0x0c0fe20007f9e0ff */
[----:B------:R2:W-:Y:S02]  /*18aa0*/  STL [R1+0x370], R203 ;  /* 0x000370cb01007387 */ /* 0x0005e40000100800 */
[C---:B------:R-:W-:Y:S01]  /*18ab0*/  VIADD R252, R4.reuse, UR5 ;  /* 0x0000000504fc7c36 */ /* 0x040fe20008000000 */
[----:B------:R-:W-:Y:S01]  /*18ac0*/  LEA.HI.X.SX32 R211, R5, R2, 0x1, P4 ;  /* 0x0000000205d37211 */ /* 0x000fe200020f0eff */
[----:B------:R3:W-:Y:S01]  /*18ad0*/  STL [R1+0x36c], R207 ;  /* 0x00036ccf01007387 */ /* 0x0007e20000100800 */
[----:B------:R-:W-:-:S02]  /*18ae0*/  IADD3 R214, P4, PT, R4, R3, RZ ;  /* 0x0000000304d67210 */ /* 0x000fc40007f9e0ff */
[----:B------:R-:W-:Y:S02]  /*18af0*/  F2FP.SATFINITE.E5M2.F32.PACK_AB_MERGE_C R5, R65, R64, RZ ;  /* 0x000000404105723e */ /* 0x000fe400048060ff */
[----:B------:R-:W-:Y:S02]  /*18b00*/  LEA.HI.X.SX32 R215, R4, R2, 0x1, P4 ;  /* 0x0000000204d77211 */ /* 0x000fe400020f0eff */
[C---:B------:R-:W-:Y:S02]  /*18b10*/  IADD3 R218, P4, PT, R252.reuse, R3, RZ ;  /* 0x00000003fcda7210 */ /* 0x040fe40007f9e0ff */
[----:B------:R-:W-:Y:S02]  /*18b20*/  F2FP.SATFINITE.E5M2.F32.PACK_AB_MERGE_C R4, R67, R66, RZ ;  /* 0x000000424304723e */ /* 0x000fe400048060ff */
[----:B------:R-:W-:Y:S02]  /*18b30*/  LEA.HI.X.SX32 R219, R252, R2, 0x1, P4 ;  /* 0x00000002fcdb7211 */ /* 0x000fe400020f0eff */
[----:B------:R-:W-:-:S02]  /*18b40*/  ISETP.LT.AND P4, PT, R0, UR19, !P1 ;  /* 0x0000001300007c0c */ /* 0x000fc4000cf81270 */
[----:B-1----:R-:W-:Y:S01]  /*18b50*/  F2FP.SATFINITE.E5M2.F32.PACK_AB_MERGE_C R197, R57, R56, RZ ;  /* 0x0000003839c5723e */ /* 0x002fe200048060ff */
[----:B------:R1:W-:Y:S01]  /*18b60*/  STL [R1+0x368], R219 ;  /* 0x000368db01007387 */ /* 0x0003e20000100800 */
[----:B--2---:R-:W-:Y:S02]  /*18b70*/  F2FP.SATFINITE.E5M2.F32.PACK_AB_MERGE_C R203, R59, R58, RZ ;  /* 0x0000003a3bcb723e */ /* 0x004fe400048060ff */
[----:B---3--:R-:W-:Y:S01]  /*18b80*/  F2FP.SATFINITE.E5M2.F32.PACK_AB_MERGE_C R207, R61, R60, RZ ;  /* 0x0000003c3dcf723e */ /* 0x008fe200048060ff */
[----:B------:R-:W2:Y:S04]  /*18b90*/  LDL.LU.64 R244, [R1+0xf8] ;  /* 0x0000f80001f47983 */ /* 0x000ea80000300a00 */
[----:B------:R-:W-:Y:S01]  /*18ba0*/  STL [R1+0x140], R5 ;  /* 0x0001400501007387 */ /* 0x000fe20000100800 */
[----:B-1----:R-:W-:-:S03]  /*18bb0*/  F2FP.SATFINITE.E5M2.F32.PACK_AB_MERGE_C R219, R63, R62, RZ ;  /* 0x0000003e3fdb723e */ /* 0x002fc600048060ff */
[----:B------:R-:W3:Y:S04]  /*18bc0*/  LDL.LU.64 R222, [R1+0xf0] ;  /* 0x0000f00001de7983 */ /* 0x000ee80000300a00 */
[----:B------:R1:W-:Y:S01]  /*18bd0*/  STL [R1+0x138], R4 ;  /* 0x0001380401007387 */ /* 0x0003e20000100800 */
[----:B------:R-:W-:Y:S01]  /*18be0*/  VIADD R252, R252, UR5 ;  /* 0x00000005fcfc7c36 */ /* 0x000fe20008000000 */
[----:B------:R-:W-:Y:S02]  /*18bf0*/  PRMT R200, R216, 0x9910, RZ ;  /* 0x00009910d8c87816 */ /* 0x000fe400000000ff */
[----:B------:R-:W2:Y:S01]  /*18c00*/  LDL.LU.64 R226, [R1+0xe8] ;  /* 0x0000e80001e27983 */ /* 0x000ea20000300a00 */
[----:B-1----:R-:W1:Y:S01]  /*18c10*/  LDTM.x64 R4, tmem[UR14+0xc0] ;  /* 0x0000c00e000479ee */ /* 0x002e620008340000 */
[----:B------:R-:W-:-:S02]  /*18c20*/  NOP ;  /* 0x0000000000007918 */ /* 0x000fc40000000000 */
[----:B------:R0:W-:Y:S02]  /*18c30*/  @P4 STG.E.U8 desc[UR26][R246.64], R216 ;  /* 0x000000d8f6004986 */ /* 0x0001e4000c10111a */
[----:B0-----:R-:W-:-:S05]  /*18c40*/  VIADD R246, R0, 0x6 ;  /* 0x0000000600f67836 */ /* 0x001fca0000000000 */
[----:B------:R-:W-:Y:S01]  /*18c50*/  ISETP.LT.AND P4, PT, R246, UR4, !P1 ;  /* 0x00000004f6007c0c */ /* 0x000fe2000cf81270 */
[----:B------:R-:W0:Y:S01]  /*18c60*/  LDCU UR4, c[0x0][0x39c] ;  /* 0x00007380ff0477ac */ /* 0x000e220008000800 */
[----:B------:R-:W-:-:S04]  /*18c70*/  IADD3 R246, P5, PT, R252, R3, RZ ;  /* 0x00000003fcf67210 */ /* 0x000fc80007fbe0ff */
[----:B------:R-:W-:Y:S02]  /*18c80*/  LEA.HI.X.SX32 R247, R252, R2, 0x1, P5 ;  /* 0x00000002fcf77211 */ /* 0x000fe400028f0eff */
[----:B------:R-:W-:Y:S02]  /*18c90*/  ISETP.NE.AND P5, PT, R208, RZ, PT ;  /* 0x000000ffd000720c */ /* 0x000fe40003fa5270 */
[----:B------:R-:W-:Y:S02]  /*18ca0*/  SHF.R.S32.HI R208, RZ, 0x8, R200 ;  /* 0x00000008ffd07819 */ /* 0x000fe400000114c8 */
[----:B------:R-:W2:Y:S04]  /*18cb0*/  LDL.LU.64 R200, [R1+0xe0] ;  /* 0x0000e00001c87983 */ /* 0x000ea80000300a00 */
[----:B------:R0:W-:Y:S04]  /*18cc0*/  @P6 STG.E.U8 desc[UR26][R234.64], R208 ;  /* 0x000000d0ea006986 */ /* 0x0001e8000c10111a */
[----:B0-----:R-:W2:Y:S01]  /*18cd0*/  LDL.LU.64 R234, [R1+0x428] ;  /* 0x0004280001ea7983 */ /* 0x001ea20000300a00 */
[----:B------:R-:W-:-:S05]  /*18ce0*/  VIADD R208, R0, 0x7 ;  /* 0x0000000700d07836 */ /* 0x000fca0000000000 */
[----:B------:R-:W-:Y:S01]  /*18cf0*/  ISETP.LT.AND P6, PT, R208, UR4, !P1 ;  /* 0x00000004d0007c0c */ /* 0x000fe2000cfc1270 */
[----:B------:R-:W0:Y:S01]  /*18d00*/  LDCU UR4, c[0x0][0x39c] ;  /* 0x00007380ff0477ac */ /* 0x000e220008000800 */
[----:B------:R-:W-:Y:S01]  /*18d10*/  VIADD R208, R0, 0x8 ;  /* 0x0000000800d07836 */ /* 0x000fe20000000000 */
[----:B--2---:R2:W-:Y:S04]  /*18d20*/  @P3 STG.E.U8 desc[UR26][R234.64], R217 ;  /* 0x000000d9ea003986 */ /* 0x0045e8000c10111a */
[----:B0-----:R-:W-:Y:S01]  /*18d30*/  ISETP.LT.AND P3, PT, R208, UR4, !P1 ;  /* 0x00000004d0007c0c */ /* 0x001fe2000cf61270 */
[----:B------:R-:W0:Y:S01]  /*18d40*/  LDCU UR4, c[0x0][0x39c] ;  /* 0x00007380ff0477ac */ /* 0x000e220008000800 */
[----:B------:R-:W-:-:S04]  /*18d50*/  PRMT R208, R217, 0x9910, RZ ;  /* 0x00009910d9d07816 */ /* 0x000fc800000000ff */
[----:B------:R-:W-:Y:S01]  /*18d60*/  SHF.R.S32.HI R208, RZ, 0x8, R208 ;  /* 0x00000008ffd07819 */ /* 0x000fe200000114d0 */
[----:B--2---:R-:W2:Y:S04]  /*18d70*/  LDL.LU.64 R234, [R1+0xd8] ;  /* 0x0000d80001ea7983 */ /* 0x004ea80000300a00 */
[----:B------:R-:W2:Y:S04]  /*18d80*/  LDL.LU.64 R216, [R1+0xd0] ;  /* 0x0000d00001d87983 */ /* 0x000ea80000300a00 */
[----:B------:R0:W-:Y:S04]  /*18d90*/  @P5 STG.E.U8 desc[UR26][R244.64], R208 ;  /* 0x000000d0f4005986 */ /* 0x0001e8000c10111a */
[----:B0-----:R-:W2:Y:S01]  /*18da0*/  LDL.LU R244, [R1+0x420] ;  /* 0x0004200001f47983 */ /* 0x001ea20000300800 */
[----:B------:R-:W-:-:S05]  /*18db0*/  VIADD R208, R0, 0x9 ;  /* 0x0000000900d07836 */ /* 0x000fca0000000000 */
[----:B------:R-:W-:Y:S01]  /*18dc0*/  ISETP.LT.AND P5, PT, R208, UR4, !P1 ;  /* 0x00000004d0007c0c */ /* 0x000fe2000cfa1270 */
[----:B------:R-:W0:Y:S01]  /*18dd0*/  LDCU UR4, c[0x0][0x39c] ;  /* 0x00007380ff0477ac */ /* 0x000e220008000800 */
[----:B------:R-:W-:Y:S01]  /*18de0*/  VIADD R208, R0, 0xa ;  /* 0x0000000a00d07836 */ /* 0x000fe20000000000 */
[----:B---3--:R3:W-:Y:S04]  /*18df0*/  @P2 STG.E.U8 desc[UR26][R222.64], R209 ;  /* 0x000000d1de002986 */ /* 0x0087e8000c10111a */
[----:B---3--:R-:W3:Y:S01]  /*18e00*/  LDL.LU.64 R222, [R1+0xc8] ;  /* 0x0000c80001de7983 */ /* 0x008ee20000300a00 */
[----:B0-----:R-:W-:Y:S01]  /*18e10*/  ISETP.LT.AND P2, PT, R208, UR4, !P1 ;  /* 0x00000004d0007c0c */ /* 0x001fe2000cf41270 */
[----:B------:R-:W0:Y:S01]  /*18e20*/  LDCU UR4, c[0x0][0x39c] ;  /* 0x00007380ff0477ac */ /* 0x000e220008000800 */
[----:B------:R-:W-:-:S04]  /*18e30*/  PRMT R208, R209, 0x9910, RZ ;  /* 0x00009910d1d07816 */ /* 0x000fc800000000ff */
[----:B------:R-:W-:-:S05]  /*18e40*/  SHF.R.S32.HI R208, RZ, 0x8, R208 ;  /* 0x00000008ffd07819 */ /* 0x000fca00000114d0 */
[----:B------:R0:W-:Y:S04]  /*18e50*/  @P0 STG.E.U8 desc[UR26][R226.64], R208 ;  /* 0x000000d0e2000986 */ /* 0x0001e8000c10111a */
[----:B0-----:R-:W3:Y:S01]  /*18e60*/  LDL.LU.64 R226, [R1+0x418] ;  /* 0x0004180001e27983 */ /* 0x001ee20000300a00 */
[----:B------:R-:W-:-:S03]  /*18e70*/  VIADD R245, R0, 0xb ;  /* 0x0000000b00f57836 */ /* 0x000fc60000000000 */
[----:B------:R-:W4:Y:S02]  /*18e80*/  LDL.LU.64 R208, [R1+0xc0] ;  /* 0x0000c00001d07983 */ /* 0x000f240000300a00 */
[----:B------:R-:W-:Y:S01]  /*18e90*/  ISETP.LT.AND P0, PT, R245, UR4, !P1 ;  /* 0x00000004f5007c0c */ /* 0x000fe2000cf01270 */
[----:B------:R-:W0:Y:S01]  /*18ea0*/  LDCU UR4, c[0x0][0x39c] ;  /* 0x00007380ff0477ac */ /* 0x000e220008000800 */
[----:B--2---:R2:W-:Y:S02]  /*18eb0*/  @P4 STG.E.U8 desc[UR26][R200.64], R244 ;  /* 0x000000f4c8004986 */ /* 0x0045e4000c10111a */
[----:B--2---:R-:W-:-:S05]  /*18ec0*/  VIADD R200, R0, 0xc ;  /* 0x0000000c00c87836 */ /* 0x004fca0000000000 */
[----:B0-----:R-:W-:Y:S01]  /*18ed0*/  ISETP.LT.AND P4, PT, R200, UR4, !P1 ;  /* 0x00000004c8007c0c */ /* 0x001fe2000cf81270 */
[----:B------:R-:W0:Y:S01]  /*18ee0*/  LDCU UR4, c[0x0][0x39c] ;  /* 0x00007380ff0477ac */ /* 0x000e220008000800 */
[----:B------:R-:W-:Y:S02]  /*18ef0*/  PRMT R200, R244, 0x9910, RZ ;  /* 0x00009910f4c87816 */ /* 0x000fe400000000ff */
[----:B------:R-:W2:Y:S02]  /*18f00*/  LDL.LU.64 R244, [R1+0xb8] ;  /* 0x0000b80001f47983 */ /* 0x000ea40000300a00 */
[----:B------:R-:W-:-:S05]  /*18f10*/  SHF.R.S32.HI R200, RZ, 0x8, R200 ;  /* 0x00000008ffc87819 */ /* 0x000fca00000114c8 */
[----:B------:R0:W-:Y:S02]  /*18f20*/  @P6 STG.E.U8 desc[UR26][R234.64], R200 ;  /* 0x000000c8ea006986 */ /* 0x0001e4000c10111a */
[----:B0-----:R-:W-:Y:S02]  /*18f30*/  VIADD R200, R0, 0xd ;  /* 0x0000000d00c87836 */ /* 0x001fe40000000000 */
[----:B------:R-:W5:Y:S03]  /*18f40*/  LDL.LU.64 R234, [R1+0xb0] ;  /* 0x0000b00001ea7983 */ /* 0x000f660000300a00 */
        /* <DEDUP_REMOVED lines=9> */
[----:B------:R0:W-:Y:S02]  /*18fe0*/  @P5 STG.E.U8 desc[UR26][R222.64], R200 ;  /* 0x000000c8de005986 */ /* 0x0001e4000c10111a */
[----:B0-----:R-:W-:Y:S02]  /*18ff0*/  VIADD R200, R0, 0xf ;  /* 0x0000000f00c87836 */ /* 0x001fe40000000000 */
[----:B------:R-:W3:Y:S03]  /*19000*/  LDL.LU.64 R222, [R1+0xa0] ;  /* 0x0000a00001de7983 */ /* 0x000ee60000300a00 */
[----:B------:R-:W-:Y:S01]  /*19010*/  ISETP.LT.AND P5, PT, R200, UR4, !P1 ;  /* 0x00000004c8007c0c */ /* 0x000fe2000cfa1270 */
[----:B------:R-:W0:Y:S01]  /*19020*/  LDCU UR4, c[0x0][0x39c] ;  /* 0x00007380ff0477ac */ /* 0x000e220008000800 */
[----:B----4-:R4:W-:Y:S01]  /*19030*/  @P2 STG.E.U8 desc[UR26][R208.64], R227 ;  /* 0x000000e3d0002986 */ /* 0x0109e2000c10111a */
[----:B------:R-:W-:Y:S01]  /*19040*/  VIADD R200, R0, 0x10 ;  /* 0x0000001000c87836 */ /* 0x000fe20000000000 */
[----:B----4-:R-:W-:-:S04]  /*19050*/  PRMT R208, R227, 0x9910, RZ ;  /* 0x00009910e3d07816 */ /* 0x010fc800000000ff */
[----:B------:R-:W-:Y:S02]  /*19060*/  SHF.R.S32.HI R209, RZ, 0x8, R208 ;  /* 0x00000008ffd17819 */ /* 0x000fe400000114d0 */
[----:B0-----:R-:W-:Y:S01]  /*19070*/  ISETP.LT.AND P2, PT, R200, UR4, !P1 ;  /* 0x00000004c8007c0c */ /* 0x001fe2000cf41270 */
[----:B------:R-:W0:Y:S01]  /*19080*/  LDCU UR4, c[0x0][0x39c] ;  /* 0x00007380ff0477ac */ /* 0x000e220008000800 */
[----:B------:R-:W4:Y:S04]  /*19090*/  LDL.LU.64 R200, [R1+0x98] ;  /* 0x0000980001c87983 */ /* 0x000f280000300a00 */
[----:B------:R-:W3:Y:S04]  /*190a0*/  LDL.LU.64 R226, [R1+0x90] ;  /* 0x0000900001e27983 */ /* 0x000ee80000300a00 */
[----:B--2---:R2:W-:Y:S04]  /*190b0*/  @P0 STG.E.U8 desc[UR26][R244.64], R209 ;  /* 0x000000d1f4000986 */ /* 0x0045e8000c10111a */
[----:B--2---:R-:W5:Y:S01]  /*190c0*/  LDL.LU R245, [R1+0x410] ;  /* 0x0004100001f57983 */ /* 0x004f620000300800 */
[----:B------:R-:W-:-:S05]  /*190d0*/  VIADD R208, R0, 0x11 ;  /* 0x0000001100d07836 */ /* 0x000fca0000000000 */
[----:B0-----:R-:W-:Y:S01]  /*190e0*/  ISETP.LT.AND P0, PT, R208, UR4, !P1 ;  /* 0x00000004d0007c0c */ /* 0x001fe2000cf01270 */
[----:B------:R-:W0:Y:S01]  /*190f0*/  LDCU UR4, c[0x0][0x39c] ;  /* 0x00007380ff0477ac */ /* 0x000e220008000800 */
[----:B------:R-:W-:Y:S01]  /*19100*/  VIADD R208, R0, 0x12 ;  /* 0x0000001200d07836 */ /* 0x000fe20000000000 */
[----:B-----5:R2:W-:Y:S04]  /*19110*/  @P4 STG.E.U8 desc[UR26][R234.64], R245 ;  /* 0x000000f5ea004986 */ /* 0x0205e8000c10111a */
[----:B0-----:R-:W-:Y:S01]  /*19120*/  ISETP.LT.AND P4, PT, R208, UR4, !P1 ;  /* 0x00000004d0007c0c */ /* 0x001fe2000cf81270 */
[----:B------:R-:W0:Y:S01]  /*19130*/  LDCU UR4, c[0x0][0x39c] ;  /* 0x00007380ff0477ac */ /* 0x000e220008000800 */
[----:B------:R-:W-:Y:S01]  /*19140*/  PRMT R208, R245, 0x9910, RZ ;  /* 0x00009910f5d07816 */ /* 0x000fe200000000ff */
[----:B--2---:R-:W2:Y:S04]  /*19150*/  LDL.LU.64 R234, [R1+0x88] ;  /* 0x0000880001ea7983 */ /* 0x004ea80000300a00 */
[----:B------:R-:W5:Y:S01]  /*19160*/  LDL.LU.64 R244, [R1+0x80] ;  /* 0x0000800001f47983 */ /* 0x000f620000300a00 */
[----:B------:R-:W-:Y:S01]  /*19170*/  SHF.R.S32.HI R209, RZ, 0x8, R208 ;  /* 0x00000008ffd17819 */ /* 0x000fe200000114d0 */
[----:B------:R-:W-:-:S04]  /*19180*/  VIADD R208, R0, 0x13 ;  /* 0x0000001300d07836 */ /* 0x000fc80000000000 */
[----:B---3--:R3:W-:Y:S01]  /*19190*/  @P6 STG.E.U8 desc[UR26][R216.64], R209 ;  /* 0x000000d1d8006986 */ /* 0x0087e2000c10111a */
[----:B0-----:R-:W-:Y:S01]  /*191a0*/  ISETP.LT.AND P6, PT, R208, UR4, !P1 ;  /* 0x00000004d0007c0c */ /* 0x001fe2000cfc1270 */
[----:B------:R-:W0:Y:S01]  /*191b0*/  LDCU UR4, c[0x0][0x39c] ;  /* 0x00007380ff0477ac */ /* 0x000e220008000800 */
[----:B------:R-:W-:Y:S01]  /*191c0*/  VIADD R208, R0, 0x14 ;  /* 0x0000001400d07836 */ /* 0x000fe20000000000 */
[----:B------:R0:W-:Y:S04]  /*191d0*/  @P3 STG.E.U8 desc[UR26][R222.64], R230 ;  /* 0x000000e6de003986 */ /* 0x0001e8000c10111a */
[----:B0-----:R-:W-:Y:S01]  /*191e0*/  ISETP.LT.AND P3, PT, R208, UR4, !P1 ;  /* 0x00000004d0007c0c */ /* 0x001fe2000cf61270 */
[----:B------:R-:W0:Y:S01]  /*191f0*/  LDCU UR4, c[0x0][0x39c] ;  /* 0x00007380ff0477ac */ /* 0x000e220008000800 */
[----:B---3--:R-:W3:Y:S04]  /*19200*/  LDL.LU.64 R208, [R1+0x78] ;  /* 0x0000780001d07983 */ /* 0x008ee80000300a00 */
[----:B------:R-:W3:Y:S01]  /*19210*/  LDL.LU.64 R222, [R1+0x70] ;  /* 0x0000700001de7983 */ /* 0x000ee20000300a00 */
[----:B------:R-:W-:-:S04]  /*19220*/  PRMT R216, R230, 0x9910, RZ ;  /* 0x00009910e6d87816 */ /* 0x000fc800000000ff */
[----:B------:R-:W-:Y:S01]  /*19230*/  SHF.R.S32.HI R217, RZ, 0x8, R216 ;  /* 0x00000008ffd97819 */ /* 0x000fe200000114d8 */
[----:B------:R-:W-:-:S04]  /*19240*/  VIADD R216, R0, 0x15 ;  /* 0x0000001500d87836 */ /* 0x000fc80000000000 */
[----:B----4-:R4:W-:Y:S01]  /*19250*/  @P5 STG.E.U8 desc[UR26][R200.64], R217 ;  /* 0x000000d9c8005986 */ /* 0x0109e2000c10111a */
[----:B0-----:R-:W-:Y:S01]  /*19260*/  ISETP.LT.AND P5, PT, R216, UR4, !P1 ;  /* 0x00000004d8007c0c */ /* 0x001fe2000cfa1270 */
[----:B------:R-:W0:Y:S02]  /*19270*/  LDCU UR4, c[0x0][0x39c] ;  /* 0x00007380ff0477ac */ /* 0x000e240008000800 */
[----:B------:R1:W-:Y:S04]  /*19280*/  @P2 STG.E.U8 desc[UR26][R226.64], R231 ;  /* 0x000000e7e2002986 */ /* 0x0003e8000c10111a */
[----:B----4-:R-:W4:Y:S04]  /*19290*/  LDL.LU.64 R200, [R1+0x408] ;  /* 0x0004080001c87983 */ /* 0x010f280000300a00 */
[----:B-1----:R-:W4:Y:S01]  /*192a0*/  LDL.LU.64 R226, [R1+0x68] ;  /* 0x0000680001e27983 */ /* 0x002f220000300a00 */
[----:B------:R-:W-:-:S05]  /*192b0*/  VIADD R216, R0, 0x16 ;  /* 0x0000001600d87836 */ /* 0x000fca0000000000 */
[----:B0-----:R-:W-:Y:S01]  /*192c0*/  ISETP.LT.AND P2, PT, R216, UR4, !P1 ;  /* 0x00000004d8007c0c */ /* 0x001fe2000cf41270 */
[----:B------:R-:W0:Y:S01]  /*192d0*/  LDCU UR4, c[0x0][0x39c] ;  /* 0x00007380ff0477ac */ /* 0x000e220008000800 */
[----:B------:R-:W-:Y:S02]  /*192e0*/  PRMT R216, R231, 0x9910, RZ ;  /* 0x00009910e7d87816 */ /* 0x000fe400000000ff */
[----:B------:R-:W4:Y:S02]  /*192f0*/  LDL.LU.64 R230, [R1+0x60] ;  /* 0x0000600001e67983 */ /* 0x000f240000300a00 */
[----:B------:R-:W-:Y:S01]  /*19300*/  SHF.R.S32.HI R217, RZ, 0x8, R216 ;  /* 0x00000008ffd97819 */ /* 0x000fe200000114d8 */
[----:B------:R-:W-:-:S04]  /*19310*/  VIADD R216, R0, 0x17 ;  /* 0x0000001700d87836 */ /* 0x000fc80000000000 */
[----:B--2---:R-:W-:Y:S04]  /*19320*/  @P0 STG.E.U8 desc[UR26][R234.64], R217 ;  /* 0x000000d9ea000986 */ /* 0x004fe8000c10111a */
[----:B-----5:R1:W-:Y:S04]  /*19330*/  @P4 STG.E.U8 desc[UR26][R244.64], R238 ;  /* 0x000000eef4004986 */ /* 0x0203e8000c10111a */
[----:B-1----:R-:W2:Y:S01]  /*19340*/  LDL.LU.64 R244, [R1+0x58] ;  /* 0x0000580001f47983 */ /* 0x002ea20000300a00 */
[----:B0-----:R-:W-:Y:S01]  /*19350*/  ISETP.LT.AND P0, PT, R216, UR4, !P1 ;  /* 0x00000004d8007c0c */ /* 0x001fe2000cf01270 */
[----:B------:R-:W0:Y:S01]  /*19360*/  LDCU UR4, c[0x0][0x39c] ;  /* 0x00007380ff0477ac */ /* 0x000e220008000800 */
[----:B------:R-:W-:Y:S01]  /*19370*/  VIADD R216, R0, 0x18 ;  /* 0x0000001800d87836 */ /* 0x000fe20000000000 */
[----:B------:R-:W5:Y:S04]  /*19380*/  LDL.LU.64 R234, [R1+0x50] ;  /* 0x0000500001ea7983 */ /* 0x000f680000300a00 */
[----:B0-----:R-:W-:Y:S01]  /*19390*/  ISETP.LT.AND P4, PT, R216, UR4, !P1 ;  /* 0x00000004d8007c0c */ /* 0x001fe2000cf81270 */
[----:B------:R-:W0:Y:S01]  /*193a0*/  LDCU UR4, c[0x0][0x39c] ;  /* 0x00007380ff0477ac */ /* 0x000e220008000800 */
[----:B------:R-:W-:-:S04]  /*193b0*/  PRMT R216, R238, 0x9910, RZ ;  /* 0x00009910eed87816 */ /* 0x000fc800000000ff */
[----:B------:R-:W-:Y:S01]  /*193c0*/  SHF.R.S32.HI R217, RZ, 0x8, R216 ;  /* 0x00000008ffd97819 */ /* 0x000fe200000114d8 */
[----:B------:R-:W-:-:S04]  /*193d0*/  VIADD R216, R0, 0x19 ;  /* 0x0000001900d87836 */ /* 0x000fc80000000000 */
[----:B---3--:R1:W-:Y:S01]  /*193e0*/  @P6 STG.E.U8 desc[UR26][R208.64], R217 ;  /* 0x000000d9d0006986 */ /* 0x0083e2000c10111a */
[----:B0-----:R-:W-:Y:S01]  /*193f0*/  ISETP.LT.AND P6, PT, R216, UR4, !P1 ;  /* 0x00000004d8007c0c */ /* 0x001fe2000cfc1270 */
[----:B------:R-:W0:Y:S01]  /*19400*/  LDCU UR4, c[0x0][0x39c] ;  /* 0x00007380ff0477ac */ /* 0x000e220008000800 */
[----:B------:R-:W-:Y:S01]  /*19410*/  VIADD R216, R0, 0x1a ;  /* 0x0000001a00d87836 */ /* 0x000fe20000000000 */
[----:B------:R3:W-:Y:S04]  /*19420*/  @P3 STG.E.U8 desc[UR26][R222.64], R239 ;  /* 0x000000efde003986 */ /* 0x0007e8000c10111a */
[----:B-1----:R-:W5:Y:S01]  /*19430*/  LDL.LU.64 R208, [R1+0x400] ;  /* 0x0004000001d07983 */ /* 0x002f620000300a00 */
[----:B0-----:R-:W-:Y:S01]  /*19440*/  ISETP.LT.AND P3, PT, R216, UR4, !P1 ;  /* 0x00000004d8007c0c */ /* 0x001fe2000cf61270 */
[----:B------:R-:W0:Y:S02]  /*19450*/  LDCU UR4, c[0x0][0x39c] ;  /* 0x00007380ff0477ac */ /* 0x000e240008000800 */
[----:B------:R-:W5:Y:S01]  /*19460*/  LDL.LU.64 R216, [R1+0x48] ;  /* 0x0000480001d87983 */ /* 0x000f620000300a00 */
[----:B---3--:R-:W-:-:S03]  /*19470*/  PRMT R222, R239, 0x9910, RZ ;  /* 0x00009910efde7816 */ /* 0x008fc600000000ff */
[----:B------:R-:W3:Y:S01]  /*19480*/  LDL.LU.64 R238, [R1+0x40] ;  /* 0x0000400001ee7983 */ /* 0x000ee20000300a00 */
[----:B------:R-:W-:Y:S01]  /*19490*/  SHF.R.S32.HI R223, RZ, 0x8, R222 ;  /* 0x00000008ffdf7819 */ /* 0x000fe200000114de */
[----:B------:R-:W-:-:S04]  /*194a0*/  VIADD R222, R0, 0x1b ;  /* 0x0000001b00de7836 */ /* 0x000fc80000000000 */
[----:B----4-:R1:W-:Y:S01]  /*194b0*/  @P5 STG.E.U8 desc[UR26][R226.64], R223 ;  /* 0x000000dfe2005986 */ /* 0x0103e2000c10111a */
[----:B0-----:R-:W-:Y:S01]  /*194c0*/  ISETP.LT.AND P5, PT, R222, UR4, !P1 ;  /* 0x00000004de007c0c */ /* 0x001fe2000cfa1270 */
[----:B------:R-:W0:Y:S01]  /*194d0*/  LDCU UR4, c[0x0][0x39c] ;  /* 0x00007380ff0477ac */ /* 0x000e220008000800 */
[----:B------:R-:W-:Y:S01]  /*194e0*/  VIADD R222, R0, 0x1c ;  /* 0x0000001c00de7836 */ /* 0x000fe20000000000 */
[----:B------:R-:W-:Y:S01]  /*194f0*/  @P2 STG.E.U8 desc[UR26][R230.64], R240 ;  /* 0x000000f0e6002986 */ /* 0x000fe2000c10111a */
[----:B-1----:R-:W-:-:S03]  /*19500*/  PRMT R226, R240, 0x9910, RZ ;  /* 0x00009910f0e27816 */ /* 0x002fc600000000ff */
[----:B0-----:R-:W-:Y:S01]  /*19510*/  ISETP.LT.AND P2, PT, R222, UR4, !P1 ;  /* 0x00000004de007c0c */ /* 0x001fe2000cf41270 */
[----:B------:R-:W0:Y:S01]  /*19520*/  LDCU UR4, c[0x0][0x39c] ;  /* 0x00007380ff0477ac */ /* 0x000e220008000800 */
[----:B------:R-:W4:Y:S01]  /*19530*/  LDL.LU.64 R222, [R1+0x38] ;  /* 0x0000380001de7983 */ /* 0x000f220000300a00 */
[----:B------:R-:W-:Y:S01]  /*19540*/  SHF.R.S32.HI R227, RZ, 0x8, R226 ;  /* 0x00000008ffe37819 */ /* 0x000fe200000114e2 */
[----:B------:R-:W-:-:S04]  /*19550*/  VIADD R226, R0, 0x1d ;  /* 0x0000001d00e27836 */ /* 0x000fc80000000000 */
[----:B--2---:R1:W-:Y:S04]  /*19560*/  @P0 STG.E.U8 desc[UR26][R244.64], R227 ;  /* 0x000000e3f4000986 */ /* 0x0043e8000c10111a */
[----:B-1----:R-:W2:Y:S01]  /*19570*/  LDL.LU.64 R244, [R1+0x30] ;  /* 0x0000300001f47983 */ /* 0x002ea20000300a00 */
[----:B0-----:R-:W-:Y:S01]  /*19580*/  ISETP.LT.AND P0, PT, R226, UR4, !P1 ;  /* 0x00000004e2007c0c */ /* 0x001fe2000cf01270 */
[----:B------:R-:W0:Y:S01]  /*19590*/  LDCU UR4, c[0x0][0x39c] ;  /* 0x00007380ff0477ac */ /* 0x000e220008000800 */
[----:B------:R-:W-:Y:S01]  /*195a0*/  VIADD R226, R0, 0x1e ;  /* 0x0000001e00e27836 */ /* 0x000fe20000000000 */
[----:B-----5:R1:W-:Y:S01]  /*195b0*/  @P4 STG.E.U8 desc[UR26][R234.64], R242 ;  /* 0x000000f2ea004986 */ /* 0x0203e2000c10111a */
[----:B------:R-:W-:-:S03]  /*195c0*/  PRMT R230, R242, 0x9910, RZ ;  /* 0x00009910f2e67816 */ /* 0x000fc600000000ff */
[----:B0-----:R-:W-:Y:S01]  /*195d0*/  ISETP.LT.AND P4, PT, R226, UR4, !P1 ;  /* 0x00000004e2007c0c */ /* 0x001fe2000cf81270 */
[----:B------:R-:W0:Y:S01]  /*195e0*/  LDCU UR4, c[0x0][0x39c] ;  /* 0x00007380ff0477ac */ /* 0x000e220008000800 */
[----:B------:R-:W5:Y:S01]  /*195f0*/  LDL.LU.64 R226, [R1+0x28] ;  /* 0x0000280001e27983 */ /* 0x000f620000300a00 */
[----:B-1----:R-:W-:Y:S01]  /*19600*/  SHF.R.S32.HI R235, RZ, 0x8, R230 ;  /* 0x00000008ffeb7819 */ /* 0x002fe200000114e6 */
[----:B------:R-:W-:Y:S02]  /*19610*/  VIADD R234, R0, 0x1f ;  /* 0x0000001f00ea7836 */ /* 0x000fe40000000000 */
[----:B------:R-:W5:Y:S04]  /*19620*/  LDL.LU.64 R230, [R1+0x20] ;  /* 0x0000200001e67983 */ /* 0x000f680000300a00 */
[----:B------:R1:W-:Y:S01]  /*19630*/  @P6 STG.E.U8 desc[UR26][R216.64], R235 ;  /* 0x000000ebd8006986 */ /* 0x0003e2000c10111a */
[----:B0-----:R-:W-:Y:S01]  /*19640*/  ISETP.LT.AND P6, PT, R234, UR4, !P1 ;  /* 0x00000004ea007c0c */ /* 0x001fe2000cfc1270 */
[----:B------:R-:W0:Y:S01]  /*19650*/  LDCU UR4, c[0x0][0x39c] ;  /* 0x00007380ff0477ac */ /* 0x000e220008000800 */
[----:B------:R-:W-:Y:S01]  /*19660*/  VIADD R234, R0, 0x20 ;  /* 0x0000002000ea7836 */ /* 0x000fe20000000000 */
[----:B---3--:R3:W-:Y:S04]  /*19670*/  @P3 STG.E.U8 desc[UR26][R238.64], R243 ;  /* 0x000000f3ee003986 */ /* 0x0087e8000c10111a */
[----:B-1----:R-:W5:Y:S01]  /*19680*/  LDL.LU.64 R216, [R1+0x3f8] ;  /* 0x0003f80001d87983 */ /* 0x002f620000300a00 */
[----:B0-----:R-:W-:Y:S01]  /*19690*/  ISETP.LT.AND P3, PT, R234, UR4, !P1 ;  /* 0x00000004ea007c0c */ /* 0x001fe2000cf61270 */
[----:B------:R-:W0:Y:S02]  /*196a0*/  LDCU UR4, c[0x0][0x39c] ;  /* 0x00007380ff0477ac */ /* 0x000e240008000800 */
[----:B------:R-:W5:Y:S01]  /*196b0*/  LDL.LU.64 R234, [R1+0x18] ;  /* 0x0000180001ea7983 */ /* 0x000f620000300a00 */
[----:B---3--:R-:W-:-:S05]  /*196c0*/  PRMT R238, R243, 0x9910, RZ ;  /* 0x00009910f3ee7816 */ /* 0x008fca00000000ff */
[----:B------:R-:W-:Y:S02]  /*196d0*/  IMAD.MOV.U32 R240, RZ, RZ, R238 ;  /* 0x000000fffff07224 */ /* 0x000fe400078e00ee */
[----:B------:R-:W3:Y:S03]  /*196e0*/  LDL.LU.64 R238, [R1+0x10] ;  /* 0x0000100001ee7983 */ /* 0x000ee60000300a00 */
[----:B------:R-:W-:-:S05]  /*196f0*/  SHF.R.S32.HI R242, RZ, 0x8, R240 ;  /* 0x00000008fff27819 */ /* 0x000fca00000114f0 */
[----:B----4-:R1:W-:Y:S04]  /*19700*/  @P5 STG.E.U8 desc[UR26][R222.64], R242 ;  /* 0x000000f2de005986 */ /* 0x0103e8000c10111a */
[----:B-1----:R-:W4:Y:S04]  /*19710*/  LDL.LU.64 R222, [R1+0x3f0] ;  /* 0x0003f00001de7983 */ /* 0x002f280000300a00 */
[----:B------:R-:W4:Y:S01]  /*19720*/  LDL.LU.64 R242, [R1+0x8] ;  /* 0x0000080001f27983 */ /* 0x000f220000300a00 */
[----:B------:R-:W-:-:S05]  /*19730*/  VIADD R240, R0, 0x21 ;  /* 0x0000002100f07836 */ /* 0x000fca0000000000 */
[----:B0-----:R-:W-:Y:S01]  /*19740*/  ISETP.LT.AND P5, PT, R240, UR4, !P1 ;  /* 0x00000004f0007c0c */ /* 0x001fe2000cfa1270 */
[----:B------:R-:W0:Y:S01]  /*19750*/  LDCU UR4, c[0x0][0x39c] ;  /* 0x00007380ff0477ac */ /* 0x000e220008000800 */
[----:B------:R-:W-:Y:S01]  /*19760*/  VIADD R240, R0, 0x22 ;  /* 0x0000002200f07836 */ /* 0x000fe20000000000 */
[----:B--2---:R1:W-:Y:S04]  /*19770*/  @P2 STG.E.U8 desc[UR26][R244.64], R248 ;  /* 0x000000f8f4002986 */ /* 0x0043e8000c10111a */
[----:B-1----:R-:W2:Y:S01]  /*19780*/  LDL.LU.64 R244, [R1] ;  /* 0x0000000001f47983 */ /* 0x002ea20000300a00 */
[----:B0-----:R-:W-:Y:S01]  /*19790*/  ISETP.LT.AND P2, PT, R240, UR4, !P1 ;  /* 0x00000004f0007c0c */ /* 0x001fe2000cf41270 */
[----:B------:R-:W0:Y:S01]  /*197a0*/  LDCU UR4, c[0x0][0x39c] ;  /* 0x00007380ff0477ac */ /* 0x000e220008000800 */
[----:B------:R-:W-:Y:S01]  /*197b0*/  PRMT R240, R248, 0x9910, RZ ;  /* 0x00009910f8f07816 */ /* 0x000fe200000000ff */
[----:B------:R-:W-:-:S03]  /*197c0*/  VIADD R248, R0, 0x23 ;  /* 0x0000002300f87836 */ /* 0x000fc60000000000 */
[----:B------:R-:W-:-:S05]  /*197d0*/  SHF.R.S32.HI R240, RZ, 0x8, R240 ;  /* 0x00000008fff07819 */ /* 0x000fca00000114f0 */
[----:B-----5:R1:W-:Y:S01]  /*197e0*/  @P0 STG.E.U8 desc[UR26][R226.64], R240 ;  /* 0x000000f0e2000986 */ /* 0x0203e2000c10111a */
[----:B0-----:R-:W-:Y:S01]  /*197f0*/  ISETP.LT.AND P0, PT, R248, UR4, !P1 ;  /* 0x00000004f8007c0c */ /* 0x001fe2000cf01270 */
[----:B------:R-:W0:Y:S01]  /*19800*/  LDCU UR4, c[0x0][0x39c] ;  /* 0x00007380ff0477ac */ /* 0x000e220008000800 */
[----:B------:R-:W-:Y:S01]  /*19810*/  VIADD R248, R0, 0x24 ;  /* 0x0000002400f87836 */ /* 0x000fe20000000000 */
[----:B------:R5:W-:Y:S04]  /*19820*/  @P4 STG.E.U8 desc[UR26][R230.64], R251 ;  /* 0x000000fbe6004986 */ /* 0x000be8000c10111a */
[----:B-1----:R-:W2:Y:S04]  /*19830*/  LDL.LU.64 R226, [R1+0x3e0] ;  /* 0x0003e00001e27983 */ /* 0x002ea80000300a00 */
[----:B------:R-:W2:Y:S04]  /*19840*/  LDL.LU R240, [R1+0x3d8] ;  /* 0x0003d80001f07983 */ /* 0x000ea80000300800 */
[----:B-----5:R-:W5:Y:S01]  /*19850*/  LDL.LU.64 R230, [R1+0x3d0] ;  /* 0x0003d00001e67983 */ /* 0x020f620000300a00 */
[----:B0-----:R-:W-:Y:S01]  /*19860*/  ISETP.LT.AND P4, PT, R248, UR4, !P1 ;  /* 0x00000004f8007c0c */ /* 0x001fe2000cf81270 */
[----:B------:R-:W0:Y:S01]  /*19870*/  LDCU UR4, c[0x0][0x39c] ;  /* 0x00007380ff0477ac */ /* 0x000e220008000800 */
[----:B------:R-:W-:Y:S01]  /*19880*/  PRMT R248, R251, 0x9910, RZ ;  /* 0x00009910fbf87816 */ /* 0x000fe200000000ff */
[----:B------:R-:W-:-:S03]  /*19890*/  VIADD R251, R0, 0x25 ;  /* 0x0000002500fb7836 */ /* 0x000fc60000000000 */
[----:B------:R-:W-:-:S05]  /*198a0*/  SHF.R.S32.HI R248, RZ, 0x8, R248 ;  /* 0x00000008fff87819 */ /* 0x000fca00000114f8 */
[----:B------:R1:W-:Y:S01]  /*198b0*/  @P6 STG.E.U8 desc[UR26][R234.64], R248 ;  /* 0x000000f8ea006986 */ /* 0x0003e2000c10111a */
[----:B0-----:R-:W-:Y:S01]  /*198c0*/  ISETP.LT.AND P6, PT, R251, UR4, !P1 ;  /* 0x00000004fb007c0c */ /* 0x001fe2000cfc1270 */
[----:B------:R-:W0:Y:S01]  /*198d0*/  LDCU UR4, c[0x0][0x39c] ;  /* 0x00007380ff0477ac */ /* 0x000e220008000800 */
[----:B------:R-:W-:Y:S01]  /*198e0*/  VIADD R251, R0, 0x26 ;  /* 0x0000002600fb7836 */ /* 0x000fe20000000000 */
[----:B---3--:R3:W-:Y:S04]  /*198f0*/  @P3 STG.E.U8 desc[UR26][R238.64], R250 ;  /* 0x000000faee003986 */ /* 0x0087e8000c10111a */
[----:B-1----:R-:W5:Y:S04]  /*19900*/  LDL.LU.64 R234, [R1+0x3c8] ;  /* 0x0003c80001ea7983 */ /* 0x002f680000300a00 */
[----:B------:R-:W5:Y:S01]  /*19910*/  LDL.LU R248, [R1+0x3c0] ;  /* 0x0003c00001f87983 */ /* 0x000f620000300800 */
[----:B0-----:R-:W-:Y:S01]  /*19920*/  ISETP.LT.AND P3, PT, R251, UR4, !P1 ;  /* 0x00000004fb007c0c */ /* 0x001fe2000cf61270 */
[----:B------:R-:W0:Y:S01]  /*19930*/  LDCU UR4, c[0x0][0x39c] ;  /* 0x00007380ff0477ac */ /* 0x000e220008000800 */
[----:B---3--:R-:W-:Y:S01]  /*19940*/  PRMT R250, R250, 0x9910, RZ ;  /* 0x00009910fafa7816 */ /* 0x008fe200000000ff */
[----:B------:R-:W-:Y:S01]  /*19950*/  VIADD R251, R0, 0x27 ;  /* 0x0000002700fb7836 */ /* 0x000fe20000000000 */
[----:B------:R-:W3:Y:S02]  /*19960*/  LDL.LU.64 R238, [R1+0x3b8] ;  /* 0x0003b80001ee7983 */ /* 0x000ee40000300a00 */
[----:B------:R-:W-:-:S05]  /*19970*/  SHF.R.S32.HI R250, RZ, 0x8, R250 ;  /* 0x00000008fffa7819 */ /* 0x000fca00000114fa */
[----:B----4-:R1:W-:Y:S01]  /*19980*/  @P5 STG.E.U8 desc[UR26][R242.64], R250 ;  /* 0x000000faf2005986 */ /* 0x0103e2000c10111a */
[----:B0-----:R-:W-:Y:S01]  /*19990*/  ISETP.LT.AND P5, PT, R251, UR4, !P1 ;  /* 0x00000004fb007c0c */ /* 0x001fe2000cfa1270 */
[----:B------:R-:W0:Y:S01]  /*199a0*/  LDCU UR4, c[0x0][0x39c] ;  /* 0x00007380ff0477ac */ /* 0x000e220008000800 */
[----:B------:R-:W-:Y:S01]  /*199b0*/  VIADD R251, R0, 0x28 ;  /* 0x0000002800fb7836 */ /* 0x000fe20000000000 */
[----:B-1----:R-:W4:Y:S04]  /*199c0*/  LDL.LU.64 R242, [R1+0x3b0] ;  /* 0x0003b00001f27983 */ /* 0x002f280000300a00 */
[----:B------:R-:W3:Y:S04]  /*199d0*/  LDL.LU R250, [R1+0x3a8] ;  /* 0x0003a80001fa7983 */ /* 0x000ee80000300800 */
[----:B--2---:R1:W-:Y:S01]  /*199e0*/  @P2 STG.E.U8 desc[UR26][R244.64], R249 ;  /* 0x000000f9f4002986 */ /* 0x0043e2000c10111a */
[----:B0-----:R-:W-:Y:S01]  /*199f0*/  ISETP.LT.AND P2, PT, R251, UR4, !P1 ;  /* 0x00000004fb007c0c */ /* 0x001fe2000cf41270 */
[----:B------:R-:W0:Y:S02]  /*19a00*/  LDCU UR4, c[0x0][0x39c] ;  /* 0x00007380ff0477ac */ /* 0x000e240008000800 */
[----:B-1----:R-:W2:Y:S04]  /*19a10*/  LDL.LU.64 R244, [R1+0x3a0] ;  /* 0x0003a00001f47983 */ /* 0x002ea80000300a00 */
[----:B------:R-:W3:Y:S01]  /*19a20*/  LDL.LU R251, [R1+0x39c] ;  /* 0x00039c0001fb7983 */ /* 0x000ee20000300800 */
[----:B------:R-:W-:-:S04]  /*19a30*/  PRMT R249, R249, 0x9910, RZ ;  /* 0x00009910f9f97816 */ /* 0x000fc800000000ff */
[----:B------:R-:W-:-:S05]  /*19a40*/  SHF.R.S32.HI R249, RZ, 0x8, R249 ;  /* 0x00000008fff97819 */ /* 0x000fca00000114f9 */
[----:B---3--:R1:W-:Y:S04]  /*19a50*/  @P0 STG.E.U8 desc[UR26][R250.64], R249 ;  /* 0x000000f9fa000986 */ /* 0x0083e8000c10111a */
[----:B-1----:R-:W5:Y:S01]  /*19a60*/  LDL.LU R249, [R1+0x398] ;  /* 0x0003980001f97983 */ /* 0x002f620000300800 */
[----:B------:R-:W-:-:S05]  /*19a70*/  VIADD R251, R0, 0x29 ;  /* 0x0000002900fb7836 */ /* 0x000fca0000000000 */
[----:B0-----:R-:W-:Y:S01]  /*19a80*/  ISETP.LT.AND P0, PT, R251, UR4, !P1 ;  /* 0x00000004fb007c0c */ /* 0x001fe2000cf01270 */
[----:B------:R-:W0:Y:S01]  /*19a90*/  LDCU UR4, c[0x0][0x39c] ;  /* 0x00007380ff0477ac */ /* 0x000e220008000800 */
[----:B------:R-:W-:Y:S01]  /*19aa0*/  VIADD R250, R0, 0x2a ;  /* 0x0000002a00fa7836 */ /* 0x000fe20000000000 */
[----:B-----5:R1:W-:Y:S02]  /*19ab0*/  @P4 STG.E.U8 desc[UR26][R248.64], R241 ;  /* 0x000000f1f8004986 */ /* 0x0203e4000c10111a */
[----:B-1----:R-:W-:Y:S02]  /*19ac0*/  PRMT R248, R241, 0x9910, RZ ;  /* 0x00009910f1f87816 */ /* 0x002fe400000000ff */
[----:B------:R-:W3:Y:S01]  /*19ad0*/  LDL.LU R241, [R1+0x394] ;  /* 0x0003940001f17983 */ /* 0x000ee20000300800 */
[----:B0-----:R-:W-:Y:S01]  /*19ae0*/  ISETP.LT.AND P4, PT, R250, UR4, !P1 ;  /* 0x00000004fa007c0c */ /* 0x001fe2000cf81270 */
[----:B------:R-:W0:Y:S01]  /*19af0*/  LDCU UR4, c[0x0][0x39c] ;  /* 0x00007380ff0477ac */ /* 0x000e220008000800 */
[----:B------:R-:W-:Y:S01]  /*19b00*/  SHF.R.S32.HI R248, RZ, 0x8, R248 ;  /* 0x00000008fff87819 */ /* 0x000fe200000114f8 */
[----:B------:R-:W-:-:S04]  /*19b10*/  VIADD R249, R0, 0x2b ;  /* 0x0000002b00f97836 */ /* 0x000fc80000000000 */
[----:B--2---:R1:W-:Y:S01]  /*19b20*/  @P6 STG.E.U8 desc[UR26][R244.64], R248 ;  /* 0x000000f8f4006986 */ /* 0x0043e2000c10111a */
[----:B0-----:R-:W-:Y:S01]  /*19b30*/  ISETP.LT.AND P6, PT, R249, UR4, !P1 ;  /* 0x00000004f9007c0c */ /* 0x001fe2000cfc1270 */
[----:B------:R-:W0:Y:S01]  /*19b40*/  LDCU UR4, c[0x0][0x39c] ;  /* 0x00007380ff0477ac */ /* 0x000e220008000800 */
[----:B-1----:R-:W-:Y:S01]  /*19b50*/  VIADD R244, R0, 0x2c ;  /* 0x0000002c00f47836 */ /* 0x002fe20000000000 */
[----:B----4-:R1:W-:Y:S04]  /*19b60*/  @P3 STG.E.U8 desc[UR26][R242.64], R237 ;  /* 0x000000edf2003986 */ /* 0x0103e8000c10111a */
[----:B0-----:R-:W-:Y:S01]  /*19b70*/  ISETP.LT.AND P3, PT, R244, UR4, !P1 ;  /* 0x00000004f4007c0c */ /* 0x001fe2000cf61270 */
[----:B------:R-:W0:Y:S01]  /*19b80*/  LDCU UR4, c[0x0][0x39c] ;  /* 0x00007380ff0477ac */ /* 0x000e220008000800 */
[----:B-1----:R-:W-:-:S02]  /*19b90*/  PRMT R242, R237, 0x9910, RZ ;  /* 0x00009910edf27816 */ /* 0x002fc400000000ff */
[----:B------:R-:W2:Y:S01]  /*19ba0*/  LDL.LU R237, [R1+0x390] ;  /* 0x0003900001ed7983 */ /* 0x000ea20000300800 */
[----:B------:R-:W-:Y:S01]  /*19bb0*/  VIADD R243, R0, 0x2d ;  /* 0x0000002d00f37836 */ /* 0x000fe20000000000 */
[----:B------:R-:W-:-:S05]  /*19bc0*/  SHF.R.S32.HI R242, RZ, 0x8, R242 ;  /* 0x00000008fff27819 */ /* 0x000fca00000114f2 */
[----:B---3--:R-:W-:Y:S01]  /*19bd0*/  @P5 STG.E.U8 desc[UR26][R240.64], R242 ;  /* 0x000000f2f0005986 */ /* 0x008fe2000c10111a */
[----:B0-----:R-:W-:Y:S01]  /*19be0*/  ISETP.LT.AND P5, PT, R243, UR4, !P1 ;  /* 0x00000004f3007c0c */ /* 0x001fe2000cfa1270 */
[----:B------:R-:W0:Y:S01]  /*19bf0*/  LDCU UR4, c[0x0][0x39c] ;  /* 0x00007380ff0477ac */ /* 0x000e220008000800 */
[----:B------:R-:W-:Y:S01]  /*19c00*/  PRMT R243, R233, 0x9910, RZ ;  /* 0x00009910e9f37816 */ /* 0x000fe200000000ff */
[----:B------:R1:W-:Y:S04]  /*19c10*/  @P2 STG.E.U8 desc[UR26][R238.64], R233 ;  /* 0x000000e9ee002986 */ /* 0x0003e8000c10111a */
[----:B-1----:R-:W3:Y:S01]  /*19c20*/  LDL.LU R233, [R1+0x38c] ;  /* 0x00038c0001e97983 */ /* 0x002ee20000300800 */
[----:B------:R-:W-:-:S05]  /*19c30*/  VIADD R240, R0, 0x2e ;  /* 0x0000002e00f07836 */ /* 0x000fca0000000000 */
[----:B0-----:R-:W-:Y:S01]  /*19c40*/  ISETP.LT.AND P2, PT, R240, UR4, !P1 ;  /* 0x00000004f0007c0c */ /* 0x001fe2000cf41270 */
[----:B------:R-:W0:Y:S01]  /*19c50*/  LDCU UR4, c[0x0][0x39c] ;  /* 0x00007380ff0477ac */ /* 0x000e220008000800 */
[----:B------:R-:W-:Y:S01]  /*19c60*/  SHF.R.S32.HI R238, RZ, 0x8, R243 ;  /* 0x00000008ffee7819 */ /* 0x000fe200000114f3 */
[----:B------:R-:W-:-:S04]  /*19c70*/  VIADD R239, R0, 0x2f ;  /* 0x0000002f00ef7836 */ /* 0x000fc80000000000 */
[----:B--2---:R-:W-:Y:S01]  /*19c80*/  @P0 STG.E.U8 desc[UR26][R236.64], R238 ;  /* 0x000000eeec000986 */ /* 0x004fe2000c10111a */
[----:B0-----:R-:W-:Y:S01]  /*19c90*/  ISETP.LT.AND P0, PT, R239, UR4, !P1 ;  /* 0x00000004ef007c0c */ /* 0x001fe2000cf01270 */
[----:B------:R-:W0:Y:S01]  /*19ca0*/  LDCU UR4, c[0x0][0x39c] ;  /* 0x00007380ff0477ac */ /* 0x000e220008000800 */
[----:B------:R-:W-:-:S04]  /*19cb0*/  PRMT R239, R229, 0x9910, RZ ;  /* 0x00009910e5ef7816 */ /* 0x000fc800000000ff */
[----:B------:R-:W-:Y:S01]  /*19cc0*/  SHF.R.S32.HI R239, RZ, 0x8, R239 ;  /* 0x00000008ffef7819 */ /* 0x000fe200000114ef */
[----:B------:R1:W-:Y:S04]  /*19cd0*/  @P4 STG.E.U8 desc[UR26][R234.64], R229 ;  /* 0x000000e5ea004986 */ /* 0x0003e8000c10111a */
[----:B-1----:R-:W2:Y:S01]  /*19ce0*/  LDL.LU R229, [R1+0x388] ;  /* 0x0003880001e57983 */ /* 0x002ea20000300800 */
[----:B------:R-:W-:-:S03]  /*19cf0*/  PRMT R235, R225, 0x9910, RZ ;  /* 0x00009910e1eb7816 */ /* 0x000fc600000000ff */
[----:B---3--:R-:W-:Y:S04]  /*19d00*/  @P6 STG.E.U8 desc[UR26][R232.64], R239 ;  /* 0x000000efe8006986 */ /* 0x008fe8000c10111a */
[----:B------:R1:W-:Y:S04]  /*19d10*/  @P3 STG.E.U8 desc[UR26][R230.64], R225 ;  /* 0x000000e1e6003986 */ /* 0x0003e8000c10111a */
[----:B-1----:R-:W3:Y:S01]  /*19d20*/  LDL.LU R225, [R1+0x384] ;  /* 0x0003840001e17983 */ /* 0x002ee20000300800 */
[----:B------:R-:W-:Y:S01]  /*19d30*/  VIADD R240, R0, 0x30 ;  /* 0x0000003000f07836 */ /* 0x000fe20000000000 */
[----:B------:R-:W-:-:S04]  /*19d40*/  PRMT R231, R221, 0x9910, RZ ;  /* 0x00009910dde77816 */ /* 0x000fc800000000ff */
[----:B0-----:R-:W-:Y:S01]  /*19d50*/  ISETP.LT.AND P4, PT, R240, UR4, !P1 ;  /* 0x00000004f0007c0c */ /* 0x001fe2000cf81270 */
[----:B------:R-:W0:Y:S01]  /*19d60*/  LDCU UR4, c[0x0][0x39c] ;  /* 0x00007380ff0477ac */ /* 0x000e220008000800 */
[----:B------:R-:W-:Y:S02]  /*19d70*/  SHF.R.S32.HI R235, RZ, 0x8, R235 ;  /* 0x00000008ffeb7819 */ /* 0x000fe400000114eb */
[----:B------:R-:W-:-:S03]  /*19d80*/  SHF.R.S32.HI R231, RZ, 0x8, R231 ;  /* 0x00000008ffe77819 */ /* 0x000fc600000114e7 */
[----:B--2---:R-:W-:Y:S04]  /*19d90*/  @P5 STG.E.U8 desc[UR26][R228.64], R235 ;  /* 0x000000ebe4005986 */ /* 0x004fe8000c10111a */
[----:B------:R1:W-:Y:S04]  /*19da0*/  @P2 STG.E.U8 desc[UR26][R226.64], R221 ;  /* 0x000000dde2002986 */ /* 0x0003e8000c10111a */
[----:B-1----:R-:W2:Y:S01]  /*19db0*/  LDL.LU R221, [R1+0x380] ;  /* 0x0003800001dd7983 */ /* 0x002ea20000300800 */
[----:B------:R-:W-:Y:S01]  /*19dc0*/  PRMT R227, R213, 0x9910, RZ ;  /* 0x00009910d5e37816 */ /* 0x000fe200000000ff */
[----:B------:R-:W-:-:S05]  /*19dd0*/  VIADD R240, R0, 0x31 ;  /* 0x0000003100f07836 */ /* 0x000fca0000000000 */
[----:B0-----:R-:W-:Y:S01]  /*19de0*/  ISETP.LT.AND P6, PT, R240, UR4, !P1 ;  /* 0x00000004f0007c0c */ /* 0x001fe2000cfc1270 */
[----:B------:R-:W0:Y:S01]  /*19df0*/  LDCU UR4, c[0x0][0x39c] ;  /* 0x00007380ff0477ac */ /* 0x000e220008000800 */
[----:B---3--:R-:W-:Y:S04]  /*19e00*/  @P0 STG.E.U8 desc[UR26][R224.64], R231 ;  /* 0x000000e7e0000986 */ /* 0x008fe8000c10111a */
[----:B------:R1:W-:Y:S04]  /*19e10*/  @P4 STG.E.U8 desc[UR26][R222.64], R213 ;  /* 0x000000d5de004986 */ /* 0x0003e8000c10111a */
[----:B-1----:R-:W3:Y:S01]  /*19e20*/  LDL.LU R213, [R1+0x37c] ;  /* 0x00037c0001d57983 */ /* 0x002ee20000300800 */
[----:B------:R-:W-:-:S05]  /*19e30*/  VIADD R236, R0, 0x32 ;  /* 0x0000003200ec7836 */ /* 0x000fca0000000000 */
[----:B0-----:R-:W-:Y:S01]  /*19e40*/  ISETP.LT.AND P3, PT, R236, UR4, !P1 ;  /* 0x00000004ec007c0c */ /* 0x001fe2000cf61270 */
[----:B------:R-:W0:Y:S01]  /*19e50*/  LDCU UR4, c[0x0][0x39c] ;  /* 0x00007380ff0477ac */ /* 0x000e220008000800 */
[C---:B------:R-:W-:Y:S02]  /*19e60*/  VIADD R234, R0.reuse, 0x33 ;  /* 0x0000003300ea7836 */ /* 0x040fe40000000000 */
[----:B------:R-:W-:-:S03]  /*19e70*/  VIADD R232, R0, 0x34 ;  /* 0x0000003400e87836 */ /* 0x000fc60000000000 */
[----:B0-----:R-:W-:Y:S01]  /*19e80*/  ISETP.LT.AND P5, PT, R234, UR4, !P1 ;  /* 0x00000004ea007c0c */ /* 0x001fe2000cfa1270 */
[----:B------:R-:W0:Y:S01]  /*19e90*/  LDCU UR4, c[0x0][0x39c] ;  /* 0x00007380ff0477ac */ /* 0x000e220008000800 */
[----:B------:R-:W-:Y:S02]  /*19ea0*/  PRMT R223, R205, 0x9910, RZ ;  /* 0x00009910cddf7816 */ /* 0x000fe400000000ff */
[----:B------:R-:W-:Y:S02]  /*19eb0*/  SHF.R.S32.HI R227, RZ, 0x8, R227 ;  /* 0x00000008ffe37819 */ /* 0x000fe400000114e3 */
[----:B------:R-:W-:-:S03]  /*19ec0*/  SHF.R.S32.HI R223, RZ, 0x8, R223 ;  /* 0x00000008ffdf7819 */ /* 0x000fc600000114df */
[----:B--2---:R-:W-:Y:S01]  /*19ed0*/  @P6 STG.E.U8 desc[UR26][R220.64], R227 ;  /* 0x000000e3dc006986 */ /* 0x004fe2000c10111a */
[----:B0-----:R-:W-:-:S03]  /*19ee0*/  ISETP.LT.AND P2, PT, R232, UR4, !P1 ;  /* 0x00000004e8007c0c */ /* 0x001fc6000cf41270 */
[----:B------:R0:W-:Y:S01]  /*19ef0*/  @P3 STG.E.U8 desc[UR26][R216.64], R205 ;  /* 0x000000cdd8003986 */ /* 0x0001e2000c10111a */
[----:B------:R-:W1:Y:S03]  /*19f00*/  LDCU UR4, c[0x0][0x39c] ;  /* 0x00007380ff0477ac */ /* 0x000e660008000800 */
[----:B0-----:R-:W2:Y:S01]  /*19f10*/  LDL.LU R205, [R1+0x378] ;  /* 0x0003780001cd7983 */ /* 0x001ea20000300800 */
[----:B------:R-:W-:Y:S01]  /*19f20*/  PRMT R217, R197, 0x9910, RZ ;  /* 0x00009910c5d97816 */ /* 0x000fe200000000ff */
[----:B------:R-:W-:-:S05]  /*19f30*/  VIADD R230, R0, 0x35 ;  /* 0x0000003500e67836 */ /* 0x000fca0000000000 */
[----:B-1----:R-:W-:Y:S01]  /*19f40*/  ISETP.LT.AND P0, PT, R230, UR4, !P1 ;  /* 0x00000004e6007c0c */ /* 0x002fe2000cf01270 */
[----:B------:R-:W0:Y:S01]  /*19f50*/  LDCU UR4, c[0x0][0x39c] ;  /* 0x00007380ff0477ac */ /* 0x000e220008000800 */
[----:B---3--:R-:W-:Y:S04]  /*19f60*/  @P5 STG.E.U8 desc[UR26][R212.64], R223 ;  /* 0x000000dfd4005986 */ /* 0x008fe8000c10111a */
[----:B------:R1:W-:Y:S04]  /*19f70*/  @P2 STG.E.U8 desc[UR26][R208.64], R197 ;  /* 0x000000c5d0002986 */ /* 0x0003e8000c10111a */
[----:B-1----:R-:W3:Y:S01]  /*19f80*/  LDL.LU R197, [R1+0x374] ;  /* 0x0003740001c57983 */ /* 0x002ee20000300800 */
[----:B------:R-:W-:-:S02]  /*19f90*/  VIADD R228, R0, 0x36 ;  /* 0x0000003600e47836 */ /* 0x000fc40000000000 */
[C---:B------:R-:W-:Y:S02]  /*19fa0*/  VIADD R226, R0.reuse, 0x37 ;  /* 0x0000003700e27836 */ /* 0x040fe40000000000 */
[----:B------:R-:W-:Y:S01]  /*19fb0*/  VIADD R224, R0, 0x38 ;  /* 0x0000003800e07836 */ /* 0x000fe20000000000 */
[----:B0-----:R-:W-:Y:S01]  /*19fc0*/  ISETP.LT.AND P4, PT, R228, UR4, !P1 ;  /* 0x00000004e4007c0c */ /* 0x001fe2000cf81270 */
[----:B------:R-:W0:Y:S01]  /*19fd0*/  LDCU UR4, c[0x0][0x39c] ;  /* 0x00007380ff0477ac */ /* 0x000e220008000800 */
[----:B------:R-:W-:Y:S01]  /*19fe0*/  PRMT R209, R203, 0x9910, RZ ;  /* 0x00009910cbd17816 */ /* 0x000fe200000000ff */
[----:B------:R-:W4:Y:S01]  /*19ff0*/  LDL.LU R250, [R1+0x140] ;  /* 0x0001400001fa7983 */ /* 0x000f220000300800 */
[----:B0-----:R-:W-:Y:S01]  /*1a000*/  ISETP.LT.AND P6, PT, R226, UR4, !P1 ;  /* 0x00000004e2007c0c */ /* 0x001fe2000cfc1270 */
[----:B------:R-:W0:Y:S01]  /*1a010*/  LDCU UR4, c[0x0][0x39c] ;  /* 0x00007380ff0477ac */ /* 0x000e220008000800 */
[----:B------:R-:W-:Y:S02]  /*1a020*/  SHF.R.S32.HI R217, RZ, 0x8, R217 ;  /* 0x00000008ffd97819 */ /* 0x000fe400000114d9 */
[----:B------:R-:W-:-:S02]  /*1a030*/  SHF.R.S32.HI R209, RZ, 0x8, R209 ;  /* 0x00000008ffd17819 */ /* 0x000fc400000114d1 */
[----:B0-----:R-:W-:Y:S01]  /*1a040*/  ISETP.LT.AND P3, PT, R224, UR4, !P1 ;  /* 0x00000004e0007c0c */ /* 0x001fe2000cf61270 */
[----:B--2---:R-:W-:Y:S01]  /*1a050*/  @P0 STG.E.U8 desc[UR26][R204.64], R217 ;  /* 0x000000d9cc000986 */ /* 0x004fe2000c10111a */
[----:B------:R-:W0:Y:S03]  /*1a060*/  LDCU UR4, c[0x0][0x39c] ;  /* 0x00007380ff0477ac */ /* 0x000e260008000800 */
[----:B------:R1:W-:Y:S04]  /*1a070*/  @P4 STG.E.U8 desc[UR26][R200.64], R203 ;  /* 0x000000cbc8004986 */ /* 0x0003e8000c10111a */
[----:B-1----:R-:W2:Y:S01]  /*1a080*/  LDL.LU R203, [R1+0x370] ;  /* 0x0003700001cb7983 */ /* 0x002ea20000300800 */
[----:B------:R-:W-:-:S03]  /*1a090*/  PRMT R200, R207, 0x9910, RZ ;  /* 0x00009910cfc87816 */ /* 0x000fc600000000ff */
[----:B---3--:R-:W-:Y:S04]  /*1a0a0*/  @P6 STG.E.U8 desc[UR26][R196.64], R209 ;  /* 0x000000d1c4006986 */ /* 0x008fe8000c10111a */
[----:B------:R1:W-:Y:S04]  /*1a0b0*/  @P3 STG.E.U8 desc[UR26][R198.64], R207 ;  /* 0x000000cfc6003986 */ /* 0x0003e8000c10111a */
[----:B-1----:R-:W3:Y:S01]  /*1a0c0*/  LDL.LU R207, [R1+0x36c] ;  /* 0x00036c0001cf7983 */ /* 0x002ee20000300800 */
[C---:B------:R-:W-:Y:S02]  /*1a0d0*/  VIADD R222, R0.reuse, 0x39 ;  /* 0x0000003900de7836 */ /* 0x040fe40000000000 */
[----:B------:R-:W-:Y:S01]  /*1a0e0*/  VIADD R220, R0, 0x3a ;  /* 0x0000003a00dc7836 */ /* 0x000fe20000000000 */
[----:B------:R-:W-:Y:S01]  /*1a0f0*/  SHF.R.S32.HI R197, RZ, 0x8, R200 ;  /* 0x00000008ffc57819 */ /* 0x000fe200000114c8 */
[----:B------:R-:W5:Y:S01]  /*1a100*/  LDL.LU R251, [R1+0x138] ;  /* 0x0001380001fb7983 */ /* 0x000f620000300800 */
[----:B0-----:R-:W-:Y:S01]  /*1a110*/  ISETP.LT.AND P5, PT, R222, UR4, !P1 ;  /* 0x00000004de007c0c */ /* 0x001fe2000cfa1270 */
[----:B------:R-:W0:Y:S01]  /*1a120*/  LDCU UR4, c[0x0][0x39c] ;  /* 0x00007380ff0477ac */ /* 0x000e220008000800 */
[----:B------:R-:W-:-:S02]  /*1a130*/  PRMT R199, R219, 0x9910, RZ ;  /* 0x00009910dbc77816 */ /* 0x000fc400000000ff */
[----:B0-----:R-:W-:Y:S01]  /*1a140*/  ISETP.LT.AND P2, PT, R220, UR4, !P1 ;  /* 0x00000004dc007c0c */ /* 0x001fe2000cf41270 */
[----:B------:R-:W0:Y:S08]  /*1a150*/  LDCU UR4, c[0x0][0x39c] ;  /* 0x00007380ff0477ac */ /* 0x000e300008000800 */
[----:B--2---:R-:W-:Y:S01]  /*1a160*/  @P5 STG.E.U8 desc[UR26][R202.64], R197 ;  /* 0x000000c5ca005986 */ /* 0x004fe2000c10111a */
[----:B------:R-:W-:-:S05]  /*1a170*/  VIADD R216, R0, 0x3b ;  /* 0x0000003b00d87836 */ /* 0x000fca0000000000 */
[----:B0-----:R-:W-:Y:S01]  /*1a180*/  ISETP.LT.AND P0, PT, R216, UR4, !P1 ;  /* 0x00000004d8007c0c */ /* 0x001fe2000cf01270 */
[----:B------:R-:W0:Y:S01]  /*1a190*/  LDCU UR4, c[0x0][0x39c] ;  /* 0x00007380ff0477ac */ /* 0x000e220008000800 */
[C---:B------:R-:W-:Y:S02]  /*1a1a0*/  VIADD R212, R0.reuse, 0x3c ;  /* 0x0000003c00d47836 */ /* 0x040fe40000000000 */
[----:B------:R-:W-:-:S03]  /*1a1b0*/  VIADD R208, R0, 0x3d ;  /* 0x0000003d00d07836 */ /* 0x000fc60000000000 */
[----:B0-----:R-:W-:Y:S01]  /*1a1c0*/  ISETP.LT.AND P4, PT, R212, UR4, !P1 ;  /* 0x00000004d4007c0c */ /* 0x001fe2000cf81270 */
[----:B------:R-:W0:Y:S01]  /*1a1d0*/  LDCU UR4, c[0x0][0x39c] ;  /* 0x00007380ff0477ac */ /* 0x000e220008000800 */
[----:B---3--:R1:W-:Y:S04]  /*1a1e0*/  @P2 STG.E.U8 desc[UR26][R206.64], R219 ;  /* 0x000000dbce002986 */ /* 0x0083e8000c10111a */
[----:B-1----:R-:W2:Y:S01]  /*1a1f0*/  LDL.LU R219, [R1+0x368] ;  /* 0x0003680001db7983 */ /* 0x002ea20000300800 */
[----:B0-----:R-:W-:Y:S01]  /*1a200*/  ISETP.LT.AND P6, PT, R208, UR4, !P1 ;  /* 0x00000004d0007c0c */ /* 0x001fe2000cfc1270 */
[----:B------:R-:W0:Y:S01]  /*1a210*/  LDCU UR4, c[0x0][0x39c] ;  /* 0x00007380ff0477ac */ /* 0x000e220008000800 */
[C---:B------:R-:W-:Y:S02]  /*1a220*/  VIADD R204, R0.reuse, 0x3e ;  /* 0x0000003e00cc7836 */ /* 0x040fe40000000000 */
[----:B------:R-:W-:-:S03]  /*1a230*/  VIADD R196, R0, 0x3f ;  /* 0x0000003f00c47836 */ /* 0x000fc60000000000 */
[----:B0-----:R-:W-:Y:S01]  /*1a240*/  ISETP.LT.AND P3, PT, R204, UR4, !P1 ;  /* 0x00000004cc007c0c */ /* 0x001fe2000cf61270 */
[----:B------:R-:W0:Y:S01]  /*1a250*/  LDCU UR4, c[0x0][0x39c] ;  /* 0x00007380ff0477ac */ /* 0x000e220008000800 */
[----:B----4-:R-:W-:Y:S02]  /*1a260*/  PRMT R198, R250, 0x9910, RZ ;  /* 0x00009910fac67816 */ /* 0x010fe400000000ff */
[----:B------:R-:W-:-:S03]  /*1a270*/  SHF.R.S32.HI R199, RZ, 0x8, R199 ;  /* 0x00000008ffc77819 */ /* 0x000fc600000114c7 */
[----:B------:R-:W-:Y:S01]  /*1a280*/  IMAD.MOV.U32 R197, RZ, RZ, R198 ;  /* 0x000000ffffc57224 */ /* 0x000fe200078e00c6 */
[----:B0-----:R-:W-:Y:S01]  /*1a290*/  ISETP.LT.AND P5, PT, R196, UR4, !P1 ;  /* 0x00000004c4007c0c */ /* 0x001fe2000cfa1270 */
[----:B------:R-:W0:Y:S01]  /*1a2a0*/  LDCU UR4, c[0x0][0x39c] ;  /* 0x00007380ff0477ac */ /* 0x000e220008000800 */
[----:B------:R-:W-:-:S05]  /*1a2b0*/  VIADD R196, R0, 0x40 ;  /* 0x0000004000c47836 */ /* 0x000fca0000000000 */
[----:B------:R-:W-:Y:S01]  /*1a2c0*/  ISETP.LT.AND P2, PT, R196, UR6, !P1 ;  /* 0x00000006c4007c0c */ /* 0x000fe2000cf41270 */
[C---:B------:R-:W-:Y:S01]  /*1a2d0*/  VIADD R196, R0.reuse, 0x41 ;  /* 0x0000004100c47836 */ /* 0x040fe20000000000 */
[----:B------:R1:W-:Y:S01]  /*1a2e0*/  @P0 STG.E.U8 desc[UR26][R210.64], R199 ;  /* 0x000000c7d2000986 */ /* 0x0003e2000c10111a */
[----:B------:R-:W-:Y:S01]  /*1a2f0*/  SHF.R.S32.HI R197, RZ, 0x8, R197 ;  /* 0x00000008ffc57819 */ /* 0x000fe200000114c5 */
[----:B------:R-:W-:Y:S02]  /*1a300*/  VIADD R198, R0, 0x42 ;  /* 0x0000004200c67836 */ /* 0x000fe40000000000 */
[----:B------:R-:W-:Y:S01]  /*1a310*/  VIADD R252, R252, UR5 ;  /* 0x00000005fcfc7c36 */ /* 0x000fe20008000000 */
[----:B------:R-:W-:Y:S01]  /*1a320*/  ISETP.LT.AND P0, PT, R196, UR7, !P1 ;  /* 0x00000007c4007c0c */ /* 0x000fe2000cf01270 */
[----:B------:R-:W-:Y:S01]  /*1a330*/  VIADD R196, R0, 0x43 ;  /* 0x0000004300c47836 */ /* 0x000fe20000000000 */
[----:B------:R-:W-:Y:S01]  /*1a340*/  @P4 STG.E.U8 desc[UR26][R214.64], R250 ;  /* 0x000000fad6004986 */ /* 0x000fe2000c10111a */
[----:B------:R-:W-:Y:S01]  /*1a350*/  ISETP.LT.AND P4, PT, R198, UR8, !P1 ;  /* 0x00000008c6007c0c */ /* 0x000fe2000cf81270 */
[----:B------:R-:W-:Y:S01]  /*1a360*/  VIADD R198, R252, UR5 ;  /* 0x00000005fcc67c36 */ /* 0x000fe20008000000 */
[----:B------:R-:W-:Y:S01]  /*1a370*/  F2FP.SATFINITE.E5M2.F32.PACK_AB_MERGE_C R203, R133, R132, RZ ;  /* 0x0000008485cb723e */ /* 0x000fe200048060ff */
[----:B------:R-:W3:Y:S01]  /*1a380*/  LDCU UR7, c[0x0][0x39c] ;  /* 0x00007380ff0777ac */ /* 0x000ee20008000800 */
[----:B-1----:R-:W-:Y:S01]  /*1a390*/  VIADD R199, R0, 0x44 ;  /* 0x0000004400c77836 */ /* 0x002fe20000000000 */
[----:B-----5:R-:W-:Y:S01]  /*1a3a0*/  PRMT R201, R251, 0x9910, RZ ;  /* 0x00009910fbc97816 */ /* 0x020fe200000000ff */
[----:B------:R-:W1:Y:S03]  /*1a3b0*/  LDCU UR6, c[0x0][0x39c] ;  /* 0x00007380ff0677ac */ /* 0x000e660008000800 */
[----:B------:R-:W-:-:S02]  /*1a3c0*/  SHF.R.S32.HI R201, RZ, 0x8, R201 ;  /* 0x00000008ffc97819 */ /* 0x000fc400000114c9 */
[----:B------:R-:W-:Y:S01]  /*1a3d0*/  PRMT R202, R203, 0x9910, RZ ;  /* 0x00009910cbca7816 */ /* 0x000fe200000000ff */
[----:B------:R-:W-:Y:S01]  /*1a3e0*/  VIADD R204, R0, 0x45 ;  /* 0x0000004500cc7836 */ /* 0x000fe20000000000 */
[----:B------:R-:W-:-:S04]  /*1a3f0*/  F2FP.SATFINITE.E5M2.F32.PACK_AB_MERGE_C R137, R137, R136, RZ ;  /* 0x000000888989723e */ /* 0x000fc800048060ff */
[----:B------:R-:W-:Y:S02]  /*1a400*/  PRMT R136, R137, 0x9910, RZ ;  /* 0x0000991089887816 */ /* 0x000fe400000000ff */
[----:B------:R-:W-:Y:S02]  /*1a410*/  F2FP.SATFINITE.E5M2.F32.PACK_AB_MERGE_C R143, R143, R142, RZ ;  /* 0x0000008e8f8f723e */ /* 0x000fe400048060ff */
[----:B------:R-:W-:Y:S02]  /*1a420*/  F2FP.SATFINITE.E5M2.F32.PACK_AB_MERGE_C R145, R145, R144, RZ ;  /* 0x000000909191723e */ /* 0x000fe400048060ff */
[----:B------:R-:W-:Y:S02]  /*1a430*/  F2FP.SATFINITE.E5M2.F32.PACK_AB_MERGE_C R147, R147, R146, RZ ;  /* 0x000000929393723e */ /* 0x000fe400048060ff */
[----:B------:R-:W-:Y:S02]  /*1a440*/  F2FP.SATFINITE.E5M2.F32.PACK_AB_MERGE_C R149, R149, R148, RZ ;  /* 0x000000949595723e */ /* 0x000fe400048060ff */
[----:B------:R-:W-:Y:S01]  /*1a450*/  F2FP.SATFINITE.E5M2.F32.PACK_AB_MERGE_C R151, R151, R150, RZ ;  /* 0x000000969797723e */ /* 0x000fe200048060ff */
[----:B------:R-:W-:Y:S01]  /*1a460*/  VIADD R142, R0, 0x57 ;  /* 0x00000057008e7836 */ /* 0x000fe20000000000 */
[----:B------:R-:W-:-:S02]  /*1a470*/  F2FP.SATFINITE.E5M2.F32.PACK_AB_MERGE_C R153, R153, R152, RZ ;  /* 0x000000989999723e */ /* 0x000fc400048060ff */
[----:B------:R-:W-:Y:S01]  /*1a480*/  F2FP.SATFINITE.E5M2.F32.PACK_AB_MERGE_C R155, R155, R154, RZ ;  /* 0x0000009a9b9b723e */ /* 0x000fe200048060ff */
[----:B--2---:R2:W-:Y:S01]  /*1a490*/  @P6 STG.E.U8 desc[UR26][R218.64], R197 ;  /* 0x000000c5da006986 */ /* 0x0045e2000c10111a */
[----:B0-----:R-:W-:Y:S01]  /*1a4a0*/  ISETP.LT.AND P6, PT, R196, UR4, !P1 ;  /* 0x00000004c4007c0c */ /* 0x001fe2000cfc1270 */
[----:B------:R-:W0:Y:S02]  /*1a4b0*/  LDCU UR4, c[0x0][0x39c] ;  /* 0x00007380ff0477ac */ /* 0x000e240008000800 */
[----:B------:R-:W-:Y:S01]  /*1a4c0*/  @P3 STG.E.U8 desc[UR26][R246.64], R251 ;  /* 0x000000fbf6003986 */ /* 0x000fe2000c10111a */
[----:B------:R-:W-:-:S04]  /*1a4d0*/  IADD3 R132, P3, PT, R252, R3, RZ ;  /* 0x00000003fc847210 */ /* 0x000fc80007f7e0ff */
[----:B------:R-:W-:Y:S02]  /*1a4e0*/  LEA.HI.X.SX32 R133, R252, R2, 0x1, P3 ;  /* 0x00000002fc857211 */ /* 0x000fe400018f0eff */
[----:B------:R-:W-:-:S04]  /*1a4f0*/  IADD3 R196, P3, PT, R198, R3, RZ ;  /* 0x00000003c6c47210 */ /* 0x000fc80007f7e0ff */
[C---:B--2---:R-:W-:Y:S02]  /*1a500*/  LEA.HI.X.SX32 R197, R198.reuse, R2, 0x1, P3 ;  /* 0x00000002c6c57211 */ /* 0x044fe400018f0eff */
[----:B0-----:R-:W-:Y:S01]  /*1a510*/  ISETP.LT.AND P3, PT, R199, UR4, !P1 ;  /* 0x00000004c7007c0c */ /* 0x001fe2000cf61270 */
[----:B------:R-:W0:Y:S01]  /*1a520*/  LDCU UR4, c[0x0][0x39c] ;  /* 0x00007380ff0477ac */ /* 0x000e220008000800 */
[----:B------:R-:W-:Y:S01]  /*1a530*/  VIADD R199, R198, UR5 ;  /* 0x00000005c6c77c36 */ /* 0x000fe20008000000 */
[----:B------:R2:W-:Y:S04]  /*1a540*/  @P5 STG.E.U8 desc[UR26][R132.64], R201 ;  /* 0x000000c984005986 */ /* 0x0005e8000c10111a */
[----:B------:R4:W-:Y:S01]  /*1a550*/  @P2 STG.E.U8 desc[UR26][R196.64], R203 ;  /* 0x000000cbc4002986 */ /* 0x0009e2000c10111a */
[C---:B------:R-:W-:Y:S01]  /*1a560*/  IADD3 R198, P2, PT, R199.reuse, R3, RZ ;  /* 0x00000003c7c67210 */ /* 0x040fe20007f5e0ff */
[----:B------:R-:W-:-:S03]  /*1a570*/  VIADD R200, R199, UR5 ;  /* 0x00000005c7c87c36 */ /* 0x000fc60008000000 */
[-C--:B------:R-:W-:Y:S02]  /*1a580*/  LEA.HI.X.SX32 R199, R199, R2.reuse, 0x1, P2 ;  /* 0x00000002c7c77211 */ /* 0x080fe400010f0eff */
[----:B--2---:R-:W-:Y:S01]  /*1a590*/  SHF.R.S32.HI R201, RZ, 0x8, R202 ;  /* 0x00000008ffc97819 */ /* 0x004fe200000114ca */
[----:B------:R-:W-:Y:S01]  /*1a5a0*/  VIADD R133, R0, 0x46 ;  /* 0x0000004600857836 */ /* 0x000fe20000000000 */
[----:B------:R-:W-:Y:S01]  /*1a5b0*/  IADD3 R132, P5, PT, R200, R3, RZ ;  /* 0x00000003c8847210 */ /* 0x000fe20007fbe0ff */
[----:B----4-:R-:W-:Y:S02]  /*1a5c0*/  VIADD R196, R0, 0x47 ;  /* 0x0000004700c47836 */ /* 0x010fe40000000000 */
[----:B------:R2:W-:Y:S01]  /*1a5d0*/  @P0 STG.E.U8 desc[UR26][R198.64], R201 ;  /* 0x000000c9c6000986 */ /* 0x0005e2000c10111a */
[----:B---3--:R-:W-:Y:S01]  /*1a5e0*/  ISETP.LT.AND P0, PT, R133, UR7, !P1 ;  /* 0x0000000785007c0c */ /* 0x008fe2000cf01270 */
[----:B------:R-:W3:Y:S01]  /*1a5f0*/  LDCU UR7, c[0x0][0x39c] ;  /* 0x00007380ff0777ac */ /* 0x000ee20008000800 */
[C---:B------:R-:W-:Y:S01]  /*1a600*/  LEA.HI.X.SX32 R133, R200.reuse, R2, 0x1, P5 ;  /* 0x00000002c8857211 */ /* 0x040fe200028f0eff */
[----:B------:R-:W-:Y:S01]  /*1a610*/  VIADD R200, R200, UR5 ;  /* 0x00000005c8c87c36 */ /* 0x000fe20008000000 */
[----:B------:R-:W-:-:S02]  /*1a620*/  F2FP.SATFINITE.E5M2.F32.PACK_AB_MERGE_C R203, R135, R134, RZ ;  /* 0x0000008687cb723e */ /* 0x000fc400048060ff */
[----:B0-----:R-:W-:Y:S01]  /*1a630*/  ISETP.LT.AND P5, PT, R196, UR4, !P1 ;  /* 0x00000004c4007c0c */ /* 0x001fe2000cfa1270 */
[----:B------:R-:W0:Y:S01]  /*1a640*/  LDCU UR4, c[0x0][0x39c] ;  /* 0x00007380ff0477ac */ /* 0x000e220008000800 */
[----:B------:R-:W-:Y:S01]  /*1a650*/  PRMT R135, R203, 0x9910, RZ ;  /* 0x00009910cb877816 */ /* 0x000fe200000000ff */
[----:B------:R4:W-:Y:S01]  /*1a660*/  @P4 STG.E.U8 desc[UR26][R132.64], R203 ;  /* 0x000000cb84004986 */ /* 0x0009e2000c10111a */
[----:B-1----:R-:W-:Y:S01]  /*1a670*/  ISETP.LT.AND P2, PT, R204, UR6, !P1 ;  /* 0x00000006cc007c0c */ /* 0x002fe2000cf41270 */
[----:B------:R-:W1:Y:S01]  /*1a680*/  LDCU UR6, c[0x0][0x39c] ;  /* 0x00007380ff0677ac */ /* 0x000e620008000800 */
[C---:B------:R-:W-:Y:S01]  /*1a690*/  IADD3 R134, P4, PT, R200.reuse, R3, RZ ;  /* 0x00000003c8867210 */ /* 0x040fe20007f9e0ff */
[C---:B--2---:R-:W-:Y:S02]  /*1a6a0*/  VIADD R198, R200.reuse, UR5 ;  /* 0x00000005c8c67c36 */ /* 0x044fe40008000000 */
[----:B------:R-:W-:Y:S01]  /*1a6b0*/  IMAD.MOV.U32 R199, RZ, RZ, R135 ;  /* 0x000000ffffc77224 */ /* 0x000fe200078e0087 */
[----:B------:R-:W-:-:S02]  /*1a6c0*/  LEA.HI.X.SX32 R135, R200, R2, 0x1, P4 ;  /* 0x00000002c8877211 */ /* 0x000fc400020f0eff */
[-C--:B------:R-:W-:Y:S02]  /*1a6d0*/  IADD3 R196, P4, PT, R198, R3.reuse, RZ ;  /* 0x00000003c6c47210 */ /* 0x080fe40007f9e0ff */
[----:B------:R-:W-:Y:S01]  /*1a6e0*/  SHF.R.S32.HI R199, RZ, 0x8, R199 ;  /* 0x00000008ffc77819 */ /* 0x000fe200000114c7 */
[----:B----4-:R-:W-:Y:S01]  /*1a6f0*/  VIADD R132, R0, 0x48 ;  /* 0x0000004800847836 */ /* 0x010fe20000000000 */
[CC--:B------:R-:W-:Y:S01]  /*1a700*/  LEA.HI.X.SX32 R197, R198.reuse, R2.reuse, 0x1, P4 ;  /* 0x00000002c6c57211 */ /* 0x0c0fe200020f0eff */
[----:B------:R-:W-:Y:S02]  /*1a710*/  VIADD R198, R198, UR5 ;  /* 0x00000005c6c67c36 */ /* 0x000fe40008000000 */
[----:B------:R-:W-:Y:S01]  /*1a720*/  VIADD R133, R0, 0x49 ;  /* 0x0000004900857836 */ /* 0x000fe20000000000 */
[----:B------:R2:W-:Y:S01]  /*1a730*/  @P6 STG.E.U8 desc[UR26][R134.64], R199 ;  /* 0x000000c786006986 */ /* 0x0005e2000c10111a */
[----:B0-----:R-:W-:Y:S01]  /*1a740*/  ISETP.LT.AND P4, PT, R132, UR4, !P1 ;  /* 0x0000000484007c0c */ /* 0x001fe2000cf81270 */
[----:B------:R-:W0:Y:S01]  /*1a750*/  LDCU UR4, c[0x0][0x39c] ;  /* 0x00007380ff0477ac */ /* 0x000e220008000800 */
[C---:B------:R-:W-:Y:S01]  /*1a760*/  IADD3 R132, P6, PT, R198.reuse, R3, RZ ;  /* 0x00000003c6847210 */ /* 0x040fe20007fde0ff */
[----:B------:R4:W-:Y:S01]  /*1a770*/  @P3 STG.E.U8 desc[UR26][R196.64], R137 ;  /* 0x00000089c4003986 */ /* 0x0009e2000c10111a */
[----:B-1----:R-:W-:Y:S01]  /*1a780*/  ISETP.LT.AND P3, PT, R133, UR6, !P1 ;  /* 0x0000000685007c0c */ /* 0x002fe2000cf61270 */
[----:B------:R-:W1:Y:S01]  /*1a790*/  LDCU UR6, c[0x0][0x39c] ;  /* 0x00007380ff0677ac */ /* 0x000e620008000800 */
[C---:B------:R-:W-:Y:S01]  /*1a7a0*/  LEA.HI.X.SX32 R133, R198.reuse, R2, 0x1, P6 ;  /* 0x00000002c6857211 */ /* 0x040fe200030f0eff */
[----:B------:R-:W-:Y:S01]  /*1a7b0*/  VIADD R198, R198, UR5 ;  /* 0x00000005c6c67c36 */ /* 0x000fe20008000000 */
[----:B--2---:R-:W-:-:S02]  /*1a7c0*/  SHF.R.S32.HI R199, RZ, 0x8, R136 ;  /* 0x00000008ffc77819 */ /* 0x004fc40000011488 */
[----:B----4-:R-:W-:-:S03]  /*1a7d0*/  F2FP.SATFINITE.E5M2.F32.PACK_AB_MERGE_C R197, R139, R138, RZ ;  /* 0x0000008a8bc5723e */ /* 0x010fc600048060ff */
[----:B------:R2:W-:Y:S01]  /*1a7e0*/  @P2 STG.E.U8 desc[UR26][R132.64], R199 ;  /* 0x000000c784002986 */ /* 0x0005e2000c10111a */
[CC--:B------:R-:W-:Y:S01]  /*1a7f0*/  IADD3 R134, P2, PT, R198.reuse, R3.reuse, RZ ;  /* 0x00000003c6867210 */ /* 0x0c0fe20007f5e0ff */
[C---:B------:R-:W-:Y:S01]  /*1a800*/  VIADD R138, R198.reuse, UR5 ;  /* 0x00000005c68a7c36 */ /* 0x040fe20008000000 */
[----:B------:R-:W-:Y:S02]  /*1a810*/  PRMT R139, R197, 0x9910, RZ ;  /* 0x00009910c58b7816 */ /* 0x000fe400000000ff */
[-C--:B------:R-:W-:Y:S02]  /*1a820*/  LEA.HI.X.SX32 R135, R198, R2.reuse, 0x1, P2 ;  /* 0x00000002c6877211 */ /* 0x080fe400010f0eff */
[C---:B------:R-:W-:Y:S02]  /*1a830*/  IADD3 R136, P2, PT, R138.reuse, R3, RZ ;  /* 0x000000038a887210 */ /* 0x040fe40007f5e0ff */
[----:B------:R-:W-:Y:S02]  /*1a840*/  SHF.R.S32.HI R139, RZ, 0x8, R139 ;  /* 0x00000008ff8b7819 */ /* 0x000fe4000001148b */
[C---:B------:R-:W-:Y:S01]  /*1a850*/  LEA.HI.X.SX32 R137, R138.reuse, R2, 0x1, P2 ;  /* 0x000000028a897211 */ /* 0x040fe200010f0eff */
[----:B------:R-:W-:Y:S01]  /*1a860*/  VIADD R138, R138, UR5 ;  /* 0x000000058a8a7c36 */ /* 0x000fe20008000000 */
[----:B------:R4:W-:Y:S01]  /*1a870*/  @P0 STG.E.U8 desc[UR26][R134.64], R197 ;  /* 0x000000c586000986 */ /* 0x0009e2000c10111a */
[----:B------:R-:W-:-:S02]  /*1a880*/  VIADD R196, R0, 0x4b ;  /* 0x0000004b00c47836 */ /* 0x000fc40000000000 */
[----:B--2---:R-:W-:Y:S01]  /*1a890*/  VIADD R133, R0, 0x4c ;  /* 0x0000004c00857836 */ /* 0x004fe20000000000 */
[----:B------:R2:W-:Y:S01]  /*1a8a0*/  @P5 STG.E.U8 desc[UR26][R136.64], R139 ;  /* 0x0000008b88005986 */ /* 0x0005e2000c10111a */
[-C--:B------:R-:W-:Y:S01]  /*1a8b0*/  IADD3 R132, P5, PT, R138, R3.reuse, RZ ;  /* 0x000000038a847210 */ /* 0x080fe20007fbe0ff */
[----:B------:R-:W-:Y:S01]  /*1a8c0*/  VIADD R200, R0, 0x4a ;  /* 0x0000004a00c87836 */ /* 0x000fe20000000000 */
[----:B0-----:R-:W-:Y:S01]  /*1a8d0*/  ISETP.LT.AND P0, PT, R196, UR4, !P1 ;  /* 0x00000004c4007c0c */ /* 0x001fe2000cf01270 */
[----:B------:R-:W0:Y:S01]  /*1a8e0*/  LDCU UR4, c[0x0][0x39c] ;  /* 0x00007380ff0477ac */ /* 0x000e220008000800 */
[----:B-1----:R-:W-:Y:S02]  /*1a8f0*/  ISETP.LT.AND P2, PT, R133, UR6, !P1 ;  /* 0x0000000685007c0c */ /* 0x002fe4000cf41270 */
[----:B------:R-:W-:Y:S01]  /*1a900*/  F2FP.SATFINITE.E5M2.F32.PACK_AB_MERGE_C R199, R141, R140, RZ ;  /* 0x0000008c8dc7723e */ /* 0x000fe200048060ff */
[----:B------:R-:W1:Y:S01]  /*1a910*/  LDCU UR6, c[0x0][0x39c] ;  /* 0x00007380ff0677ac */ /* 0x000e620008000800 */
[C---:B------:R-:W-:Y:S01]  /*1a920*/  LEA.HI.X.SX32 R133, R138.reuse, R2, 0x1, P5 ;  /* 0x000000028a857211 */ /* 0x040fe200028f0eff */
[----:B------:R-:W-:Y:S01]  /*1a930*/  VIADD R138, R138, UR5 ;  /* 0x000000058a8a7c36 */ /* 0x000fe20008000000 */
[----:B---3--:R-:W-:Y:S01]  /*1a940*/  ISETP.LT.AND P6, PT, R200, UR7, !P1 ;  /* 0x00000007c8007c0c */ /* 0x008fe2000cfc1270 */
[----:B------:R-:W3:Y:S02]  /*1a950*/  LDCU UR7, c[0x0][0x39c] ;  /* 0x00007380ff0777ac */ /* 0x000ee40008000800 */
[----:B------:R5:W-:Y:S01]  /*1a960*/  @P4 STG.E.U8 desc[UR26][R132.64], R199 ;  /* 0x000000c784004986 */ /* 0x000be2000c10111a */
[C---:B----4-:R-:W-:Y:S01]  /*1a970*/  IADD3 R134, P4, PT, R138.reuse, R3, RZ ;  /* 0x000000038a867210 */ /* 0x050fe20007f9e0ff */
[----:B--2---:R-:W-:Y:S01]  /*1a980*/  VIADD R139, R138, UR5 ;  /* 0x000000058a8b7c36 */ /* 0x004fe20008000000 */
[----:B------:R-:W-:-:S02]  /*1a990*/  PRMT R141, R199, 0x9910, RZ ;  /* 0x00009910c78d7816 */ /* 0x000fc400000000ff */
[-C--:B------:R-:W-:Y:S02]  /*1a9a0*/  LEA.HI.X.SX32 R135, R138, R2.reuse, 0x1, P4 ;  /* 0x000000028a877211 */ /* 0x080fe400020f0eff */
[C---:B------:R-:W-:Y:S01]  /*1a9b0*/  IADD3 R136, P4, PT, R139.reuse, R3, RZ ;  /* 0x000000038b887210 */ /* 0x040fe20007f9e0ff */
[C---:B------:R-:W-:Y:S01]  /*1a9c0*/  VIADD R138, R0.reuse, 0x4e ;  /* 0x0000004e008a7836 */ /* 0x040fe20000000000 */
[----:B------:R-:W-:Y:S02]  /*1a9d0*/  SHF.R.S32.HI R141, RZ, 0x8, R141 ;  /* 0x00000008ff8d7819 */ /* 0x000fe4000001148d */
[C---:B------:R-:W-:Y:S01]  /*1a9e0*/  LEA.HI.X.SX32 R137, R139.reuse, R2, 0x1, P4 ;  /* 0x000000028b897211 */ /* 0x040fe200020f0eff */
[----:B------:R-:W-:Y:S02]  /*1a9f0*/  VIADD R139, R139, UR5 ;  /* 0x000000058b8b7c36 */ /* 0x000fe40008000000 */
[----:B------:R-:W-:Y:S01]  /*1aa00*/  VIADD R196, R0, 0x4d ;  /* 0x0000004d00c47836 */ /* 0x000fe20000000000 */
[----:B------:R2:W-:Y:S01]  /*1aa10*/  @P3 STG.E.U8 desc[UR26][R134.64], R141 ;  /* 0x0000008d86003986 */ /* 0x0005e2000c10111a */
[----:B0-----:R-:W-:Y:S01]  /*1aa20*/  ISETP.LT.AND P3, PT, R138, UR4, !P1 ;  /* 0x000000048a007c0c */ /* 0x001fe2000cf61270 */
[----:B------:R-:W0:Y:S01]  /*1aa30*/  LDCU UR4, c[0x0][0x39c] ;  /* 0x00007380ff0477ac */ /* 0x000e220008000800 */
[----:B------:R-:W-:-:S02]  /*1aa40*/  PRMT R138, R143, 0x9910, RZ ;  /* 0x000099108f8a7816 */ /* 0x000fc400000000ff */
[C---:B-----5:R-:W-:Y:S02]  /*1aa50*/  IADD3 R132, P4, PT, R139.reuse, R3, RZ ;  /* 0x000000038b847210 */ /* 0x060fe40007f9e0ff */
[----:B---3--:R-:W-:Y:S01]  /*1aa60*/  ISETP.LT.AND P5, PT, R196, UR7, !P1 ;  /* 0x00000007c4007c0c */ /* 0x008fe2000cfa1270 */
[----:B------:R-:W3:Y:S01]  /*1aa70*/  LDCU UR7, c[0x0][0x39c] ;  /* 0x00007380ff0777ac */ /* 0x000ee20008000800 */
[C---:B------:R-:W-:Y:S01]  /*1aa80*/  LEA.HI.X.SX32 R133, R139.reuse, R2, 0x1, P4 ;  /* 0x000000028b857211 */ /* 0x040fe200020f0eff */
[----:B------:R-:W-:Y:S01]  /*1aa90*/  VIADD R139, R139, UR5 ;  /* 0x000000058b8b7c36 */ /* 0x000fe20008000000 */
[----:B--2---:R-:W-:Y:S01]  /*1aaa0*/  SHF.R.S32.HI R141, RZ, 0x8, R138 ;  /* 0x00000008ff8d7819 */ /* 0x004fe2000001148a */
[----:B------:R-:W-:Y:S01]  /*1aab0*/  VIADD R140, R0, 0x4f ;  /* 0x0000004f008c7836 */ /* 0x000fe20000000000 */
[----:B------:R2:W-:Y:S01]  /*1aac0*/  @P6 STG.E.U8 desc[UR26][R136.64], R143 ;  /* 0x0000008f88006986 */ /* 0x0005e2000c10111a */
[----:B------:R-:W-:-:S03]  /*1aad0*/  VIADD R138, R139, UR5 ;  /* 0x000000058b8a7c36 */ /* 0x000fc60008000000 */
[----:B------:R4:W-:Y:S01]  /*1aae0*/  @P0 STG.E.U8 desc[UR26][R132.64], R141 ;  /* 0x0000008d84000986 */ /* 0x0009e2000c10111a */
[----:B------:R-:W-:Y:S02]  /*1aaf0*/  IADD3 R134, P0, PT, R139, R3, RZ ;  /* 0x000000038b867210 */ /* 0x000fe40007f1e0ff */
[----:B-1----:R-:W-:Y:S01]  /*1ab00*/  ISETP.LT.AND P4, PT, R140, UR6, !P1 ;  /* 0x000000068c007c0c */ /* 0x002fe2000cf81270 */
[----:B------:R-:W1:Y:S01]  /*1ab10*/  LDCU UR6, c[0x0][0x39c] ;  /* 0x00007380ff0677ac */ /* 0x000e620008000800 */
[----:B------:R-:W-:Y:S01]  /*1ab20*/  PRMT R140, R145, 0x9910, RZ ;  /* 0x00009910918c7816 */ /* 0x000fe200000000ff */
[C---:B--2---:R-:W-:Y:S01]  /*1ab30*/  VIADD R136, R0.reuse, 0x50 ;  /* 0x0000005000887836 */ /* 0x044fe20000000000 */
[----:B------:R-:W-:Y:S01]  /*1ab40*/  LEA.HI.X.SX32 R135, R139, R2, 0x1, P0 ;  /* 0x000000028b877211 */ /* 0x000fe200000f0eff */
[----:B------:R-:W-:-:S03]  /*1ab50*/  VIADD R137, R0, 0x51 ;  /* 0x0000005100897836 */ /* 0x000fc60000000000 */
[----:B0-----:R-:W-:Y:S01]  /*1ab60*/  ISETP.LT.AND P0, PT, R136, UR4, !P1 ;  /* 0x0000000488007c0c */ /* 0x001fe2000cf01270 */
[----:B------:R-:W-:Y:S01]  /*1ab70*/  IMAD.MOV.U32 R139, RZ, RZ, R140 ;  /* 0x000000ffff8b7224 */ /* 0x000fe200078e008c */
[CC--:B------:R-:W-:Y:S01]  /*1ab80*/  IADD3 R136, P6, PT, R138.reuse, R3.reuse, RZ ;  /* 0x000000038a887210 */ /* 0x0c0fe20007fde0ff */
[----:B------:R0:W-:Y:S01]  /*1ab90*/  @P2 STG.E.U8 desc[UR26][R134.64], R145 ;  /* 0x0000009186002986 */ /* 0x0001e2000c10111a */
[----:B---3--:R-:W-:Y:S01]  /*1aba0*/  ISETP.LT.AND P2, PT, R137, UR7, !P1 ;  /* 0x0000000789007c0c */ /* 0x008fe2000cf41270 */
[----:B------:R-:W2:Y:S01]  /*1abb0*/  LDCU UR4, c[0x0][0x39c] ;  /* 0x00007380ff0477ac */ /* 0x000ea20008000800 */
[CC--:B------:R-:W-:Y:S01]  /*1abc0*/  LEA.HI.X.SX32 R137, R138.reuse, R2.reuse, 0x1, P6 ;  /* 0x000000028a897211 */ /* 0x0c0fe200030f0eff */
[----:B------:R-:W-:Y:S01]  /*1abd0*/  VIADD R138, R138, UR5 ;  /* 0x000000058a8a7c36 */ /* 0x000fe20008000000 */
[----:B------:R-:W-:Y:S01]  /*1abe0*/  SHF.R.S32.HI R139, RZ, 0x8, R139 ;  /* 0x00000008ff8b7819 */ /* 0x000fe2000001148b */
[----:B----4-:R-:W-:Y:S01]  /*1abf0*/  VIADD R133, R0, 0x52 ;  /* 0x0000005200857836 */ /* 0x010fe20000000000 */
[----:B------:R-:W3:Y:S02]  /*1ac00*/  LDCU UR7, c[0x0][0x39c] ;  /* 0x00007380ff0777ac */ /* 0x000ee40008000800 */
[C---:B------:R-:W-:Y:S01]  /*1ac10*/  IADD3 R132, P6, PT, R138.reuse, R3, RZ ;  /* 0x000000038a847210 */ /* 0x040fe20007fde0ff */
[----:B------:R4:W-:Y:S01]  /*1ac20*/  @P5 STG.E.U8 desc[UR26][R136.64], R139 ;  /* 0x0000008b88005986 */ /* 0x0009e2000c10111a */
[----:B-1----:R-:W-:Y:S01]  /*1ac30*/  ISETP.LT.AND P5, PT, R133, UR6, !P1 ;  /* 0x0000000685007c0c */ /* 0x002fe2000cfa1270 */
[----:B------:R-:W1:Y:S01]  /*1ac40*/  LDCU UR6, c[0x0][0x39c] ;  /* 0x00007380ff0677ac */ /* 0x000e620008000800 */
[C---:B------:R-:W-:Y:S01]  /*1ac50*/  LEA.HI.X.SX32 R133, R138.reuse, R2, 0x1, P6 ;  /* 0x000000028a857211 */ /* 0x040fe200030f0eff */
[----:B------:R-:W-:-:S02]  /*1ac60*/  VIADD R138, R138, UR5 ;  /* 0x000000058a8a7c36 */ /* 0x000fc40008000000 */
[----:B0-----:R-:W-:Y:S01]  /*1ac70*/  VIADD R135, R0, 0x53 ;  /* 0x0000005300877836 */ /* 0x001fe20000000000 */
[----:B------:R-:W-:Y:S02]  /*1ac80*/  PRMT R141, R147, 0x9910, RZ ;  /* 0x00009910938d7816 */ /* 0x000fe400000000ff */
[CC--:B------:R-:W-:Y:S01]  /*1ac90*/  IADD3 R134, P6, PT, R138.reuse, R3.reuse, RZ ;  /* 0x000000038a867210 */ /* 0x0c0fe20007fde0ff */
[----:B------:R0:W-:Y:S01]  /*1aca0*/  @P3 STG.E.U8 desc[UR26][R132.64], R147 ;  /* 0x0000009384003986 */ /* 0x0001e2000c10111a */
[----:B--2---:R-:W-:Y:S01]  /*1acb0*/  ISETP.LT.AND P3, PT, R135, UR4, !P1 ;  /* 0x0000000487007c0c */ /* 0x004fe2000cf61270 */
[C---:B----4-:R-:W-:Y:S01]  /*1acc0*/  VIADD R139, R138.reuse, UR5 ;  /* 0x000000058a8b7c36 */ /* 0x050fe20008000000 */
[----:B------:R-:W-:Y:S01]  /*1acd0*/  LEA.HI.X.SX32 R135, R138, R2, 0x1, P6 ;  /* 0x000000028a877211 */ /* 0x000fe200030f0eff */
[C---:B------:R-:W-:Y:S01]  /*1ace0*/  VIADD R137, R0.reuse, 0x54 ;  /* 0x0000005400897836 */ /* 0x040fe20000000000 */
[----:B------:R-:W-:Y:S01]  /*1acf0*/  SHF.R.S32.HI R141, RZ, 0x8, R141 ;  /* 0x00000008ff8d7819 */ /* 0x000fe2000001148d */
[----:B------:R-:W2:Y:S01]  /*1ad00*/  LDCU UR4, c[0x0][0x39c] ;  /* 0x00007380ff0477ac */ /* 0x000ea20008000800 */
[----:B------:R-:W-:Y:S01]  /*1ad10*/  IADD3 R136, P6, PT, R139, R3, RZ ;  /* 0x000000038b887210 */ /* 0x000fe20007fde0ff */
[----:B------:R-:W-:-:S02]  /*1ad20*/  VIADD R138, R0, 0x55 ;  /* 0x00000055008a7836 */ /* 0x000fc40000000000 */
[----:B------:R4:W-:Y:S01]  /*1ad30*/  @P4 STG.E.U8 desc[UR26][R134.64], R141 ;  /* 0x0000008d86004986 */ /* 0x0009e2000c10111a */
[----:B---3--:R-:W-:Y:S01]  /*1ad40*/  ISETP.LT.AND P4, PT, R137, UR7, !P1 ;  /* 0x0000000789007c0c */ /* 0x008fe2000cf81270 */
[----:B------:R-:W3:Y:S01]  /*1ad50*/  LDCU UR7, c[0x0][0x39c] ;  /* 0x00007380ff0777ac */ /* 0x000ee20008000800 */
[CC--:B------:R-:W-:Y:S01]  /*1ad60*/  LEA.HI.X.SX32 R137, R139.reuse, R2.reuse, 0x1, P6 ;  /* 0x000000028b897211 */ /* 0x0c0fe200030f0eff */
[----:B------:R-:W-:Y:S01]  /*1ad70*/  VIADD R139, R139, UR5 ;  /* 0x000000058b8b7c36 */ /* 0x000fe20008000000 */
[----:B0-----:R-:W-:Y:S02]  /*1ad80*/  PRMT R133, R149, 0x9910, RZ ;  /* 0x0000991095857816 */ /* 0x001fe400000000ff */
[----:B-1----:R-:W-:Y:S01]  /*1ad90*/  ISETP.LT.AND P6, PT, R138, UR6, !P1 ;  /* 0x000000068a007c0c */ /* 0x002fe2000cfc1270 */
[----:B------:R0:W-:Y:S01]  /*1ada0*/  @P0 STG.E.U8 desc[UR26][R136.64], R149 ;  /* 0x0000009588000986 */ /* 0x0001e2000c10111a */
[CC--:B------:R-:W-:Y:S01]  /*1adb0*/  IADD3 R132, P0, PT, R139.reuse, R3.reuse, RZ ;  /* 0x000000038b847210 */ /* 0x0c0fe20007f1e0ff */
[C---:B------:R-:W-:Y:S01]  /*1adc0*/  VIADD R138, R139.reuse, UR5 ;  /* 0x000000058b8a7c36 */ /* 0x040fe20008000000 */
[----:B------:R-:W1:Y:S01]  /*1add0*/  LDCU UR6, c[0x0][0x39c] ;  /* 0x00007380ff0677ac */ /* 0x000e620008000800 */
[----:B----4-:R-:W-:Y:S01]  /*1ade0*/  IMAD.MOV.U32 R141, RZ, RZ, R133 ;  /* 0x000000ffff8d7224 */ /* 0x010fe200078e0085 */
[----:B------:R-:W-:Y:S01]  /*1adf0*/  LEA.HI.X.SX32 R133, R139, R2, 0x1, P0 ;  /* 0x000000028b857211 */ /* 0x000fe200000f0eff */
[----:B------:R-:W-:Y:S01]  /*1ae00*/  VIADD R139, R0, 0x56 ;  /* 0x00000056008b7836 */ /* 0x000fe20000000000 */
[----:B------:R-:W-:-:S02]  /*1ae10*/  IADD3 R134, P0, PT, R138, R3, RZ ;  /* 0x000000038a867210 */ /* 0x000fc40007f1e0ff */
[----:B------:R-:W-:Y:S02]  /*1ae20*/  SHF.R.S32.HI R141, RZ, 0x8, R141 ;  /* 0x00000008ff8d7819 */ /* 0x000fe4000001148d */
[C---:B------:R-:W-:Y:S02]  /*1ae30*/  LEA.HI.X.SX32 R135, R138.reuse, R2, 0x1, P0 ;  /* 0x000000028a877211 */ /* 0x040fe400000f0eff */
[----:B--2---:R-:W-:Y:S01]  /*1ae40*/  ISETP.LT.AND P0, PT, R139, UR4, !P1 ;  /* 0x000000048b007c0c */ /* 0x004fe2000cf01270 */
[----:B------:R-:W2:Y:S01]  /*1ae50*/  LDCU UR4, c[0x0][0x39c] ;  /* 0x00007380ff0477ac */ /* 0x000ea20008000800 */
[----:B------:R-:W-:Y:S01]  /*1ae60*/  VIADD R138, R138, UR5 ;  /* 0x000000058a8a7c36 */ /* 0x000fe20008000000 */
[----:B------:R4:W-:Y:S01]  /*1ae70*/  @P2 STG.E.U8 desc[UR26][R132.64], R141 ;  /* 0x0000008d84002986 */ /* 0x0009e2000c10111a */
[----:B------:R-:W-:-:S03]  /*1ae80*/  PRMT R140, R151, 0x9910, RZ ;  /* 0x00009910978c7816 */ /* 0x000fc600000000ff */
[CC--:B0-----:R-:W-:Y:S01]  /*1ae90*/  IADD3 R136, P2, PT, R138.reuse, R3.reuse, RZ ;  /* 0x000000038a887210 */ /* 0x0c1fe20007f5e0ff */
[C---:B------:R-:W-:Y:S01]  /*1aea0*/  VIADD R139, R138.reuse, UR5 ;  /* 0x000000058a8b7c36 */ /* 0x040fe20008000000 */
[----:B------:R0:W-:Y:S02]  /*1aeb0*/  @P5 STG.E.U8 desc[UR26][R134.64], R151 ;  /* 0x0000009786005986 */ /* 0x0001e4000c10111a */
[-C--:B------:R-:W-:Y:S02]  /*1aec0*/  LEA.HI.X.SX32 R137, R138, R2.reuse, 0x1, P2 ;  /* 0x000000028a897211 */ /* 0x080fe400010f0eff */
[----:B----4-:R-:W-:Y:S01]  /*1aed0*/  SHF.R.S32.HI R141, RZ, 0x8, R140 ;  /* 0x00000008ff8d7819 */ /* 0x010fe2000001148c */
[C---:B------:R-:W-:Y:S01]  /*1aee0*/  VIADD R133, R0.reuse, 0x58 ;  /* 0x0000005800857836 */ /* 0x040fe20000000000 */
[-C--:B------:R-:W-:Y:S01]  /*1aef0*/  IADD3 R132, P5, PT, R139, R3.reuse, RZ ;  /* 0x000000038b847210 */ /* 0x080fe20007fbe0ff */
[----:B0-----:R-:W-:Y:S02]  /*1af00*/  VIADD R134, R0, 0x59 ;  /* 0x0000005900867836 */ /* 0x001fe40000000000 */
[----:B------:R0:W-:Y:S01]  /*1af10*/  @P3 STG.E.U8 desc[UR26][R136.64], R141 ;  /* 0x0000008d88003986 */ /* 0x0001e2000c10111a */
[----:B---3--:R-:W-:Y:S01]  /*1af20*/  ISETP.LT.AND P3, PT, R133, UR7, !P1 ;  /* 0x0000000785007c0c */ /* 0x008fe2000cf61270 */
[----:B------:R-:W3:Y:S01]  /*1af30*/  LDCU UR7, c[0x0][0x39c] ;  /* 0x00007380ff0777ac */ /* 0x000ee20008000800 */
[C---:B------:R-:W-:Y:S01]  /*1af40*/  LEA.HI.X.SX32 R133, R139.reuse, R2, 0x1, P5 ;  /* 0x000000028b857211 */ /* 0x040fe200028f0eff */
[----:B------:R-:W-:Y:S01]  /*1af50*/  VIADD R139, R139, UR5 ;  /* 0x000000058b8b7c36 */ /* 0x000fe20008000000 */
[----:B--2---:R-:W-:Y:S01]  /*1af60*/  ISETP.LT.AND P5, PT, R134, UR4, !P1 ;  /* 0x0000000486007c0c */ /* 0x004fe2000cfa1270 */
[----:B------:R-:W2:Y:S01]  /*1af70*/  LDCU UR4, c[0x0][0x39c] ;  /* 0x00007380ff0477ac */ /* 0x000ea20008000800 */
[----:B------:R-:W-:Y:S01]  /*1af80*/  PRMT R135, R153, 0x9910, RZ ;  /* 0x0000991099877816 */ /* 0x000fe200000000ff */
[----:B------:R4:W-:Y:S01]  /*1af90*/  @P4 STG.E.U8 desc[UR26][R132.64], R153 ;  /* 0x0000009984004986 */ /* 0x0009e2000c10111a */
[----:B-1----:R-:W-:Y:S01]  /*1afa0*/  ISETP.LT.AND P2, PT, R142, UR6, !P1 ;  /* 0x000000068e007c0c */ /* 0x002fe2000cf41270 */
[----:B------:R-:W1:Y:S01]  /*1afb0*/  LDCU UR6, c[0x0][0x39c] ;  /* 0x00007380ff0677ac */ /* 0x000e620008000800 */
[C---:B------:R-:W-:Y:S01]  /*1afc0*/  IADD3 R134, P4, PT, R139.reuse, R3, RZ ;  /* 0x000000038b867210 */ /* 0x040fe20007f9e0ff */
[----:B------:R-:W-:-:S02]  /*1afd0*/  VIADD R138, R139, UR5 ;  /* 0x000000058b8a7c36 */ /* 0x000fc40008000000 */
[----:B0-----:R-:W-:Y:S01]  /*1afe0*/  IMAD.MOV.U32 R137, RZ, RZ, R135 ;  /* 0x000000ffff897224 */ /* 0x001fe200078e0087 */
[-C--:B------:R-:W-:Y:S02]  /*1aff0*/  LEA.HI.X.SX32 R135, R139, R2.reuse, 0x1, P4 ;  /* 0x000000028b877211 */ /* 0x080fe400020f0eff */
[----:B------:R-:W-:Y:S02]  /*1b000*/  IADD3 R136, P4, PT, R138, R3, RZ ;  /* 0x000000038a887210 */ /* 0x000fe40007f9e0ff */
[----:B------:R-:W-:Y:S01]  /*1b010*/  SHF.R.S32.HI R139, RZ, 0x8, R137 ;  /* 0x00000008ff8b7819 */ /* 0x000fe20000011489 */
[----:B----4-:R-:W-:Y:S01]  /*1b020*/  VIADD R132, R0, 0x5a ;  /* 0x0000005a00847836 */ /* 0x010fe20000000000 */
[C---:B------:R-:W-:Y:S01]  /*1b030*/  LEA.HI.X.SX32 R137, R138.reuse, R2, 0x1, P4 ;  /* 0x000000028a897211 */ /* 0x040fe200020f0eff */
[----:B------:R-:W-:Y:S02]  /*1b040*/  VIADD R138, R138, UR5 ;  /* 0x000000058a8a7c36 */ /* 0x000fe40008000000 */
[----:B------:R-:W-:Y:S01]  /*1b050*/  VIADD R133, R0, 0x5b ;  /* 0x0000005b00857836 */ /* 0x000fe20000000000 */
[----:B------:R0:W-:Y:S01]  /*1b060*/  @P6 STG.E.U8 desc[UR26][R134.64], R139 ;  /* 0x0000008b86006986 */ /* 0x0001e2000c10111a */
[----:B--2---:R-:W-:-:S02]  /*1b070*/  ISETP.LT.AND P4, PT, R132, UR4, !P1 ;  /* 0x0000000484007c0c */ /* 0x004fc4000cf81270 */
[----:B------:R-:W-:Y:S02]  /*1b080*/  F2FP.SATFINITE.E5M2.F32.PACK_AB_MERGE_C R157, R157, R156, RZ ;  /* 0x0000009c9d9d723e */ /* 0x000fe400048060ff */
[----:B------:R-:W-:Y:S01]  /*1b090*/  PRMT R141, R155, 0x9910, RZ ;  /* 0x000099109b8d7816 */ /* 0x000fe200000000ff */
[----:B------:R2:W-:Y:S01]  /*1b0a0*/  @P0 STG.E.U8 desc[UR26][R136.64], R155 ;  /* 0x0000009b88000986 */ /* 0x0005e2000c10111a */
[----:B------:R-:W-:Y:S01]  /*1b0b0*/  IADD3 R132, P6, PT, R138, R3, RZ ;  /* 0x000000038a847210 */ /* 0x000fe20007fde0ff */
[----:B------:R-:W-:Y:S01]  /*1b0c0*/  VIADD R140, R0, 0x5c ;  /* 0x0000005c008c7836 */ /* 0x000fe20000000000 */
[----:B-1----:R-:W-:Y:S01]  /*1b0d0*/  ISETP.LT.AND P0, PT, R133, UR6, !P1 ;  /* 0x0000000685007c0c */ /* 0x002fe2000cf01270 */
[----:B------:R-:W1:Y:S01]  /*1b0e0*/  LDCU UR6, c[0x0][0x39c] ;  /* 0x00007380ff0677ac */ /* 0x000e620008000800 */
[C---:B------:R-:W-:Y:S01]  /*1b0f0*/  LEA.HI.X.SX32 R133, R138.reuse, R2, 0x1, P6 ;  /* 0x000000028a857211 */ /* 0x040fe200030f0eff */
[----:B------:R-:W-:Y:S01]  /*1b100*/  VIADD R138, R138, UR5 ;  /* 0x000000058a8a7c36 */ /* 0x000fe20008000000 */
[----:B------:R-:W-:Y:S01]  /*1b110*/  SHF.R.S32.HI R141, RZ, 0x8, R141 ;  /* 0x00000008ff8d7819 */ /* 0x000fe2000001148d */
[----:B------:R-:W4:Y:S02]  /*1b120*/  LDCU UR4, c[0x0][0x39c] ;  /* 0x00007380ff0477ac */ /* 0x000f240008000800 */
[----:B0-----:R-:W-:-:S02]  /*1b130*/  VIADD R139, R138, UR5 ;  /* 0x000000058a8b7c36 */ /* 0x001fc40008000000 */
[----:B------:R0:W-:Y:S01]  /*1b140*/  @P2 STG.E.U8 desc[UR26][R132.64], R141 ;  /* 0x0000008d84002986 */ /* 0x0001e2000c10111a */
[CC--:B------:R-:W-:Y:S02]  /*1b150*/  IADD3 R134, P2, PT, R138.reuse, R3.reuse, RZ ;  /* 0x000000038a867210 */ /* 0x0c0fe40007f5e0ff */
[----:B--2---:R-:W-:Y:S02]  /*1b160*/  PRMT R137, R157, 0x9910, RZ ;  /* 0x000099109d897816 */ /* 0x004fe400000000ff */
[-C--:B------:R-:W-:Y:S02]  /*1b170*/  LEA.HI.X.SX32 R135, R138, R2.reuse, 0x1, P2 ;  /* 0x000000028a877211 */ /* 0x080fe400010f0eff */
[C---:B------:R-:W-:Y:S01]  /*1b180*/  IADD3 R136, P2, PT, R139.reuse, R3, RZ ;  /* 0x000000038b887210 */ /* 0x040fe20007f5e0ff */
[----:B------:R-:W-:Y:S01]  /*1b190*/  IMAD.MOV.U32 R138, RZ, RZ, R137 ;  /* 0x000000ffff8a7224 */ /* 0x000fe200078e0089 */
[----:B---3--:R-:W-:Y:S01]  /*1b1a0*/  ISETP.LT.AND P6, PT, R140, UR7, !P1 ;  /* 0x000000078c007c0c */ /* 0x008fe2000cfc1270 */
[----:B------:R-:W2:Y:S01]  /*1b1b0*/  LDCU UR7, c[0x0][0x39c] ;  /* 0x00007380ff0777ac */ /* 0x000ea20008000800 */
[C---:B------:R-:W-:Y:S01]  /*1b1c0*/  LEA.HI.X.SX32 R137, R139.reuse, R2, 0x1, P2 ;  /* 0x000000028b897211 */ /* 0x040fe200010f0eff */
[----:B------:R-:W-:Y:S01]  /*1b1d0*/  VIADD R139, R139, UR5 ;  /* 0x000000058b8b7c36 */ /* 0x000fe20008000000 */
[----:B0-----:R-:W-:Y:S01]  /*1b1e0*/  SHF.R.S32.HI R141, RZ, 0x8, R138 ;  /* 0x00000008ff8d7819 */ /* 0x001fe2000001148a */
[----:B------:R0:W-:Y:S01]  /*1b1f0*/  @P3 STG.E.U8 desc[UR26][R134.64], R157 ;  /* 0x0000009d86003986 */ /* 0x0001e2000c10111a */
[----:B------:R-:W-:-:S02]  /*1b200*/  VIADD R133, R0, 0x5e ;  /* 0x0000005e00857836 */ /* 0x000fc40000000000 */
[C---:B------:R-:W-:Y:S01]  /*1b210*/  VIADD R140, R0.reuse, 0x5d ;  /* 0x0000005d008c7836 */ /* 0x040fe20000000000 */
[----:B------:R3:W-:Y:S01]  /*1b220*/  @P5 STG.E.U8 desc[UR26][R136.64], R141 ;  /* 0x0000008d88005986 */ /* 0x0007e2000c10111a */
[-C--:B------:R-:W-:Y:S02]  /*1b230*/  IADD3 R132, P5, PT, R139, R3.reuse, RZ ;  /* 0x000000038b847210 */ /* 0x080fe40007fbe0ff */
[----:B------:R-:W-:Y:S02]  /*1b240*/  F2FP.SATFINITE.E5M2.F32.PACK_AB_MERGE_C R159, R159, R158, RZ ;  /* 0x0000009e9f9f723e */ /* 0x000fe400048060ff */
[----:B-1----:R-:W-:Y:S01]  /*1b250*/  ISETP.LT.AND P3, PT, R133, UR6, !P1 ;  /* 0x0000000685007c0c */ /* 0x002fe2000cf61270 */
[----:B------:R-:W-:Y:S01]  /*1b260*/  VIADD R138, R0, 0x5f ;  /* 0x0000005f008a7836 */ /* 0x000fe20000000000 */
[----:B----4-:R-:W-:Y:S01]  /*1b270*/  ISETP.LT.AND P2, PT, R140, UR4, !P1 ;  /* 0x000000048c007c0c */ /* 0x010fe2000cf41270 */
[----:B------:R-:W1:Y:S01]  /*1b280*/  LDCU UR4, c[0x0][0x39c] ;  /* 0x00007380ff0477ac */ /* 0x000e620008000800 */
[C---:B------:R-:W-:Y:S01]  /*1b290*/  LEA.HI.X.SX32 R133, R139.reuse, R2, 0x1, P5 ;  /* 0x000000028b857211 */ /* 0x040fe200028f0eff */
[----:B------:R-:W-:Y:S01]  /*1b2a0*/  VIADD R139, R139, UR5 ;  /* 0x000000058b8b7c36 */ /* 0x000fe20008000000 */
[----:B0-----:R-:W-:Y:S01]  /*1b2b0*/  PRMT R135, R159, 0x9910, RZ ;  /* 0x000099109f877816 */ /* 0x001fe200000000ff */
[----:B------:R-:W0:Y:S01]  /*1b2c0*/  LDCU UR6, c[0x0][0x39c] ;  /* 0x00007380ff0677ac */ /* 0x000e220008000800 */
[----:B--2---:R-:W-:Y:S01]  /*1b2d0*/  ISETP.LT.AND P5, PT, R138, UR7, !P1 ;  /* 0x000000078a007c0c */ /* 0x004fe2000cfa1270 */
[----:B------:R2:W-:Y:S01]  /*1b2e0*/  @P4 STG.E.U8 desc[UR26][R132.64], R159 ;  /* 0x0000009f84004986 */ /* 0x0005e2000c10111a */
[-C--:B------:R-:W-:Y:S01]  /*1b2f0*/  IADD3 R134, P4, PT, R139, R3.reuse, RZ ;  /* 0x000000038b867210 */ /* 0x080fe20007f9e0ff */
[----:B---3--:R-:W-:Y:S01]  /*1b300*/  IMAD.MOV.U32 R136, RZ, RZ, R135 ;  /* 0x000000ffff887224 */ /* 0x008fe200078e0087 */
[----:B------:R-:W-:Y:S01]  /*1b310*/  F2FP.SATFINITE.E5M2.F32.PACK_AB_MERGE_C R161, R161, R160, RZ ;  /* 0x000000a0a1a1723e */ /* 0x000fe200048060ff */
[C---:B------:R-:W-:Y:S01]  /*1b320*/  VIADD R138, R139.reuse, UR5 ;  /* 0x000000058b8a7c36 */ /* 0x040fe20008000000 */
[----:B------:R-:W-:Y:S01]  /*1b330*/  LEA.HI.X.SX32 R135, R139, R2, 0x1, P4 ;  /* 0x000000028b877211 */ /* 0x000fe200020f0eff */
[----:B------:R-:W-:Y:S01]  /*1b340*/  VIADD R140, R0, 0x60 ;  /* 0x00000060008c7836 */ /* 0x000fe20000000000 */
[----:B------:R-:W-:Y:S01]  /*1b350*/  SHF.R.S32.HI R139, RZ, 0x8, R136 ;  /* 0x00000008ff8b7819 */ /* 0x000fe20000011488 */
[----:B------:R-:W3:Y:S01]  /*1b360*/  LDCU UR7, c[0x0][0x39c] ;  /* 0x00007380ff0777ac */ /* 0x000ee20008000800 */
[----:B------:R-:W-:-:S04]  /*1b370*/  IADD3 R136, P4, PT, R138, R3, RZ ;  /* 0x000000038a887210 */ /* 0x000fc80007f9e0ff */
[CC--:B------:R-:W-:Y:S01]  /*1b380*/  LEA.HI.X.SX32 R137, R138.reuse, R2.reuse, 0x1, P4 ;  /* 0x000000028a897211 */ /* 0x0c0fe200020f0eff */
[----:B------:R-:W-:Y:S01]  /*1b390*/  VIADD R138, R138, UR5 ;  /* 0x000000058a8a7c36 */ /* 0x000fe20008000000 */
[----:B------:R4:W-:Y:S01]  /*1b3a0*/  @P0 STG.E.U8 desc[UR26][R134.64], R139 ;  /* 0x0000008b86000986 */ /* 0x0009e2000c10111a */
[----:B-1----:R-:W-:Y:S01]  /*1b3b0*/  ISETP.LT.AND P0, PT, R140, UR4, !P1 ;  /* 0x000000048c007c0c */ /* 0x002fe2000cf01270 */
[----:B------:R-:W1:Y:S01]  /*1b3c0*/  LDCU UR4, c[0x0][0x39c] ;  /* 0x00007380ff0477ac */ /* 0x000e620008000800 */
[----:B------:R-:W-:Y:S02]  /*1b3d0*/  PRMT R141, R161, 0x9910, RZ ;  /* 0x00009910a18d7816 */ /* 0x000fe400000000ff */
[C---:B--2---:R-:W-:Y:S02]  /*1b3e0*/  IADD3 R132, P4, PT, R138.reuse, R3, RZ ;  /* 0x000000038a847210 */ /* 0x044fe40007f9e0ff */
[----:B------:R-:W-:Y:S02]  /*1b3f0*/  SHF.R.S32.HI R141, RZ, 0x8, R141 ;  /* 0x00000008ff8d7819 */ /* 0x000fe4000001148d */
[C---:B------:R-:W-:Y:S01]  /*1b400*/  LEA.HI.X.SX32 R133, R138.reuse, R2, 0x1, P4 ;  /* 0x000000028a857211 */ /* 0x040fe200020f0eff */
[----:B------:R-:W-:-:S02]  /*1b410*/  VIADD R138, R138, UR5 ;  /* 0x000000058a8a7c36 */ /* 0x000fc40008000000 */
[----:B------:R-:W-:Y:S01]  /*1b420*/  VIADD R140, R0, 0x61 ;  /* 0x00000061008c7836 */ /* 0x000fe20000000000 */
[----:B------:R2:W-:Y:S01]  /*1b430*/  @P6 STG.E.U8 desc[UR26][R136.64], R161 ;  /* 0x000000a188006986 */ /* 0x0005e2000c10111a */
[----:B------:R-:W-:-:S03]  /*1b440*/  F2FP.SATFINITE.E5M2.F32.PACK_AB_MERGE_C R163, R163, R162, RZ ;  /* 0x000000a2a3a3723e */ /* 0x000fc600048060ff */
[----:B------:R5:W-:Y:S01]  /*1b450*/  @P2 STG.E.U8 desc[UR26][R132.64], R141 ;  /* 0x0000008d84002986 */ /* 0x000be2000c10111a */
[C---:B----4-:R-:W-:Y:S01]  /*1b460*/  IADD3 R134, P2, PT, R138.reuse, R3, RZ ;  /* 0x000000038a867210 */ /* 0x050fe20007f5e0ff */
[----:B------:R-:W-:Y:S01]  /*1b470*/  VIADD R139, R138, UR5 ;  /* 0x000000058a8b7c36 */ /* 0x000fe20008000000 */
[----:B0-----:R-:W-:Y:S01]  /*1b480*/  ISETP.LT.AND P4, PT, R140, UR6, !P1 ;  /* 0x000000068c007c0c */ /* 0x001fe2000cf81270 */
[----:B------:R-:W0:Y:S01]  /*1b490*/  LDCU UR6, c[0x0][0x39c] ;  /* 0x00007380ff0677ac */ /* 0x000e220008000800 */
[----:B------:R-:W-:Y:S01]  /*1b4a0*/  PRMT R140, R163, 0x9910, RZ ;  /* 0x00009910a38c7816 */ /* 0x000fe200000000ff */
[----:B--2---:R-:W-:Y:S01]  /*1b4b0*/  VIADD R136, R0, 0x62 ;  /* 0x0000006200887836 */ /* 0x004fe20000000000 */
[----:B------:R-:W-:Y:S01]  /*1b4c0*/  LEA.HI.X.SX32 R135, R138, R2, 0x1, P2 ;  /* 0x000000028a877211 */ /* 0x000fe200010f0eff */
[----:B------:R-:W-:-:S03]  /*1b4d0*/  VIADD R137, R0, 0x63 ;  /* 0x0000006300897836 */ /* 0x000fc60000000000 */
[----:B-1----:R-:W-:Y:S01]  /*1b4e0*/  ISETP.LT.AND P2, PT, R136, UR4, !P1 ;  /* 0x0000000488007c0c */ /* 0x002fe2000cf41270 */
[----:B------:R-:W-:Y:S01]  /*1b4f0*/  IMAD.MOV.U32 R138, RZ, RZ, R140 ;  /* 0x000000ffff8a7224 */ /* 0x000fe200078e008c */
[-C--:B------:R-:W-:Y:S01]  /*1b500*/  IADD3 R136, P6, PT, R139, R3.reuse, RZ ;  /* 0x000000038b887210 */ /* 0x080fe20007fde0ff */
[----:B------:R1:W-:Y:S01]  /*1b510*/  @P3 STG.E.U8 desc[UR26][R134.64], R163 ;  /* 0x000000a386003986 */ /* 0x0003e2000c10111a */
[----:B---3--:R-:W-:Y:S01]  /*1b520*/  ISETP.LT.AND P3, PT, R137, UR7, !P1 ;  /* 0x0000000789007c0c */ /* 0x008fe2000cf61270 */
[----:B------:R-:W2:Y:S01]  /*1b530*/  LDCU UR4, c[0x0][0x39c] ;  /* 0x00007380ff0477ac */ /* 0x000ea20008000800 */
[C---:B------:R-:W-:Y:S01]  /*1b540*/  LEA.HI.X.SX32 R137, R139.reuse, R2, 0x1, P6 ;  /* 0x000000028b897211 */ /* 0x040fe200030f0eff */
[----:B------:R-:W-:Y:S01]  /*1b550*/  VIADD R139, R139, UR5 ;  /* 0x000000058b8b7c36 */ /* 0x000fe20008000000 */
[----:B-----5:R-:W-:Y:S01]  /*1b560*/  SHF.R.S32.HI R141, RZ, 0x8, R138 ;  /* 0x00000008ff8d7819 */ /* 0x020fe2000001148a */
[C---:B------:R-:W-:Y:S01]  /*1b570*/  VIADD R133, R0.reuse, 0x64 ;  /* 0x0000006400857836 */ /* 0x040fe20000000000 */
[----:B------:R-:W-:Y:S01]  /*1b580*/  F2FP.SATFINITE.E5M2.F32.PACK_AB_MERGE_C R165, R165, R164, RZ ;  /* 0x000000a4a5a5723e */ /* 0x000fe200048060ff */
[----:B------:R-:W3:Y:S01]  /*1b590*/  LDCU UR7, c[0x0][0x39c] ;  /* 0x00007380ff0777ac */ /* 0x000ee20008000800 */
[-C--:B------:R-:W-:Y:S01]  /*1b5a0*/  IADD3 R132, P6, PT, R139, R3.reuse, RZ ;  /* 0x000000038b847210 */ /* 0x080fe20007fde0ff */
[----:B------:R4:W-:Y:S01]  /*1b5b0*/  @P5 STG.E.U8 desc[UR26][R136.64], R141 ;  /* 0x0000008d88005986 */ /* 0x0009e2000c10111a */
[----:B0-----:R-:W-:Y:S01]  /*1b5c0*/  ISETP.LT.AND P5, PT, R133, UR6, !P1 ;  /* 0x0000000685007c0c */ /* 0x001fe2000cfa1270 */
[C---:B-1----:R-:W-:Y:S01]  /*1b5d0*/  VIADD R135, R0.reuse, 0x65 ;  /* 0x0000006500877836 */ /* 0x042fe20000000000 */
[CC--:B------:R-:W-:Y:S01]  /*1b5e0*/  LEA.HI.X.SX32 R133, R139.reuse, R2.reuse, 0x1, P6 ;  /* 0x000000028b857211 */ /* 0x0c0fe200030f0eff */
[----:B------:R-:W-:Y:S01]  /*1b5f0*/  VIADD R139, R139, UR5 ;  /* 0x000000058b8b7c36 */ /* 0x000fe20008000000 */
[----:B------:R-:W-:Y:S01]  /*1b600*/  PRMT R138, R165, 0x9910, RZ ;  /* 0x00009910a58a7816 */ /* 0x000fe200000000ff */
[----:B------:R-:W0:Y:S03]  /*1b610*/  LDCU UR6, c[0x0][0x39c] ;  /* 0x00007380ff0677ac */ /* 0x000e260008000800 */
[-C--:B------:R-:W-:Y:S01]  /*1b620*/  IADD3 R134, P6, PT, R139, R3.reuse, RZ ;  /* 0x000000038b867210 */ /* 0x080fe20007fde0ff */
[----:B------:R1:W-:Y:S01]  /*1b630*/  @P0 STG.E.U8 desc[UR26][R132.64], R165 ;  /* 0x000000a584000986 */ /* 0x0003e2000c10111a */
[----:B----4-:R-:W-:Y:S01]  /*1b640*/  IMAD.MOV.U32 R136, RZ, RZ, R138 ;  /* 0x000000ffff887224 */ /* 0x010fe200078e008a */
[----:B--2---:R-:W-:Y:S01]  /*1b650*/  ISETP.LT.AND P0, PT, R135, UR4, !P1 ;  /* 0x0000000487007c0c */ /* 0x004fe2000cf01270 */
[C---:B------:R-:W-:Y:S01]  /*1b660*/  VIADD R138, R139.reuse, UR5 ;  /* 0x000000058b8a7c36 */ /* 0x040fe20008000000 */
[----:B------:R-:W-:Y:S01]  /*1b670*/  LEA.HI.X.SX32 R135, R139, R2, 0x1, P6 ;  /* 0x000000028b877211 */ /* 0x000fe200030f0eff */
[----:B------:R-:W-:Y:S01]  /*1b680*/  VIADD R137, R0, 0x66 ;  /* 0x0000006600897836 */ /* 0x000fe20000000000 */
[----:B------:R-:W-:Y:S01]  /*1b690*/  SHF.R.S32.HI R139, RZ, 0x8, R136 ;  /* 0x00000008ff8b7819 */ /* 0x000fe20000011488 */
[----:B------:R-:W2:Y:S01]  /*1b6a0*/  LDCU UR4, c[0x0][0x39c] ;  /* 0x00007380ff0477ac */ /* 0x000ea20008000800 */
[----:B------:R-:W-:-:S03]  /*1b6b0*/  IADD3 R136, P6, PT, R138, R3, RZ ;  /* 0x000000038a887210 */ /* 0x000fc60007fde0ff */
[----:B------:R4:W-:Y:S01]  /*1b6c0*/  @P4 STG.E.U8 desc[UR26][R134.64], R139 ;  /* 0x0000008b86004986 */ /* 0x0009e2000c10111a */
[----:B---3--:R-:W-:Y:S02]  /*1b6d0*/  ISETP.LT.AND P4, PT, R137, UR7, !P1 ;  /* 0x0000000789007c0c */ /* 0x008fe4000cf81270 */
[----:B------:R-:W-:Y:S01]  /*1b6e0*/  F2FP.SATFINITE.E5M2.F32.PACK_AB_MERGE_C R167, R167, R166, RZ ;  /* 0x000000a6a7a7723e */ /* 0x000fe200048060ff */
[----:B------:R-:W-:Y:S01]  /*1b6f0*/  VIADD R140, R0, 0x67 ;  /* 0x00000067008c7836 */ /* 0x000fe20000000000 */
[C---:B------:R-:W-:Y:S01]  /*1b700*/  LEA.HI.X.SX32 R137, R138.reuse, R2, 0x1, P6 ;  /* 0x000000028a897211 */ /* 0x040fe200030f0eff */
[----:B------:R-:W-:Y:S01]  /*1b710*/  VIADD R138, R138, UR5 ;  /* 0x000000058a8a7c36 */ /* 0x000fe20008000000 */
[----:B------:R-:W3:Y:S03]  /*1b720*/  LDCU UR7, c[0x0][0x39c] ;  /* 0x00007380ff0777ac */ /* 0x000ee60008000800 */
[----:B------:R5:W-:Y:S01]  /*1b730*/  @P2 STG.E.U8 desc[UR26][R136.64], R167 ;  /* 0x000000a788002986 */ /* 0x000be2000c10111a */
[C---:B-1----:R-:W-:Y:S01]  /*1b740*/  IADD3 R132, P2, PT, R138.reuse, R3, RZ ;  /* 0x000000038a847210 */ /* 0x042fe20007f5e0ff */
[----:B----4-:R-:W-:Y:S01]  /*1b750*/  VIADD R139, R138, UR5 ;  /* 0x000000058a8b7c36 */ /* 0x010fe20008000000 */
[----:B------:R-:W-:-:S02]  /*1b760*/  PRMT R141, R167, 0x9910, RZ ;  /* 0x00009910a78d7816 */ /* 0x000fc400000000ff */
[-C--:B------:R-:W-:Y:S01]  /*1b770*/  LEA.HI.X.SX32 R133, R138, R2.reuse, 0x1, P2 ;  /* 0x000000028a857211 */ /* 0x080fe200010f0eff */
[----:B------:R-:W-:Y:S01]  /*1b780*/  VIADD R138, R0, 0x68 ;  /* 0x00000068008a7836 */ /* 0x000fe20000000000 */
[CC--:B------:R-:W-:Y:S02]  /*1b790*/  IADD3 R134, P2, PT, R139.reuse, R3.reuse, RZ ;  /* 0x000000038b867210 */ /* 0x0c0fe40007f5e0ff */
[----:B------:R-:W-:Y:S02]  /*1b7a0*/  SHF.R.S32.HI R141, RZ, 0x8, R141 ;  /* 0x00000008ff8d7819 */ /* 0x000fe4000001148d */
[C---:B------:R-:W-:Y:S01]  /*1b7b0*/  LEA.HI.X.SX32 R135, R139.reuse, R2, 0x1, P2 ;  /* 0x000000028b877211 */ /* 0x040fe200010f0eff */
[----:B------:R-:W-:Y:S01]  /*1b7c0*/  VIADD R139, R139, UR5 ;  /* 0x000000058b8b7c36 */ /* 0x000fe20008000000 */
[----:B--2---:R-:W-:Y:S01]  /*1b7d0*/  ISETP.LT.AND P2, PT, R138, UR4, !P1 ;  /* 0x000000048a007c0c */ /* 0x004fe2000cf41270 */
[----:B------:R-:W1:Y:S01]  /*1b7e0*/  LDCU UR4, c[0x0][0x39c] ;  /* 0x00007380ff0477ac */ /* 0x000e620008000800 */
[----:B------:R-:W-:Y:S01]  /*1b7f0*/  F2FP.SATFINITE.E5M2.F32.PACK_AB_MERGE_C R169, R169, R168, RZ ;  /* 0x000000a8a9a9723e */ /* 0x000fe200048060ff */
[----:B------:R2:W-:Y:S01]  /*1b800*/  @P3 STG.E.U8 desc[UR26][R132.64], R141 ;  /* 0x0000008d84003986 */ /* 0x0005e2000c10111a */
[----:B0-----:R-:W-:Y:S01]  /*1b810*/  ISETP.LT.AND P6, PT, R140, UR6, !P1 ;  /* 0x000000068c007c0c */ /* 0x001fe2000cfc1270 */
[----:B------:R-:W0:Y:S01]  /*1b820*/  LDCU UR6, c[0x0][0x39c] ;  /* 0x00007380ff0677ac */ /* 0x000e220008000800 */
[----:B-----5:R-:W-:-:S02]  /*1b830*/  IADD3 R136, P3, PT, R139, R3, RZ ;  /* 0x000000038b887210 */ /* 0x020fc40007f7e0ff */
[----:B------:R-:W-:Y:S01]  /*1b840*/  PRMT R140, R169, 0x9910, RZ ;  /* 0x00009910a98c7816 */ /* 0x000fe200000000ff */
[C---:B------:R-:W-:Y:S01]  /*1b850*/  VIADD R138, R139.reuse, UR5 ;  /* 0x000000058b8a7c36 */ /* 0x040fe20008000000 */
[----:B------:R-:W-:Y:S02]  /*1b860*/  LEA.HI.X.SX32 R137, R139, R2, 0x1, P3 ;  /* 0x000000028b897211 */ /* 0x000fe400018f0eff */
[----:B------:R-:W-:Y:S01]  /*1b870*/  SHF.R.S32.HI R139, RZ, 0x8, R140 ;  /* 0x00000008ff8b7819 */ /* 0x000fe2000001148c */
[----:B------:R4:W-:Y:S01]  /*1b880*/  @P5 STG.E.U8 desc[UR26][R134.64], R169 ;  /* 0x000000a986005986 */ /* 0x0009e2000c10111a */
[----:B--2---:R-:W-:Y:S01]  /*1b890*/  VIADD R133, R0, 0x6a ;  /* 0x0000006a00857836 */ /* 0x004fe20000000000 */
[----:B------:R-:W-:Y:S02]  /*1b8a0*/  IADD3 R132, P5, PT, R138, R3, RZ ;  /* 0x000000038a847210 */ /* 0x000fe40007fbe0ff */
[----:B------:R2:W-:Y:S01]  /*1b8b0*/  @P0 STG.E.U8 desc[UR26][R136.64], R139 ;  /* 0x0000008b88000986 */ /* 0x0005e2000c10111a */
[----:B------:R-:W-:Y:S01]  /*1b8c0*/  VIADD R142, R0, 0x69 ;  /* 0x00000069008e7836 */ /* 0x000fe20000000000 */
[----:B------:R-:W-:-:S02]  /*1b8d0*/  F2FP.SATFINITE.E5M2.F32.PACK_AB_MERGE_C R171, R171, R170, RZ ;  /* 0x000000aaabab723e */ /* 0x000fc400048060ff */
[----:B---3--:R-:W-:Y:S01]  /*1b8e0*/  ISETP.LT.AND P0, PT, R133, UR7, !P1 ;  /* 0x0000000785007c0c */ /* 0x008fe2000cf01270 */
[----:B------:R-:W3:Y:S01]  /*1b8f0*/  LDCU UR7, c[0x0][0x39c] ;  /* 0x00007380ff0777ac */ /* 0x000ee20008000800 */
[----:B----4-:R-:W-:Y:S01]  /*1b900*/  VIADD R134, R0, 0x6b ;  /* 0x0000006b00867836 */ /* 0x010fe20000000000 */
[C---:B------:R-:W-:Y:S01]  /*1b910*/  LEA.HI.X.SX32 R133, R138.reuse, R2, 0x1, P5 ;  /* 0x000000028a857211 */ /* 0x040fe200028f0eff */
[----:B------:R-:W-:-:S03]  /*1b920*/  VIADD R138, R138, UR5 ;  /* 0x000000058a8a7c36 */ /* 0x000fc60008000000 */
[----:B-1----:R-:W-:Y:S01]  /*1b930*/  ISETP.LT.AND P5, PT, R134, UR4, !P1 ;  /* 0x0000000486007c0c */ /* 0x002fe2000cfa1270 */
[----:B------:R-:W1:Y:S01]  /*1b940*/  LDCU UR4, c[0x0][0x39c] ;  /* 0x00007380ff0477ac */ /* 0x000e620008000800 */
[----:B0-----:R-:W-:Y:S01]  /*1b950*/  ISETP.LT.AND P3, PT, R142, UR6, !P1 ;  /* 0x000000068e007c0c */ /* 0x001fe2000cf61270 */
[----:B------:R0:W-:Y:S01]  /*1b960*/  @P4 STG.E.U8 desc[UR26][R132.64], R171 ;  /* 0x000000ab84004986 */ /* 0x0001e2000c10111a */
[CC--:B------:R-:W-:Y:S01]  /*1b970*/  IADD3 R134, P4, PT, R138.reuse, R3.reuse, RZ ;  /* 0x000000038a867210 */ /* 0x0c0fe20007f9e0ff */
[----:B------:R-:W4:Y:S01]  /*1b980*/  LDCU UR6, c[0x0][0x39c] ;  /* 0x00007380ff0677ac */ /* 0x000f220008000800 */
[C---:B--2---:R-:W-:Y:S01]  /*1b990*/  VIADD R139, R138.reuse, UR5 ;  /* 0x000000058a8b7c36 */ /* 0x044fe20008000000 */
[----:B------:R-:W-:Y:S02]  /*1b9a0*/  PRMT R141, R171, 0x9910, RZ ;  /* 0x00009910ab8d7816 */ /* 0x000fe400000000ff */
[----:B------:R-:W-:Y:S02]  /*1b9b0*/  LEA.HI.X.SX32 R135, R138, R2, 0x1, P4 ;  /* 0x000000028a877211 */ /* 0x000fe400020f0eff */
[----:B------:R-:W-:-:S02]  /*1b9c0*/  IADD3 R136, P4, PT, R139, R3, RZ ;  /* 0x000000038b887210 */ /* 0x000fc40007f9e0ff */
[----:B------:R-:W-:Y:S01]  /*1b9d0*/  SHF.R.S32.HI R141, RZ, 0x8, R141 ;  /* 0x00000008ff8d7819 */ /* 0x000fe2000001148d */
[C---:B0-----:R-:W-:Y:S01]  /*1b9e0*/  VIADD R132, R0.reuse, 0x6c ;  /* 0x0000006c00847836 */ /* 0x041fe20000000000 */
[C---:B------:R-:W-:Y:S01]  /*1b9f0*/  LEA.HI.X.SX32 R137, R139.reuse, R2, 0x1, P4 ;  /* 0x000000028b897211 */ /* 0x040fe200020f0eff */
[----:B------:R-:W-:Y:S01]  /*1ba00*/  VIADD R139, R139, UR5 ;  /* 0x000000058b8b7c36 */ /* 0x000fe20008000000 */
[----:B------:R-:W-:Y:S01]  /*1ba10*/  F2FP.SATFINITE.E5M2.F32.PACK_AB_MERGE_C R173, R173, R172, RZ ;  /* 0x000000acadad723e */ /* 0x000fe200048060ff */
[----:B------:R-:W-:Y:S01]  /*1ba20*/  VIADD R133, R0, 0x6d ;  /* 0x0000006d00857836 */ /* 0x000fe20000000000 */
[----:B------:R0:W-:Y:S01]  /*1ba30*/  @P6 STG.E.U8 desc[UR26][R134.64], R141 ;  /* 0x0000008d86006986 */ /* 0x0001e2000c10111a */
[----:B-1----:R-:W-:Y:S01]  /*1ba40*/  ISETP.LT.AND P4, PT, R132, UR4, !P1 ;  /* 0x0000000484007c0c */ /* 0x002fe2000cf81270 */
[----:B------:R-:W1:Y:S01]  /*1ba50*/  LDCU UR4, c[0x0][0x39c] ;  /* 0x00007380ff0477ac */ /* 0x000e620008000800 */
[----:B------:R-:W-:Y:S02]  /*1ba60*/  PRMT R138, R173, 0x9910, RZ ;  /* 0x00009910ad8a7816 */ /* 0x000fe400000000ff */
[----:B------:R-:W-:Y:S01]  /*1ba70*/  IADD3 R132, P6, PT, R139, R3, RZ ;  /* 0x000000038b847210 */ /* 0x000fe20007fde0ff */
[----:B------:R2:W-:Y:S01]  /*1ba80*/  @P2 STG.E.U8 desc[UR26][R136.64], R173 ;  /* 0x000000ad88002986 */ /* 0x0005e2000c10111a */
[----:B----4-:R-:W-:Y:S01]  /*1ba90*/  ISETP.LT.AND P2, PT, R133, UR6, !P1 ;  /* 0x0000000685007c0c */ /* 0x010fe2000cf41270 */
[----:B------:R-:W4:Y:S01]  /*1baa0*/  LDCU UR6, c[0x0][0x39c] ;  /* 0x00007380ff0677ac */ /* 0x000f220008000800 */
[C---:B------:R-:W-:Y:S01]  /*1bab0*/  LEA.HI.X.SX32 R133, R139.reuse, R2, 0x1, P6 ;  /* 0x000000028b857211 */ /* 0x040fe200030f0eff */
[----:B------:R-:W-:Y:S01]  /*1bac0*/  VIADD R139, R139, UR5 ;  /* 0x000000058b8b7c36 */ /* 0x000fe20008000000 */
[----:B0-----:R-:W-:-:S02]  /*1bad0*/  SHF.R.S32.HI R141, RZ, 0x8, R138 ;  /* 0x00000008ff8d7819 */ /* 0x001fc4000001148a */
[----:B------:R-:W-:Y:S01]  /*1bae0*/  F2FP.SATFINITE.E5M2.F32.PACK_AB_MERGE_C R175, R175, R174, RZ ;  /* 0x000000aeafaf723e */ /* 0x000fe200048060ff */
[C---:B------:R-:W-:Y:S02]  /*1baf0*/  VIADD R138, R139.reuse, UR5 ;  /* 0x000000058b8a7c36 */ /* 0x040fe40008000000 */
[----:B------:R0:W-:Y:S01]  /*1bb00*/  @P3 STG.E.U8 desc[UR26][R132.64], R141 ;  /* 0x0000008d84003986 */ /* 0x0001e2000c10111a */
[-C--:B------:R-:W-:Y:S02]  /*1bb10*/  IADD3 R134, P3, PT, R139, R3.reuse, RZ ;  /* 0x000000038b867210 */ /* 0x080fe40007f7e0ff */
[----:B--2---:R-:W-:Y:S02]  /*1bb20*/  PRMT R137, R175, 0x9910, RZ ;  /* 0x00009910af897816 */ /* 0x004fe400000000ff */
[----:B------:R-:W-:Y:S02]  /*1bb30*/  LEA.HI.X.SX32 R135, R139, R2, 0x1, P3 ;  /* 0x000000028b877211 */ /* 0x000fe400018f0eff */
[----:B------:R-:W-:Y:S01]  /*1bb40*/  IADD3 R136, P3, PT, R138, R3, RZ ;  /* 0x000000038a887210 */ /* 0x000fe20007f7e0ff */
[----:B------:R-:W-:-:S02]  /*1bb50*/  IMAD.MOV.U32 R139, RZ, RZ, R137 ;  /* 0x000000ffff8b7224 */ /* 0x000fc400078e0089 */
[----:B------:R-:W-:Y:S01]  /*1bb60*/  VIADD R140, R0, 0x6e ;  /* 0x0000006e008c7836 */ /* 0x000fe20000000000 */
[C---:B------:R-:W-:Y:S01]  /*1bb70*/  LEA.HI.X.SX32 R137, R138.reuse, R2, 0x1, P3 ;  /* 0x000000028a897211 */ /* 0x040fe200018f0eff */
[----:B------:R-:W-:Y:S01]  /*1bb80*/  VIADD R138, R138, UR5 ;  /* 0x000000058a8a7c36 */ /* 0x000fe20008000000 */
[----:B------:R-:W-:Y:S01]  /*1bb90*/  SHF.R.S32.HI R139, RZ, 0x8, R139 ;  /* 0x00000008ff8b7819 */ /* 0x000fe2000001148b */
[----:B------:R2:W-:Y:S01]  /*1bba0*/  @P0 STG.E.U8 desc[UR26][R134.64], R175 ;  /* 0x000000af86000986 */ /* 0x0005e2000c10111a */
[----:B---3--:R-:W-:Y:S01]  /*1bbb0*/  ISETP.LT.AND P6, PT, R140, UR7, !P1 ;  /* 0x000000078c007c0c */ /* 0x008fe2000cfc1270 */
[C---:B------:R-:W-:Y:S01]  /*1bbc0*/  VIADD R140, R0.reuse, 0x6f ;  /* 0x0000006f008c7836 */ /* 0x040fe20000000000 */
[----:B------:R-:W-:Y:S01]  /*1bbd0*/  F2FP.SATFINITE.E5M2.F32.PACK_AB_MERGE_C R177, R177, R176, RZ ;  /* 0x000000b0b1b1723e */ /* 0x000fe200048060ff */
[----:B0-----:R-:W-:Y:S01]  /*1bbe0*/  VIADD R133, R0, 0x70 ;  /* 0x0000007000857836 */ /* 0x001fe20000000000 */
[----:B------:R0:W-:Y:S01]  /*1bbf0*/  @P5 STG.E.U8 desc[UR26][R136.64], R139 ;  /* 0x0000008b88005986 */ /* 0x0001e2000c10111a */
[----:B------:R-:W-:Y:S01]  /*1bc00*/  IADD3 R132, P5, PT, R138, R3, RZ ;  /* 0x000000038a847210 */ /* 0x000fe20007fbe0ff */
[----:B------:R-:W3:Y:S01]  /*1bc10*/  LDCU UR7, c[0x0][0x39c] ;  /* 0x00007380ff0777ac */ /* 0x000ee20008000800 */
[----:B-1----:R-:W-:-:S02]  /*1bc20*/  ISETP.LT.AND P0, PT, R140, UR4, !P1 ;  /* 0x000000048c007c0c */ /* 0x002fc4000cf01270 */
[----:B----4-:R-:W-:Y:S01]  /*1bc30*/  ISETP.LT.AND P3, PT, R133, UR6, !P1 ;  /* 0x0000000685007c0c */ /* 0x010fe2000cf61270 */
[----:B------:R-:W1:Y:S01]  /*1bc40*/  LDCU UR4, c[0x0][0x39c] ;  /* 0x00007380ff0477ac */ /* 0x000e620008000800 */
[C---:B------:R-:W-:Y:S01]  /*1bc50*/  LEA.HI.X.SX32 R133, R138.reuse, R2, 0x1, P5 ;  /* 0x000000028a857211 */ /* 0x040fe200028f0eff */
[----:B------:R-:W-:Y:S01]  /*1bc60*/  VIADD R138, R138, UR5 ;  /* 0x000000058a8a7c36 */ /* 0x000fe20008000000 */
[----:B------:R-:W-:Y:S01]  /*1bc70*/  PRMT R141, R177, 0x9910, RZ ;  /* 0x00009910b18d7816 */ /* 0x000fe200000000ff */
[----:B------:R-:W4:Y:S02]  /*1bc80*/  LDCU UR6, c[0x0][0x39c] ;  /* 0x00007380ff0677ac */ /* 0x000f240008000800 */
[----:B------:R5:W-:Y:S01]  /*1bc90*/  @P4 STG.E.U8 desc[UR26][R132.64], R177 ;  /* 0x000000b184004986 */ /* 0x000be2000c10111a */
[C---:B--2---:R-:W-:Y:S01]  /*1bca0*/  IADD3 R134, P4, PT, R138.reuse, R3, RZ ;  /* 0x000000038a867210 */ /* 0x044fe20007f9e0ff */
[----:B0-----:R-:W-:Y:S01]  /*1bcb0*/  VIADD R139, R138, UR5 ;  /* 0x000000058a8b7c36 */ /* 0x001fe20008000000 */
[----:B------:R-:W-:-:S02]  /*1bcc0*/  SHF.R.S32.HI R141, RZ, 0x8, R141 ;  /* 0x00000008ff8d7819 */ /* 0x000fc4000001148d */
[----:B------:R-:W-:Y:S02]  /*1bcd0*/  LEA.HI.X.SX32 R135, R138, R2, 0x1, P4 ;  /* 0x000000028a877211 */ /* 0x000fe400020f0eff */
[----:B------:R-:W-:Y:S01]  /*1bce0*/  IADD3 R136, P4, PT, R139, R3, RZ ;  /* 0x000000038b887210 */ /* 0x000fe20007f9e0ff */
[C---:B------:R-:W-:Y:S01]  /*1bcf0*/  VIADD R138, R0.reuse, 0x72 ;  /* 0x00000072008a7836 */ /* 0x040fe20000000000 */
[----:B------:R-:W-:Y:S02]  /*1bd00*/  F2FP.SATFINITE.E5M2.F32.PACK_AB_MERGE_C R179, R179, R178, RZ ;  /* 0x000000b2b3b3723e */ /* 0x000fe400048060ff */
[C---:B------:R-:W-:Y:S01]  /*1bd10*/  LEA.HI.X.SX32 R137, R139.reuse, R2, 0x1, P4 ;  /* 0x000000028b897211 */ /* 0x040fe200020f0eff */
[----:B------:R-:W-:Y:S01]  /*1bd20*/  VIADD R139, R139, UR5 ;  /* 0x000000058b8b7c36 */ /* 0x000fe20008000000 */
[----:B------:R0:W-:Y:S01]  /*1bd30*/  @P2 STG.E.U8 desc[UR26][R134.64], R141 ;  /* 0x0000008d86002986 */ /* 0x0001e2000c10111a */
[----:B------:R-:W-:Y:S01]  /*1bd40*/  VIADD R140, R0, 0x71 ;  /* 0x00000071008c7836 */ /* 0x000fe20000000000 */
[----:B-1----:R-:W-:Y:S01]  /*1bd50*/  ISETP.LT.AND P2, PT, R138, UR4, !P1 ;  /* 0x000000048a007c0c */ /* 0x002fe2000cf41270 */
[----:B------:R-:W1:Y:S01]  /*1bd60*/  LDCU UR4, c[0x0][0x39c] ;  /* 0x00007380ff0477ac */ /* 0x000e620008000800 */
[----:B------:R-:W-:-:S02]  /*1bd70*/  PRMT R138, R179, 0x9910, RZ ;  /* 0x00009910b38a7816 */ /* 0x000fc400000000ff */
[C---:B-----5:R-:W-:Y:S02]  /*1bd80*/  IADD3 R132, P4, PT, R139.reuse, R3, RZ ;  /* 0x000000038b847210 */ /* 0x060fe40007f9e0ff */
[----:B---3--:R-:W-:Y:S01]  /*1bd90*/  ISETP.LT.AND P5, PT, R140, UR7, !P1 ;  /* 0x000000078c007c0c */ /* 0x008fe2000cfa1270 */
[----:B------:R-:W2:Y:S01]  /*1bda0*/  LDCU UR7, c[0x0][0x39c] ;  /* 0x00007380ff0777ac */ /* 0x000ea20008000800 */
[C---:B------:R-:W-:Y:S01]  /*1bdb0*/  LEA.HI.X.SX32 R133, R139.reuse, R2, 0x1, P4 ;  /* 0x000000028b857211 */ /* 0x040fe200020f0eff */
[----:B------:R-:W-:Y:S01]  /*1bdc0*/  VIADD R139, R139, UR5 ;  /* 0x000000058b8b7c36 */ /* 0x000fe20008000000 */
[----:B0-----:R-:W-:Y:S01]  /*1bdd0*/  SHF.R.S32.HI R141, RZ, 0x8, R138 ;  /* 0x00000008ff8d7819 */ /* 0x001fe2000001148a */
[----:B------:R-:W-:Y:S01]  /*1bde0*/  VIADD R140, R0, 0x73 ;  /* 0x00000073008c7836 */ /* 0x000fe20000000000 */
[----:B------:R0:W-:Y:S01]  /*1bdf0*/  @P6 STG.E.U8 desc[UR26][R136.64], R179 ;  /* 0x000000b388006986 */ /* 0x0001e2000c10111a */
[----:B------:R-:W-:-:S03]  /*1be00*/  F2FP.SATFINITE.E5M2.F32.PACK_AB_MERGE_C R181, R181, R180, RZ ;  /* 0x000000b4b5b5723e */ /* 0x000fc600048060ff */
[----:B------:R3:W-:Y:S01]  /*1be10*/  @P0 STG.E.U8 desc[UR26][R132.64], R141 ;  /* 0x0000008d84000986 */ /* 0x0007e2000c10111a */
[C---:B------:R-:W-:Y:S01]  /*1be20*/  IADD3 R134, P0, PT, R139.reuse, R3, RZ ;  /* 0x000000038b867210 */ /* 0x040fe20007f1e0ff */
[----:B------:R-:W-:Y:S01]  /*1be30*/  VIADD R138, R139, UR5 ;  /* 0x000000058b8a7c36 */ /* 0x000fe20008000000 */
[----:B----4-:R-:W-:Y:S01]  /*1be40*/  ISETP.LT.AND P4, PT, R140, UR6, !P1 ;  /* 0x000000068c007c0c */ /* 0x010fe2000cf81270 */
[----:B------:R-:W4:Y:S01]  /*1be50*/  LDCU UR6, c[0x0][0x39c] ;  /* 0x00007380ff0677ac */ /* 0x000f220008000800 */
[----:B------:R-:W-:Y:S01]  /*1be60*/  PRMT R140, R181, 0x9910, RZ ;  /* 0x00009910b58c7816 */ /* 0x000fe200000000ff */
[C---:B0-----:R-:W-:Y:S01]  /*1be70*/  VIADD R136, R0.reuse, 0x74 ;  /* 0x0000007400887836 */ /* 0x041fe20000000000 */
[----:B------:R-:W-:Y:S01]  /*1be80*/  LEA.HI.X.SX32 R135, R139, R2, 0x1, P0 ;  /* 0x000000028b877211 */ /* 0x000fe200000f0eff */
[----:B------:R-:W-:-:S03]  /*1be90*/  VIADD R137, R0, 0x75 ;  /* 0x0000007500897836 */ /* 0x000fc60000000000 */
[----:B-1----:R-:W-:Y:S01]  /*1bea0*/  ISETP.LT.AND P0, PT, R136, UR4, !P1 ;  /* 0x0000000488007c0c */ /* 0x002fe2000cf01270 */
[----:B------:R-:W-:Y:S01]  /*1beb0*/  IMAD.MOV.U32 R139, RZ, RZ, R140 ;  /* 0x000000ffff8b7224 */ /* 0x000fe200078e008c */
[CC--:B------:R-:W-:Y:S01]  /*1bec0*/  IADD3 R136, P6, PT, R138.reuse, R3.reuse, RZ ;  /* 0x000000038a887210 */ /* 0x0c0fe20007fde0ff */
[----:B------:R0:W-:Y:S01]  /*1bed0*/  @P3 STG.E.U8 desc[UR26][R134.64], R181 ;  /* 0x000000b586003986 */ /* 0x0001e2000c10111a */
[----:B--2---:R-:W-:Y:S01]  /*1bee0*/  ISETP.LT.AND P3, PT, R137, UR7, !P1 ;  /* 0x0000000789007c0c */ /* 0x004fe2000cf61270 */
[----:B------:R-:W1:Y:S01]  /*1bef0*/  LDCU UR4, c[0x0][0x39c] ;  /* 0x00007380ff0477ac */ /* 0x000e620008000800 */
[CC--:B------:R-:W-:Y:S01]  /*1bf00*/  LEA.HI.X.SX32 R137, R138.reuse, R2.reuse, 0x1, P6 ;  /* 0x000000028a897211 */ /* 0x0c0fe200030f0eff */
[----:B------:R-:W-:Y:S01]  /*1bf10*/  VIADD R138, R138, UR5 ;  /* 0x000000058a8a7c36 */ /* 0x000fe20008000000 */
[----:B------:R-:W-:Y:S01]  /*1bf20*/  SHF.R.S32.HI R139, RZ, 0x8, R139 ;  /* 0x00000008ff8b7819 */ /* 0x000fe2000001148b */
[----:B---3--:R-:W-:Y:S01]  /*1bf30*/  VIADD R133, R0, 0x76 ;  /* 0x0000007600857836 */ /* 0x008fe20000000000 */
[----:B------:R-:W2:Y:S02]  /*1bf40*/  LDCU UR7, c[0x0][0x39c] ;  /* 0x00007380ff0777ac */ /* 0x000ea40008000800 */
[C---:B------:R-:W-:Y:S01]  /*1bf50*/  IADD3 R132, P6, PT, R138.reuse, R3, RZ ;  /* 0x000000038a847210 */ /* 0x040fe20007fde0ff */
[----:B------:R3:W-:Y:S01]  /*1bf60*/  @P5 STG.E.U8 desc[UR26][R136.64], R139 ;  /* 0x0000008b88005986 */ /* 0x0007e2000c10111a */
[----:B----4-:R-:W-:Y:S01]  /*1bf70*/  ISETP.LT.AND P5, PT, R133, UR6, !P1 ;  /* 0x0000000685007c0c */ /* 0x010fe2000cfa1270 */
[----:B------:R-:W4:Y:S01]  /*1bf80*/  LDCU UR6, c[0x0][0x39c] ;  /* 0x00007380ff0677ac */ /* 0x000f220008000800 */
[C---:B------:R-:W-:Y:S01]  /*1bf90*/  LEA.HI.X.SX32 R133, R138.reuse, R2, 0x1, P6 ;  /* 0x000000028a857211 */ /* 0x040fe200030f0eff */
[----:B------:R-:W-:Y:S01]  /*1bfa0*/  VIADD R138, R138, UR5 ;  /* 0x000000058a8a7c36 */ /* 0x000fe20008000000 */
[----:B------:R-:W-:Y:S01]  /*1bfb0*/  F2FP.SATFINITE.E5M2.F32.PACK_AB_MERGE_C R183, R183, R182, RZ ;  /* 0x000000b6b7b7723e */ /* 0x000fe200048060ff */
[----:B0-----:R-:W-:-:S03]  /*1bfc0*/  VIADD R135, R0, 0x77 ;  /* 0x0000007700877836 */ /* 0x001fc60000000000 */
[----:B------:R-:W-:Y:S02]  /*1bfd0*/  PRMT R141, R183, 0x9910, RZ ;  /* 0x00009910b78d7816 */ /* 0x000fe400000000ff */
[CC--:B------:R-:W-:Y:S01]  /*1bfe0*/  IADD3 R134, P6, PT, R138.reuse, R3.reuse, RZ ;  /* 0x000000038a867210 */ /* 0x0c0fe20007fde0ff */
[----:B------:R0:W-:Y:S01]  /*1bff0*/  @P2 STG.E.U8 desc[UR26][R132.64], R183 ;  /* 0x000000b784002986 */ /* 0x0001e2000c10111a */
[----:B---3--:R-:W-:Y:S01]  /*1c000*/  VIADD R139, R138, UR5 ;  /* 0x000000058a8b7c36 */ /* 0x008fe20008000000 */
[----:B-1----:R-:W-:Y:S01]  /*1c010*/  ISETP.LT.AND P2, PT, R135, UR4, !P1 ;  /* 0x0000000487007c0c */ /* 0x002fe2000cf41270 */
[----:B------:R-:W-:Y:S01]  /*1c020*/  VIADD R137, R0, 0x78 ;  /* 0x0000007800897836 */ /* 0x000fe20000000000 */
[----:B------:R-:W-:Y:S01]  /*1c030*/  LEA.HI.X.SX32 R135, R138, R2, 0x1, P6 ;  /* 0x000000028a877211 */ /* 0x000fe200030f0eff */
[----:B------:R-:W1:Y:S01]  /*1c040*/  LDCU UR4, c[0x0][0x39c] ;  /* 0x00007380ff0477ac */ /* 0x000e620008000800 */
[----:B------:R-:W-:Y:S02]  /*1c050*/  SHF.R.S32.HI R141, RZ, 0x8, R141 ;  /* 0x00000008ff8d7819 */ /* 0x000fe4000001148d */
[----:B------:R-:W-:Y:S01]  /*1c060*/  IADD3 R136, P6, PT, R139, R3, RZ ;  /* 0x000000038b887210 */ /* 0x000fe20007fde0ff */
[----:B------:R-:W-:-:S02]  /*1c070*/  VIADD R138, R0, 0x79 ;  /* 0x00000079008a7836 */ /* 0x000fc40000000000 */
[----:B------:R3:W-:Y:S01]  /*1c080*/  @P4 STG.E.U8 desc[UR26][R134.64], R141 ;  /* 0x0000008d86004986 */ /* 0x0007e2000c10111a */
[----:B--2---:R-:W-:Y:S01]  /*1c090*/  ISETP.LT.AND P4, PT, R137, UR7, !P1 ;  /* 0x0000000789007c0c */ /* 0x004fe2000cf81270 */
[----:B------:R-:W2:Y:S01]  /*1c0a0*/  LDCU UR7, c[0x0][0x39c] ;  /* 0x00007380ff0777ac */ /* 0x000ea20008000800 */
[C---:B------:R-:W-:Y:S01]  /*1c0b0*/  LEA.HI.X.SX32 R137, R139.reuse, R2, 0x1, P6 ;  /* 0x000000028b897211 */ /* 0x040fe200030f0eff */
[----:B------:R-:W-:Y:S01]  /*1c0c0*/  VIADD R139, R139, UR5 ;  /* 0x000000058b8b7c36 */ /* 0x000fe20008000000 */
[----:B------:R-:W-:Y:S02]  /*1c0d0*/  F2FP.SATFINITE.E5M2.F32.PACK_AB_MERGE_C R185, R185, R184, RZ ;  /* 0x000000b8b9b9723e */ /* 0x000fe400048060ff */
[----:B----4-:R-:W-:Y:S02]  /*1c0e0*/  ISETP.LT.AND P6, PT, R138, UR6, !P1 ;  /* 0x000000068a007c0c */ /* 0x010fe4000cfc1270 */
[----:B0-----:R-:W-:Y:S01]  /*1c0f0*/  PRMT R133, R185, 0x9910, RZ ;  /* 0x00009910b9857816 */ /* 0x001fe200000000ff */
[----:B------:R0:W-:Y:S01]  /*1c100*/  @P0 STG.E.U8 desc[UR26][R136.64], R185 ;  /* 0x000000b988000986 */ /* 0x0001e2000c10111a */
[CC--:B------:R-:W-:Y:S01]  /*1c110*/  IADD3 R132, P0, PT, R139.reuse, R3.reuse, RZ ;  /* 0x000000038b847210 */ /* 0x0c0fe20007f1e0ff */
[----:B------:R-:W-:Y:S01]  /*1c120*/  VIADD R138, R139, UR5 ;  /* 0x000000058b8a7c36 */ /* 0x000fe20008000000 */
[----:B------:R-:W-:Y:S01]  /*1c130*/  F2FP.SATFINITE.E5M2.F32.PACK_AB_MERGE_C R187, R187, R186, RZ ;  /* 0x000000babbbb723e */ /* 0x000fe200048060ff */
[----:B---3--:R-:W-:Y:S01]  /*1c140*/  IMAD.MOV.U32 R141, RZ, RZ, R133 ;  /* 0x000000ffff8d7224 */ /* 0x008fe200078e0085 */
[----:B------:R-:W-:Y:S01]  /*1c150*/  LEA.HI.X.SX32 R133, R139, R2, 0x1, P0 ;  /* 0x000000028b857211 */ /* 0x000fe200000f0eff */
[----:B------:R-:W-:Y:S01]  /*1c160*/  VIADD R139, R0, 0x7a ;  /* 0x0000007a008b7836 */ /* 0x000fe20000000000 */
[----:B------:R-:W-:Y:S01]  /*1c170*/  IADD3 R134, P0, PT, R138, R3, RZ ;  /* 0x000000038a867210 */ /* 0x000fe20007f1e0ff */
[----:B------:R-:W3:Y:S01]  /*1c180*/  LDCU UR6, c[0x0][0x39c] ;  /* 0x00007380ff0677ac */ /* 0x000ee20008000800 */
[----:B------:R-:W-:-:S02]  /*1c190*/  SHF.R.S32.HI R141, RZ, 0x8, R141 ;  /* 0x00000008ff8d7819 */ /* 0x000fc4000001148d */
[C---:B------:R-:W-:Y:S02]  /*1c1a0*/  LEA.HI.X.SX32 R135, R138.reuse, R2, 0x1, P0 ;  /* 0x000000028a877211 */ /* 0x040fe400000f0eff */
[----:B-1----:R-:W-:Y:S01]  /*1c1b0*/  ISETP.LT.AND P0, PT, R139, UR4, !P1 ;  /* 0x000000048b007c0c */ /* 0x002fe2000cf01270 */
[----:B------:R-:W1:Y:S01]  /*1c1c0*/  LDCU UR4, c[0x0][0x39c] ;  /* 0x00007380ff0477ac */ /* 0x000e620008000800 */
        /* <DEDUP_REMOVED lines=10> */
[C---:B0-----:R-:W-:Y:S02]  /*1c270*/  VIADD R134, R0.reuse, 0x7d ;  /* 0x0000007d00867836 */ /* 0x041fe40000000000 */
[----:B------:R0:W-:Y:S01]  /*1c280*/  @P2 STG.E.U8 desc[UR26][R136.64], R141 ;  /* 0x0000008d88002986 */ /* 0x0001e2000c10111a */
[----:B--2---:R-:W-:Y:S01]  /*1c290*/  ISETP.LT.AND P2, PT, R133, UR7, !P1 ;  /* 0x0000000785007c0c */ /* 0x004fe2000cf41270 */
[----:B------:R-:W-:Y:S01]  /*1c2a0*/  VIADD R142, R0, 0x7b ;  /* 0x0000007b008e7836 */ /* 0x000fe20000000000 */
[C---:B------:R-:W-:Y:S01]  /*1c2b0*/  LEA.HI.X.SX32 R133, R139.reuse, R2, 0x1, P5 ;  /* 0x000000028b857211 */ /* 0x040fe200028f0eff */
[----:B------:R-:W-:Y:S01]  /*1c2c0*/  VIADD R139, R139, UR5 ;  /* 0x000000058b8b7c36 */ /* 0x000fe20008000000 */
[----:B------:R-:W-:Y:S01]  /*1c2d0*/  F2FP.SATFINITE.E5M2.F32.PACK_AB_MERGE_C R189, R189, R188, RZ ;  /* 0x000000bcbdbd723e */ /* 0x000fe200048060ff */
[----:B------:R-:W2:Y:S01]  /*1c2e0*/  LDCU UR7, c[0x0][0x39c] ;  /* 0x00007380ff0777ac */ /* 0x000ea20008000800 */
[----:B-1----:R-:W-:Y:S01]  /*1c2f0*/  ISETP.LT.AND P5, PT, R134, UR4, !P1 ;  /* 0x0000000486007c0c */ /* 0x002fe2000cfa1270 */
[----:B------:R-:W1:Y:S01]  /*1c300*/  LDCU UR4, c[0x0][0x39c] ;  /* 0x00007380ff0477ac */ /* 0x000e620008000800 */
[----:B------:R-:W-:Y:S01]  /*1c310*/  PRMT R135, R189, 0x9910, RZ ;  /* 0x00009910bd877816 */ /* 0x000fe200000000ff */
[----:B------:R4:W-:Y:S01]  /*1c320*/  @P4 STG.E.U8 desc[UR26][R132.64], R189 ;  /* 0x000000bd84004986 */ /* 0x0009e2000c10111a */
[----:B---3--:R-:W-:Y:S01]  /*1c330*/  ISETP.LT.AND P3, PT, R142, UR6, !P1 ;  /* 0x000000068e007c0c */ /* 0x008fe2000cf61270 */
[----:B------:R-:W3:Y:S01]  /*1c340*/  LDCU UR6, c[0x0][0x39c] ;  /* 0x00007380ff0677ac */ /* 0x000ee20008000800 */
        /* <DEDUP_REMOVED lines=8> */
[----:B------:R-:W-:Y:S01]  /*1c3d0*/  VIADD R138, R138, UR5 ;  /* 0x000000058a8a7c36 */ /* 0x000fe20008000000 */
[----:B------:R-:W-:Y:S01]  /*1c3e0*/  F2FP.SATFINITE.E5M2.F32.PACK_AB_MERGE_C R191, R191, R190, RZ ;  /* 0x000000bebfbf723e */ /* 0x000fe200048060ff */
[----:B------:R-:W-:Y:S01]  /*1c3f0*/  VIADD R133, R0, 0x7f ;  /* 0x0000007f00857836 */ /* 0x000fe20000000000 */
[----:B------:R0:W-:Y:S01]  /*1c400*/  @P6 STG.E.U8 desc[UR26][R134.64], R139 ;  /* 0x0000008b86006986 */ /* 0x0001e2000c10111a */
[----:B-1----:R-:W-:-:S02]  /*1c410*/  ISETP.LT.AND P4, PT, R132, UR4, !P1 ;  /* 0x0000000484007c0c */ /* 0x002fc4000cf81270 */
[----:B------:R-:W-:Y:S02]  /*1c420*/  F2FP.SATFINITE.E5M2.F32.PACK_AB_MERGE_C R193, R193, R192, RZ ;  /* 0x000000c0c1c1723e */ /* 0x000fe400048060ff */
[----:B------:R-:W-:Y:S01]  /*1c430*/  PRMT R141, R191, 0x9910, RZ ;  /* 0x00009910bf8d7816 */ /* 0x000fe200000000ff */
[----:B------:R1:W-:Y:S01]  /*1c440*/  @P0 STG.E.U8 desc[UR26][R136.64], R191 ;  /* 0x000000bf88000986 */ /* 0x0003e2000c10111a */
[----:B------:R-:W-:Y:S01]  /*1c450*/  IADD3 R132, P6, PT, R138, R3, RZ ;  /* 0x000000038a847210 */ /* 0x000fe20007fde0ff */
[----:B------:R-:W-:Y:S01]  /*1c460*/  VIADD R140, R0, 0x80 ;  /* 0x00000080008c7836 */ /* 0x000fe20000000000 */
[----:B---3--:R-:W-:Y:S01]  /*1c470*/  ISETP.LT.AND P0, PT, R133, UR6, !P1 ;  /* 0x0000000685007c0c */ /* 0x008fe2000cf01270 */
[----:B------:R-:W3:Y:S01]  /*1c480*/  LDCU UR6, c[0x0][0x39c] ;  /* 0x00007380ff0677ac */ /* 0x000ee20008000800 */
[C---:B------:R-:W-:Y:S01]  /*1c490*/  LEA.HI.X.SX32 R133, R138.reuse, R2, 0x1, P6 ;  /* 0x000000028a857211 */ /* 0x040fe200030f0eff */
[----:B------:R-:W-:Y:S01]  /*1c4a0*/  VIADD R138, R138, UR5 ;  /* 0x000000058a8a7c36 */ /* 0x000fe20008000000 */
[----:B------:R-:W-:Y:S01]  /*1c4b0*/  SHF.R.S32.HI R141, RZ, 0x8, R141 ;  /* 0x00000008ff8d7819 */ /* 0x000fe2000001148d */
[----:B------:R-:W4:Y:S02]  /*1c4c0*/  LDCU UR4, c[0x0][0x39c] ;  /* 0x00007380ff0477ac */ /* 0x000f240008000800 */
[----:B0-----:R-:W-:-:S02]  /*1c4d0*/  VIADD R139, R138, UR5 ;  /* 0x000000058a8b7c36 */ /* 0x001fc40008000000 */
[----:B------:R0:W-:Y:S01]  /*1c4e0*/  @P3 STG.E.U8 desc[UR26][R132.64], R141 ;  /* 0x0000008d84003986 */ /* 0x0001e2000c10111a */
[CC--:B------:R-:W-:Y:S02]  /*1c4f0*/  IADD3 R134, P3, PT, R138.reuse, R3.reuse, RZ ;  /* 0x000000038a867210 */ /* 0x0c0fe40007f7e0ff */
[----:B-1----:R-:W-:Y:S02]  /*1c500*/  PRMT R137, R193, 0x9910, RZ ;  /* 0x00009910c1897816 */ /* 0x002fe400000000ff */
[-C--:B------:R-:W-:Y:S02]  /*1c510*/  LEA.HI.X.SX32 R135, R138, R2.reuse, 0x1, P3 ;  /* 0x000000028a877211 */ /* 0x080fe400018f0eff */
[C---:B------:R-:W-:Y:S01]  /*1c520*/  IADD3 R136, P3, PT, R139.reuse, R3, RZ ;  /* 0x000000038b887210 */ /* 0x040fe20007f7e0ff */
[----:B------:R-:W-:Y:S01]  /*1c530*/  IMAD.MOV.U32 R138, RZ, RZ, R137 ;  /* 0x000000ffff8a7224 */ /* 0x000fe200078e0089 */
[----:B--2---:R-:W-:Y:S01]  /*1c540*/  ISETP.LT.AND P6, PT, R140, UR7, !P1 ;  /* 0x000000078c007c0c */ /* 0x004fe2000cfc1270 */
[----:B------:R-:W1:Y:S01]  /*1c550*/  LDCU UR7, c[0x0][0x39c] ;  /* 0x00007380ff0777ac */ /* 0x000e620008000800 */
        /* <DEDUP_REMOVED lines=9> */
[----:B---3--:R-:W-:Y:S01]  /*1c5f0*/  ISETP.LT.AND P3, PT, R133, UR6, !P1 ;  /* 0x0000000685007c0c */ /* 0x008fe2000cf61270 */
[----:B------:R-:W-:Y:S01]  /*1c600*/  VIADD R138, R0, 0x83 ;  /* 0x00000083008a7836 */ /* 0x000fe20000000000 */
[----:B----4-:R-:W-:Y:S01]  /*1c610*/  ISETP.LT.AND P2, PT, R140, UR4, !P1 ;  /* 0x000000048c007c0c */ /* 0x010fe2000cf41270 */
[----:B------:R-:W3:Y:S01]  /*1c620*/  LDCU UR4, c[0x0][0x39c] ;  /* 0x00007380ff0477ac */ /* 0x000ee20008000800 */
[C---:B------:R-:W-:Y:S01]  /*1c630*/  LEA.HI.X.SX32 R133, R139.reuse, R2, 0x1, P5 ;  /* 0x000000028b857211 */ /* 0x040fe200028f0eff */
[----:B------:R-:W-:Y:S01]  /*1c640*/  VIADD R139, R139, UR5 ;  /* 0x000000058b8b7c36 */ /* 0x000fe20008000000 */
[----:B0-----:R-:W-:Y:S01]  /*1c650*/  PRMT R135, R195, 0x9910, RZ ;  /* 0x00009910c3877816 */ /* 0x001fe200000000ff */
[----:B------:R-:W0:Y:S01]  /*1c660*/  LDCU UR6, c[0x0][0x39c] ;  /* 0x00007380ff0677ac */ /* 0x000e220008000800 */
[----:B-1----:R-:W-:Y:S01]  /*1c670*/  ISETP.LT.AND P5, PT, R138, UR7, !P1 ;  /* 0x000000078a007c0c */ /* 0x002fe2000cfa1270 */
[----:B------:R1:W-:Y:S01]  /*1c680*/  @P4 STG.E.U8 desc[UR26][R132.64], R195 ;  /* 0x000000c384004986 */ /* 0x0003e2000c10111a */
[----:B------:R-:W-:Y:S01]  /*1c690*/  IADD3 R134, P4, PT, R139, R3, RZ ;  /* 0x000000038b867210 */ /* 0x000fe20007f9e0ff */
[----:B--2---:R-:W-:Y:S01]  /*1c6a0*/  IMAD.MOV.U32 R136, RZ, RZ, R135 ;  /* 0x000000ffff887224 */ /* 0x004fe200078e0087 */
[----:B------:R-:W-:Y:S01]  /*1c6b0*/  F2FP.SATFINITE.E5M2.F32.PACK_AB_MERGE_C R141, R69, R68, RZ ;  /* 0x00000044458d723e */ /* 0x000fe200048060ff */
[C---:B------:R-:W-:Y:S01]  /*1c6c0*/  VIADD R138, R139.reuse, UR5 ;  /* 0x000000058b8a7c36 */ /* 0x040fe20008000000 */
[----:B------:R-:W-:Y:S01]  /*1c6d0*/  LEA.HI.X.SX32 R135, R139, R2, 0x1, P4 ;  /* 0x000000028b877211 */ /* 0x000fe200020f0eff */
[----:B------:R-:W2:Y:S01]  /*1c6e0*/  LDCU UR7, c[0x0][0x39c] ;  /* 0x00007380ff0777ac */ /* 0x000ea20008000800 */
[----:B------:R-:W-:-:S02]  /*1c6f0*/  SHF.R.S32.HI R139, RZ, 0x8, R136 ;  /* 0x00000008ff8b7819 */ /* 0x000fc40000011488 */
[----:B------:R-:W-:Y:S01]  /*1c700*/  IADD3 R136, P4, PT, R138, R3, RZ ;  /* 0x000000038a887210 */ /* 0x000fe20007f9e0ff */
[----:B------:R-:W-:-:S03]  /*1c710*/  VIADD R68, R0, 0x84 ;  /* 0x0000008400447836 */ /* 0x000fc60000000000 */
[C---:B------:R-:W-:Y:S01]  /*1c720*/  LEA.HI.X.SX32 R137, R138.reuse, R2, 0x1, P4 ;  /* 0x000000028a897211 */ /* 0x040fe200020f0eff */
[----:B------:R-:W-:Y:S01]  /*1c730*/  VIADD R138, R138, UR5 ;  /* 0x000000058a8a7c36 */ /* 0x000fe20008000000 */
[----:B------:R4:W-:Y:S01]  /*1c740*/  @P0 STG.E.U8 desc[UR26][R134.64], R139 ;  /* 0x0000008b86000986 */ /* 0x0009e2000c10111a */
[----:B---3--:R-:W-:Y:S01]  /*1c750*/  ISETP.LT.AND P0, PT, R68, UR4, !P1 ;  /* 0x0000000444007c0c */ /* 0x008fe2000cf01270 */
[----:B------:R-:W3:Y:S01]  /*1c760*/  LDCU UR4, c[0x0][0x39c] ;  /* 0x00007380ff0477ac */ /* 0x000ee20008000800 */
[----:B-1----:R-:W-:Y:S02]  /*1c770*/  PRMT R132, R141, 0x9910, RZ ;  /* 0x000099108d847816 */ /* 0x002fe400000000ff */
[----:B------:R-:W-:Y:S01]  /*1c780*/  IADD3 R68, P4, PT, R138, R3, RZ ;  /* 0x000000038a447210 */ /* 0x000fe20007f9e0ff */
[----:B------:R-:W-:-:S03]  /*1c790*/  VIADD R133, R0, 0x85 ;  /* 0x0000008500857836 */ /* 0x000fc60000000000 */
[C---:B------:R-:W-:Y:S01]  /*1c7a0*/  LEA.HI.X.SX32 R69, R138.reuse, R2, 0x1, P4 ;  /* 0x000000028a457211 */ /* 0x040fe200020f0eff */
[----:B------:R-:W-:Y:S01]  /*1c7b0*/  VIADD R138, R138, UR5 ;  /* 0x000000058a8a7c36 */ /* 0x000fe20008000000 */
[----:B----4-:R-:W-:Y:S01]  /*1c7c0*/  SHF.R.S32.HI R135, RZ, 0x8, R132 ;  /* 0x00000008ff877819 */ /* 0x010fe20000011484 */
[----:B------:R1:W-:Y:S01]  /*1c7d0*/  @P6 STG.E.U8 desc[UR26][R136.64], R141 ;  /* 0x0000008d88006986 */ /* 0x0003e2000c10111a */
[----:B------:R-:W-:Y:S01]  /*1c7e0*/  F2FP.SATFINITE.E5M2.F32.PACK_AB_MERGE_C R139, R71, R70, RZ ;  /* 0x00000046478b723e */ /* 0x000fe200048060ff */
[----:B------:R-:W-:Y:S02]  /*1c7f0*/  VIADD R132, R0, 0x86 ;  /* 0x0000008600847836 */ /* 0x000fe40000000000 */
[----:B------:R4:W-:Y:S01]  /*1c800*/  @P2 STG.E.U8 desc[UR26][R68.64], R135 ;  /* 0x0000008744002986 */ /* 0x0009e2000c10111a */
[CC--:B------:R-:W-:Y:S01]  /*1c810*/  IADD3 R70, P2, PT, R138.reuse, R3.reuse, RZ ;  /* 0x000000038a467210 */ /* 0x0c0fe20007f5e0ff */
[C---:B------:R-:W-:Y:S01]  /*1c820*/  VIADD R134, R138.reuse, UR5 ;  /* 0x000000058a867c36 */ /* 0x040fe20008000000 */
[----:B0-----:R-:W-:Y:S01]  /*1c830*/  ISETP.LT.AND P4, PT, R133, UR6, !P1 ;  /* 0x0000000685007c0c */ /* 0x001fe2000cf81270 */
[----:B------:R-:W0:Y:S01]  /*1c840*/  LDCU UR6, c[0x0][0x39c] ;  /* 0x00007380ff0677ac */ /* 0x000e220008000800 */
[----:B------:R-:W-:Y:S01]  /*1c850*/  LEA.HI.X.SX32 R71, R138, R2, 0x1, P2 ;  /* 0x000000028a477211 */ /* 0x000fe200010f0eff */
[----:B------:R-:W-:Y:S01]  /*1c860*/  VIADD R133, R0, 0x87 ;  /* 0x0000008700857836 */ /* 0x000fe20000000000 */
[----:B---3--:R-:W-:Y:S01]  /*1c870*/  ISETP.LT.AND P2, PT, R132, UR4, !P1 ;  /* 0x0000000484007c0c */ /* 0x008fe2000cf41270 */
[----:B------:R-:W3:Y:S01]  /*1c880*/  LDCU UR4, c[0x0][0x39c] ;  /* 0x00007380ff0477ac */ /* 0x000ee20008000800 */
[----:B------:R-:W-:Y:S01]  /*1c890*/  IADD3 R132, P6, PT, R134, R3, RZ ;  /* 0x0000000386847210 */ /* 0x000fe20007fde0ff */
[----:B------:R5:W-:Y:S01]  /*1c8a0*/  @P3 STG.E.U8 desc[UR26][R70.64], R139 ;  /* 0x0000008b46003986 */ /* 0x000be2000c10111a */
[----:B-1----:R-:W-:-:S02]  /*1c8b0*/  PRMT R136, R139, 0x9910, RZ ;  /* 0x000099108b887816 */ /* 0x002fc400000000ff */
[----:B--2---:R-:W-:Y:S01]  /*1c8c0*/  ISETP.LT.AND P3, PT, R133, UR7, !P1 ;  /* 0x0000000785007c0c */ /* 0x004fe2000cf61270 */
[----:B----4-:R-:W-:Y:S01]  /*1c8d0*/  VIADD R69, R0, 0x88 ;  /* 0x0000008800457836 */ /* 0x010fe20000000000 */
[C---:B------:R-:W-:Y:S01]  /*1c8e0*/  LEA.HI.X.SX32 R133, R134.reuse, R2, 0x1, P6 ;  /* 0x0000000286857211 */ /* 0x040fe200030f0eff */
[----:B------:R-:W-:Y:S01]  /*1c8f0*/  VIADD R134, R134, UR5 ;  /* 0x0000000586867c36 */ /* 0x000fe20008000000 */
[----:B------:R-:W-:Y:S01]  /*1c900*/  SHF.R.S32.HI R135, RZ, 0x8, R136 ;  /* 0x00000008ff877819 */ /* 0x000fe20000011488 */
[----:B------:R-:W1:Y:S01]  /*1c910*/  LDCU UR7, c[0x0][0x39c] ;  /* 0x00007380ff0777ac */ /* 0x000e620008000800 */
[----:B------:R-:W-:Y:S02]  /*1c920*/  F2FP.SATFINITE.E5M2.F32.PACK_AB_MERGE_C R137, R73, R72, RZ ;  /* 0x000000484989723e */ /* 0x000fe400048060ff */
[-C--:B------:R-:W-:Y:S01]  /*1c930*/  IADD3 R68, P6, PT, R134, R3.reuse, RZ ;  /* 0x0000000386447210 */ /* 0x080fe20007fde0ff */
[----:B------:R2:W-:Y:S01]  /*1c940*/  @P5 STG.E.U8 desc[UR26][R132.64], R135 ;  /* 0x0000008784005986 */ /* 0x0005e2000c10111a */
[----:B0-----:R-:W-:Y:S01]  /*1c950*/  ISETP.LT.AND P5, PT, R69, UR6, !P1 ;  /* 0x0000000645007c0c */ /* 0x001fe2000cfa1270 */
[----:B-----5:R-:W-:Y:S01]  /*1c960*/  VIADD R71, R0, 0x89 ;  /* 0x0000008900477836 */ /* 0x020fe20000000000 */
[C---:B------:R-:W-:Y:S01]  /*1c970*/  LEA.HI.X.SX32 R69, R134.reuse, R2, 0x1, P6 ;  /* 0x0000000286457211 */ /* 0x040fe200030f0eff */
[----:B------:R-:W-:Y:S01]  /*1c980*/  VIADD R134, R134, UR5 ;  /* 0x0000000586867c36 */ /* 0x000fe20008000000 */
[----:B------:R-:W-:Y:S01]  /*1c990*/  PRMT R72, R137, 0x9910, RZ ;  /* 0x0000991089487816 */ /* 0x000fe200000000ff */
[----:B------:R-:W-:Y:S01]  /*1c9a0*/  VIADD R73, R0, 0x8a ;  /* 0x0000008a00497836 */ /* 0x000fe20000000000 */
[----:B------:R-:W-:Y:S01]  /*1c9b0*/  F2FP.SATFINITE.E5M2.F32.PACK_AB_MERGE_C R75, R75, R74, RZ ;  /* 0x0000004a4b4b723e */ /* 0x000fe200048060ff */
[----:B------:R-:W0:Y:S01]  /*1c9c0*/  LDCU UR6, c[0x0][0x39c] ;  /* 0x00007380ff0677ac */ /* 0x000e220008000800 */
[C---:B------:R-:W-:Y:S01]  /*1c9d0*/  IADD3 R70, P6, PT, R134.reuse, R3, RZ ;  /* 0x0000000386467210 */ /* 0x040fe20007fde0ff */
[----:B--2---:R-:W-:Y:S01]  /*1c9e0*/  IMAD.MOV.U32 R133, RZ, RZ, R72 ;  /* 0x000000ffff857224 */ /* 0x004fe200078e0048 */
[----:B------:R2:W-:Y:S01]  /*1c9f0*/  @P0 STG.E.U8 desc[UR26][R68.64], R137 ;  /* 0x0000008944000986 */ /* 0x0005e2000c10111a */
[C---:B------:R-:W-:Y:S01]  /*1ca00*/  VIADD R132, R134.reuse, UR5 ;  /* 0x0000000586847c36 */ /* 0x040fe20008000000 */
[----:B---3--:R-:W-:Y:S01]  /*1ca10*/  ISETP.LT.AND P0, PT, R71, UR4, !P1 ;  /* 0x0000000447007c0c */ /* 0x008fe2000cf01270 */
[----:B------:R-:W3:Y:S01]  /*1ca20*/  LDCU UR4, c[0x0][0x39c] ;  /* 0x00007380ff0477ac */ /* 0x000ee20008000800 */
[----:B------:R-:W-:-:S02]  /*1ca30*/  LEA.HI.X.SX32 R71, R134, R2, 0x1, P6 ;  /* 0x0000000286477211 */ /* 0x000fc400030f0eff */
[----:B------:R-:W-:Y:S02]  /*1ca40*/  SHF.R.S32.HI R133, RZ, 0x8, R133 ;  /* 0x00000008ff857819 */ /* 0x000fe40000011485 */
[----:B------:R-:W-:-:S03]  /*1ca50*/  IADD3 R72, P6, PT, R132, R3, RZ ;  /* 0x0000000384487210 */ /* 0x000fc60007fde0ff */
[----:B------:R4:W-:Y:S01]  /*1ca60*/  @P4 STG.E.U8 desc[UR26][R70.64], R133 ;  /* 0x0000008546004986 */ /* 0x0009e2000c10111a */
[----:B-1----:R-:W-:Y:S02]  /*1ca70*/  ISETP.LT.AND P4, PT, R73, UR7, !P1 ;  /* 0x0000000749007c0c */ /* 0x002fe4000cf81270 */
[----:B------:R-:W-:Y:S02]  /*1ca80*/  F2FP.SATFINITE.E5M2.F32.PACK_AB_MERGE_C R135, R77, R76, RZ ;  /* 0x0000004c4d87723e */ /* 0x000fe400048060ff */
[C---:B------:R-:W-:Y:S01]  /*1ca90*/  LEA.HI.X.SX32 R73, R132.reuse, R2, 0x1, P6 ;  /* 0x0000000284497211 */ /* 0x040fe200030f0eff */
[----:B------:R-:W-:Y:S01]  /*1caa0*/  VIADD R132, R132, UR5 ;  /* 0x0000000584847c36 */ /* 0x000fe20008000000 */
[----:B------:R-:W1:Y:S03]  /*1cab0*/  LDCU UR7, c[0x0][0x39c] ;  /* 0x00007380ff0777ac */ /* 0x000e660008000800 */
[----:B------:R5:W-:Y:S01]  /*1cac0*/  @P2 STG.E.U8 desc[UR26][R72.64], R75 ;  /* 0x0000004b48002986 */ /* 0x000be2000c10111a */
[C---:B--2---:R-:W-:Y:S01]  /*1cad0*/  IADD3 R68, P2, PT, R132.reuse, R3, RZ ;  /* 0x0000000384447210 */ /* 0x044fe20007f5e0ff */
[----:B------:R-:W-:-:S02]  /*1cae0*/  VIADD R74, R132, UR5 ;  /* 0x00000005844a7c36 */ /* 0x000fc40008000000 */
[----:B------:R-:W-:Y:S01]  /*1caf0*/  VIADD R76, R0, 0x8c ;  /* 0x0000008c004c7836 */ /* 0x000fe20000000000 */
[-C--:B------:R-:W-:Y:S02]  /*1cb00*/  LEA.HI.X.SX32 R69, R132, R2.reuse, 0x1, P2 ;  /* 0x0000000284457211 */ /* 0x080fe400010f0eff */
[-C--:B----4-:R-:W-:Y:S02]  /*1cb10*/  IADD3 R70, P2, PT, R74, R3.reuse, RZ ;  /* 0x000000034a467210 */ /* 0x090fe40007f5e0ff */
[----:B------:R-:W-:Y:S01]  /*1cb20*/  PRMT R77, R75, 0x9910, RZ ;  /* 0x000099104b4d7816 */ /* 0x000fe200000000ff */
[----:B------:R-:W-:Y:S01]  /*1cb30*/  VIADD R134, R0, 0x8b ;  /* 0x0000008b00867836 */ /* 0x000fe20000000000 */
[----:B------:R-:W-:Y:S02]  /*1cb40*/  LEA.HI.X.SX32 R71, R74, R2, 0x1, P2 ;  /* 0x000000024a477211 */ /* 0x000fe400010f0eff */
[----:B---3--:R-:W-:Y:S01]  /*1cb50*/  ISETP.LT.AND P2, PT, R76, UR4, !P1 ;  /* 0x000000044c007c0c */ /* 0x008fe2000cf41270 */
[----:B------:R-:W2:Y:S01]  /*1cb60*/  LDCU UR4, c[0x0][0x39c] ;  /* 0x00007380ff0477ac */ /* 0x000ea20008000800 */
[----:B------:R-:W-:Y:S01]  /*1cb70*/  SHF.R.S32.HI R77, RZ, 0x8, R77 ;  /* 0x00000008ff4d7819 */ /* 0x000fe2000001144d */
[----:B------:R-:W-:Y:S01]  /*1cb80*/  VIADD R74, R74, UR5 ;  /* 0x000000054a4a7c36 */ /* 0x000fe20008000000 */
[----:B0-----:R-:W-:Y:S01]  /*1cb90*/  ISETP.LT.AND P6, PT, R134, UR6, !P1 ;  /* 0x0000000686007c0c */ /* 0x001fe2000cfc1270 */
[----:B------:R-:W0:Y:S01]  /*1cba0*/  LDCU UR6, c[0x0][0x39c] ;  /* 0x00007380ff0677ac */ /* 0x000e220008000800 */
[----:B------:R-:W-:Y:S01]  /*1cbb0*/  PRMT R76, R135, 0x9910, RZ ;  /* 0x00009910874c7816 */ /* 0x000fe200000000ff */
[----:B------:R3:W-:Y:S01]  /*1cbc0*/  @P3 STG.E.U8 desc[UR26][R68.64], R77 ;  /* 0x0000004d44003986 */ /* 0x0007e2000c10111a */
[C---:B-----5:R-:W-:Y:S01]  /*1cbd0*/  IADD3 R72, P3, PT, R74.reuse, R3, RZ ;  /* 0x000000034a487210 */ /* 0x060fe20007f7e0ff */
[----:B------:R-:W-:-:S03]  /*1cbe0*/  VIADD R75, R74, UR5 ;  /* 0x000000054a4b7c36 */ /* 0x000fc60008000000 */
[-C--:B------:R-:W-:Y:S01]  /*1cbf0*/  LEA.HI.X.SX32 R73, R74, R2.reuse, 0x1, P3 ;  /* 0x000000024a497211 */ /* 0x080fe200018f0eff */
[----:B------:R4:W-:Y:S01]  /*1cc00*/  @P5 STG.E.U8 desc[UR26][R70.64], R135 ;  /* 0x0000008746005986 */ /* 0x0009e2000c10111a */
[----:B---3--:R-:W-:Y:S01]  /*1cc10*/  SHF.R.S32.HI R77, RZ, 0x8, R76 ;  /* 0x00000008ff4d7819 */ /* 0x008fe2000001144c */
[C---:B------:R-:W-:Y:S01]  /*1cc20*/  VIADD R69, R0.reuse, 0x8e ;  /* 0x0000008e00457836 */ /* 0x040fe20000000000 */
[-C--:B------:R-:W-:Y:S01]  /*1cc30*/  IADD3 R68, P5, PT, R75, R3.reuse, RZ ;  /* 0x000000034b447210 */ /* 0x080fe20007fbe0ff */
[C---:B----4-:R-:W-:Y:S02]  /*1cc40*/  VIADD R70, R0.reuse, 0x8f ;  /* 0x0000008f00467836 */ /* 0x050fe40000000000 */
[----:B------:R3:W-:Y:S01]  /*1cc50*/  @P0 STG.E.U8 desc[UR26][R72.64], R77 ;  /* 0x0000004d48000986 */ /* 0x0007e2000c10111a */
[----:B-1----:R-:W-:Y:S01]  /*1cc60*/  ISETP.LT.AND P0, PT, R69, UR7, !P1 ;  /* 0x0000000745007c0c */ /* 0x002fe2000cf01270 */
[----:B------:R-:W-:Y:S01]  /*1cc70*/  VIADD R132, R0, 0x8d ;  /* 0x0000008d00847836 */ /* 0x000fe20000000000 */
[C---:B------:R-:W-:Y:S01]  /*1cc80*/  LEA.HI.X.SX32 R69, R75.reuse, R2, 0x1, P5 ;  /* 0x000000024b457211 */ /* 0x040fe200028f0eff */
[----:B------:R-:W-:Y:S01]  /*1cc90*/  VIADD R75, R75, UR5 ;  /* 0x000000054b4b7c36 */ /* 0x000fe20008000000 */
[----:B------:R-:W-:Y:S01]  /*1cca0*/  F2FP.SATFINITE.E5M2.F32.PACK_AB_MERGE_C R79, R79, R78, RZ ;  /* 0x0000004e4f4f723e */ /* 0x000fe200048060ff */
[----:B------:R-:W1:Y:S01]  /*1ccb0*/  LDCU UR7, c[0x0][0x39c] ;  /* 0x00007380ff0777ac */ /* 0x000e620008000800 */
[----:B--2---:R-:W-:Y:S01]  /*1ccc0*/  ISETP.LT.AND P5, PT, R70, UR4, !P1 ;  /* 0x0000000446007c0c */ /* 0x004fe2000cfa1270 */
[----:B------:R-:W2:Y:S01]  /*1ccd0*/  LDCU UR4, c[0x0][0x39c] ;  /* 0x00007380ff0477ac */ /* 0x000ea20008000800 */
[----:B------:R-:W-:Y:S01]  /*1cce0*/  PRMT R71, R79, 0x9910, RZ ;  /* 0x000099104f477816 */ /* 0x000fe200000000ff */
[----:B------:R4:W-:Y:S01]  /*1ccf0*/  @P4 STG.E.U8 desc[UR26][R68.64], R79 ;  /* 0x0000004f44004986 */ /* 0x0009e2000c10111a */
[----:B0-----:R-:W-:Y:S01]  /*1cd00*/  ISETP.LT.AND P3, PT, R132, UR6, !P1 ;  /* 0x0000000684007c0c */ /* 0x001fe2000cf61270 */
[----:B------:R-:W0:Y:S01]  /*1cd10*/  LDCU UR6, c[0x0][0x39c] ;  /* 0x00007380ff0677ac */ /* 0x000e220008000800 */
[C---:B------:R-:W-:Y:S01]  /*1cd20*/  IADD3 R70, P4, PT, R75.reuse, R3, RZ ;  /* 0x000000034b467210 */ /* 0x040fe20007f9e0ff */
[----:B------:R-:W-:-:S02]  /*1cd30*/  VIADD R74, R75, UR5 ;  /* 0x000000054b4a7c36 */ /* 0x000fc40008000000 */
[----:B---3--:R-:W-:Y:S01]  /*1cd40*/  IMAD.MOV.U32 R73, RZ, RZ, R71 ;  /* 0x000000ffff497224 */ /* 0x008fe200078e0047 */
        /* <DEDUP_REMOVED lines=15> */
[----:B0-----:R-:W-:Y:S01]  /*1ce40*/  ISETP.LT.AND P2, PT, R69, UR6, !P1 ;  /* 0x0000000645007c0c */ /* 0x001fe2000cf41270 */
[----:B------:R-:W0:Y:S01]  /*1ce50*/  LDCU UR6, c[0x0][0x39c] ;  /* 0x00007380ff0677ac */ /* 0x000e220008000800 */
[C---:B------:R-:W-:Y:S01]  /*1ce60*/  LEA.HI.X.SX32 R69, R74.reuse, R2, 0x1, P6 ;  /* 0x000000024a457211 */ /* 0x040fe200030f0eff */
[----:B------:R-:W-:Y:S01]  /*1ce70*/  VIADD R74, R74, UR5 ;  /* 0x000000054a4a7c36 */ /* 0x000fe20008000000 */
[----:B------:R-:W-:Y:S01]  /*1ce80*/  SHF.R.S32.HI R77, RZ, 0x8, R77 ;  /* 0x00000008ff4d7819 */ /* 0x000fe2000001144d */
[----:B------:R-:W4:Y:S02]  /*1ce90*/  LDCU UR4, c[0x0][0x39c] ;  /* 0x00007380ff0477ac */ /* 0x000f240008000800 */
[----:B---3--:R-:W-:-:S02]  /*1cea0*/  VIADD R75, R74, UR5 ;  /* 0x000000054a4b7c36 */ /* 0x008fc40008000000 */
[----:B------:R3:W-:Y:S01]  /*1ceb0*/  @P3 STG.E.U8 desc[UR26][R68.64], R77 ;  /* 0x0000004d44003986 */ /* 0x0007e2000c10111a */
[CC--:B------:R-:W-:Y:S02]  /*1cec0*/  IADD3 R70, P3, PT, R74.reuse, R3.reuse, RZ ;  /* 0x000000034a467210 */ /* 0x0c0fe40007f7e0ff */
[----:B--2---:R-:W-:Y:S02]  /*1ced0*/  PRMT R73, R83, 0x9910, RZ ;  /* 0x0000991053497816 */ /* 0x004fe400000000ff */
[-C--:B------:R-:W-:Y:S02]  /*1cee0*/  LEA.HI.X.SX32 R71, R74, R2.reuse, 0x1, P3 ;  /* 0x000000024a477211 */ /* 0x080fe400018f0eff */
[C---:B------:R-:W-:Y:S01]  /*1cef0*/  IADD3 R72, P3, PT, R75.reuse, R3, RZ ;  /* 0x000000034b487210 */ /* 0x040fe20007f7e0ff */
[----:B------:R-:W-:Y:S01]  /*1cf00*/  IMAD.MOV.U32 R74, RZ, RZ, R73 ;  /* 0x000000ffff4a7224 */ /* 0x000fe200078e0049 */
[----:B-1----:R-:W-:Y:S01]  /*1cf10*/  ISETP.LT.AND P6, PT, R76, UR7, !P1 ;  /* 0x000000074c007c0c */ /* 0x002fe2000cfc1270 */
[----:B------:R-:W1:Y:S01]  /*1cf20*/  LDCU UR7, c[0x0][0x39c] ;  /* 0x00007380ff0777ac */ /* 0x000e620008000800 */
[C---:B------:R-:W-:Y:S01]  /*1cf30*/  LEA.HI.X.SX32 R73, R75.reuse, R2, 0x1, P3 ;  /* 0x000000024b497211 */ /* 0x040fe200018f0eff */
[----:B------:R-:W-:Y:S01]  /*1cf40*/  VIADD R75, R75, UR5 ;  /* 0x000000054b4b7c36 */ /* 0x000fe20008000000 */
[----:B---3--:R-:W-:Y:S01]  /*1cf50*/  SHF.R.S32.HI R77, RZ, 0x8, R74 ;  /* 0x00000008ff4d7819 */ /* 0x008fe2000001144a */
[----:B------:R2:W-:Y:S01]  /*1cf60*/  @P0 STG.E.U8 desc[UR26][R70.64], R83 ;  /* 0x0000005346000986 */ /* 0x0005e2000c10111a */
[----:B------:R-:W-:-:S02]  /*1cf70*/  VIADD R69, R0, 0x94 ;  /* 0x0000009400457836 */ /* 0x000fc40000000000 */
[C---:B------:R-:W-:Y:S01]  /*1cf80*/  VIADD R76, R0.reuse, 0x93 ;  /* 0x00000093004c7836 */ /* 0x040fe20000000000 */
[----:B------:R3:W-:Y:S01]  /*1cf90*/  @P5 STG.E.U8 desc[UR26][R72.64], R77 ;  /* 0x0000004d48005986 */ /* 0x0007e2000c10111a */
[-C--:B------:R-:W-:Y:S02]  /*1cfa0*/  IADD3 R68, P5, PT, R75, R3.reuse, RZ ;  /* 0x000000034b447210 */ /* 0x080fe40007fbe0ff */
[----:B------:R-:W-:Y:S02]  /*1cfb0*/  F2FP.SATFINITE.E5M2.F32.PACK_AB_MERGE_C R85, R85, R84, RZ ;  /* 0x000000545555723e */ /* 0x000fe400048060ff */
[----:B0-----:R-:W-:Y:S01]  /*1cfc0*/  ISETP.LT.AND P3, PT, R69, UR6, !P1 ;  /* 0x0000000645007c0c */ /* 0x001fe2000cf61270 */
[----:B------:R-:W-:Y:S01]  /*1cfd0*/  VIADD R74, R0, 0x95 ;  /* 0x00000095004a7836 */ /* 0x000fe20000000000 */
[----:B----4-:R-:W-:Y:S01]  /*1cfe0*/  ISETP.LT.AND P0, PT, R76, UR4, !P1 ;  /* 0x000000044c007c0c */ /* 0x010fe2000cf01270 */
[----:B------:R-:W0:Y:S01]  /*1cff0*/  LDCU UR4, c[0x0][0x39c] ;  /* 0x00007380ff0477ac */ /* 0x000e220008000800 */
[C---:B------:R-:W-:Y:S01]  /*1d000*/  LEA.HI.X.SX32 R69, R75.reuse, R2, 0x1, P5 ;  /* 0x000000024b457211 */ /* 0x040fe200028f0eff */
[----:B------:R-:W-:Y:S01]  /*1d010*/  VIADD R75, R75, UR5 ;  /* 0x000000054b4b7c36 */ /* 0x000fe20008000000 */
[----:B--2---:R-:W-:Y:S01]  /*1d020*/  PRMT R71, R85, 0x9910, RZ ;  /* 0x0000991055477816 */ /* 0x004fe200000000ff */
[----:B------:R-:W2:Y:S01]  /*1d030*/  LDCU UR6, c[0x0][0x39c] ;  /* 0x00007380ff0677ac */ /* 0x000ea20008000800 */
[----:B-1----:R-:W-:Y:S01]  /*1d040*/  ISETP.LT.AND P5, PT, R74, UR7, !P1 ;  /* 0x000000074a007c0c */ /* 0x002fe2000cfa1270 */
        /* <DEDUP_REMOVED lines=13> */
[----:B0-----:R-:W-:Y:S01]  /*1d120*/  ISETP.LT.AND P2, PT, R76, UR4, !P1 ;  /* 0x000000044c007c0c */ /* 0x001fe2000cf41270 */
[----:B------:R-:W0:Y:S01]  /*1d130*/  LDCU UR4, c[0x0][0x39c] ;  /* 0x00007380ff0477ac */ /* 0x000e220008000800 */
[----:B------:R-:W-:Y:S02]  /*1d140*/  PRMT R77, R87, 0x9910, RZ ;  /* 0x00009910574d7816 */ /* 0x000fe400000000ff */
[C---:B-1----:R-:W-:Y:S02]  /*1d150*/  IADD3 R68, P4, PT, R74.reuse, R3, RZ ;  /* 0x000000034a447210 */ /* 0x042fe40007f9e0ff */
        /* <DEDUP_REMOVED lines=9> */
[----:B--2---:R-:W-:Y:S01]  /*1d1f0*/  ISETP.LT.AND P4, PT, R76, UR6, !P1 ;  /* 0x000000064c007c0c */ /* 0x004fe2000cf81270 */
[----:B------:R-:W2:Y:S01]  /*1d200*/  LDCU UR6, c[0x0][0x39c] ;  /* 0x00007380ff0677ac */ /* 0x000ea20008000800 */
[----:B------:R-:W-:Y:S01]  /*1d210*/  PRMT R76, R89, 0x9910, RZ ;  /* 0x00009910594c7816 */ /* 0x000fe200000000ff */
[----:B-1----:R-:W-:Y:S01]  /*1d220*/  VIADD R72, R0, 0x98 ;  /* 0x0000009800487836 */ /* 0x002fe20000000000 */
[----:B------:R-:W-:Y:S01]  /*1d230*/  LEA.HI.X.SX32 R71, R74, R2, 0x1, P0 ;  /* 0x000000024a477211 */ /* 0x000fe200000f0eff */
[----:B------:R-:W-:-:S03]  /*1d240*/  VIADD R73, R0, 0x99 ;  /* 0x0000009900497836 */ /* 0x000fc60000000000 */
[----:B0-----:R-:W-:Y:S01]  /*1d250*/  ISETP.LT.AND P0, PT, R72, UR4, !P1 ;  /* 0x0000000448007c0c */ /* 0x001fe2000cf01270 */
[----:B------:R-:W-:Y:S01]  /*1d260*/  IMAD.MOV.U32 R74, RZ, RZ, R76 ;  /* 0x000000ffff4a7224 */ /* 0x000fe200078e004c */
[-C--:B------:R-:W-:Y:S01]  /*1d270*/  IADD3 R72, P6, PT, R75, R3.reuse, RZ ;  /* 0x000000034b487210 */ /* 0x080fe20007fde0ff */
[----:B------:R0:W-:Y:S01]  /*1d280*/  @P3 STG.E.U8 desc[UR26][R70.64], R89 ;  /* 0x0000005946003986 */ /* 0x0001e2000c10111a */
[----:B---3--:R-:W-:Y:S01]  /*1d290*/  ISETP.LT.AND P3, PT, R73, UR7, !P1 ;  /* 0x0000000749007c0c */ /* 0x008fe2000cf61270 */
[----:B------:R-:W1:Y:S01]  /*1d2a0*/  LDCU UR4, c[0x0][0x39c] ;  /* 0x00007380ff0477ac */ /* 0x000e620008000800 */
        /* <DEDUP_REMOVED lines=8> */
[----:B--2---:R-:W-:Y:S01]  /*1d330*/  ISETP.LT.AND P5, PT, R69, UR6, !P1 ;  /* 0x0000000645007c0c */ /* 0x004fe2000cfa1270 */
[C---:B0-----:R-:W-:Y:S01]  /*1d340*/  VIADD R71, R0.reuse, 0x9b ;  /* 0x0000009b00477836 */ /* 0x041fe20000000000 */
[CC--:B------:R-:W-:Y:S01]  /*1d350*/  LEA.HI.X.SX32 R69, R75.reuse, R2.reuse, 0x1, P6 ;  /* 0x000000024b457211 */ /* 0x0c0fe200030f0eff */
[----:B------:R-:W-:Y:S01]  /*1d360*/  VIADD R75, R75, UR5 ;  /* 0x000000054b4b7c36 */ /* 0x000fe20008000000 */
[----:B------:R-:W-:Y:S01]  /*1d370*/  PRMT R74, R91, 0x9910, RZ ;  /* 0x000099105b4a7816 */ /* 0x000fe200000000ff */
[----:B------:R-:W0:Y:S03]  /*1d380*/  LDCU UR6, c[0x0][0x39c] ;  /* 0x00007380ff0677ac */ /* 0x000e260008000800 */
[-C--:B------:R-:W-:Y:S01]  /*1d390*/  IADD3 R70, P6, PT, R75, R3.reuse, RZ ;  /* 0x000000034b467210 */ /* 0x080fe20007fde0ff */
[----:B------:R2:W-:Y:S01]  /*1d3a0*/  @P2 STG.E.U8 desc[UR26][R68.64], R91 ;  /* 0x0000005b44002986 */ /* 0x0005e2000c10111a */
[----:B----4-:R-:W-:Y:S01]  /*1d3b0*/  IMAD.MOV.U32 R72, RZ, RZ, R74 ;  /* 0x000000ffff487224 */ /* 0x010fe200078e004a */
[----:B-1----:R-:W-:Y:S01]  /*1d3c0*/  ISETP.LT.AND P2, PT, R71, UR4, !P1 ;  /* 0x0000000447007c0c */ /* 0x002fe2000cf41270 */
[C---:B------:R-:W-:Y:S01]  /*1d3d0*/  VIADD R74, R75.reuse, UR5 ;  /* 0x000000054b4a7c36 */ /* 0x040fe20008000000 */
[----:B------:R-:W-:Y:S01]  /*1d3e0*/  LEA.HI.X.SX32 R71, R75, R2, 0x1, P6 ;  /* 0x000000024b477211 */ /* 0x000fe200030f0eff */
[----:B------:R-:W-:Y:S01]  /*1d3f0*/  VIADD R73, R0, 0x9c ;  /* 0x0000009c00497836 */ /* 0x000fe20000000000 */
[----:B------:R-:W-:Y:S01]  /*1d400*/  SHF.R.S32.HI R75, RZ, 0x8, R72 ;  /* 0x00000008ff4b7819 */ /* 0x000fe20000011448 */
[----:B------:R-:W1:Y:S01]  /*1d410*/  LDCU UR4, c[0x0][0x39c] ;  /* 0x00007380ff0477ac */ /* 0x000e620008000800 */
        /* <DEDUP_REMOVED lines=9> */
[C---:B--2---:R-:W-:Y:S01]  /*1d4b0*/  IADD3 R68, P0, PT, R74.reuse, R3, RZ ;  /* 0x000000034a447210 */ /* 0x044fe20007f1e0ff */
        /* <DEDUP_REMOVED lines=8> */
[----:B-1----:R-:W-:Y:S01]  /*1d540*/  ISETP.LT.AND P0, PT, R74, UR4, !P1 ;  /* 0x000000044a007c0c */ /* 0x002fe2000cf01270 */
        /* <DEDUP_REMOVED lines=235> */
[-C--:B------:R-:W-:Y:S01]  /*1e400*/  IADD3 R70, P4, PT, R75, R3.reuse, RZ ;  /* 0x000000034b467210 */ /* 0x080fe20007f9e0ff */
[----:B--2---:R-:W-:Y:S01]  /*1e410*/  IMAD.MOV.U32 R72, RZ, RZ, R71 ;  /* 0x000000ffff487224 */ /* 0x004fe200078e0047 */
[----:B------:R-:W-:Y:S01]  /*1e420*/  F2FP.SATFINITE.E5M2.F32.PACK_AB_MERGE_C R123, R123, R122, RZ ;  /* 0x0000007a7b7b723e */ /* 0x000fe200048060ff */
[C---:B------:R-:W-:Y:S01]  /*1e430*/  VIADD R74, R75.reuse, UR5 ;  /* 0x000000054b4a7c36 */ /* 0x040fe20008000000 */
[----:B------:R-:W-:Y:S01]  /*1e440*/  LEA.HI.X.SX32 R71, R75, R2, 0x1, P4 ;  /* 0x000000024b477211 */ /* 0x000fe200020f0eff */
[----:B------:R-:W-:Y:S01]  /*1e450*/  VIADD R76, R0, 0xba ;  /* 0x000000ba004c7836 */ /* 0x000fe20000000000 */
[----:B------:R-:W-:Y:S01]  /*1e460*/  SHF.R.S32.HI R75, RZ, 0x8, R72 ;  /* 0x00000008ff4b7819 */ /* 0x000fe20000011448 */
[----:B------:R-:W2:Y:S01]  /*1e470*/  LDCU UR7, c[0x0][0x39c] ;  /* 0x00007380ff0777ac */ /* 0x000ea20008000800 */
[----:B------:R-:W-:-:S04]  /*1e480*/  IADD3 R72, P4, PT, R74, R3, RZ ;  /* 0x000000034a487210 */ /* 0x000fc80007f9e0ff */
[CC--:B------:R-:W-:Y:S01]  /*1e490*/  LEA.HI.X.SX32 R73, R74.reuse, R2.reuse, 0x1, P4 ;  /* 0x000000024a497211 */ /* 0x0c0fe200020f0eff */
[----:B------:R-:W-:Y:S01]  /*1e4a0*/  VIADD R74, R74, UR5 ;  /* 0x000000054a4a7c36 */ /* 0x000fe20008000000 */
[----:B------:R4:W-:Y:S01]  /*1e4b0*/  @P2 STG.E.U8 desc[UR26][R70.64], R75 ;  /* 0x0000004b46002986 */ /* 0x0009e2000c10111a */
[----:B---3--:R-:W-:Y:S01]  /*1e4c0*/  ISETP.LT.AND P2, PT, R76, UR4, !P1 ;  /* 0x000000044c007c0c */ /* 0x008fe2000cf41270 */
[----:B------:R-:W3:Y:S01]  /*1e4d0*/  LDCU UR4, c[0x0][0x39c] ;  /* 0x00007380ff0477ac */ /* 0x000ee20008000800 */
        /* <DEDUP_REMOVED lines=14> */
[----:B-1----:R-:W-:Y:S01]  /*1e5c0*/  VIADD R72, R0, 0xbc ;  /* 0x000000bc00487836 */ /* 0x002fe20000000000 */
[----:B------:R-:W-:Y:S01]  /*1e5d0*/  LEA.HI.X.SX32 R71, R74, R2, 0x1, P0 ;  /* 0x000000024a477211 */ /* 0x000fe200000f0eff */
[----:B------:R-:W-:-:S03]  /*1e5e0*/  VIADD R73, R0, 0xbd ;  /* 0x000000bd00497836 */ /* 0x000fc60000000000 */
[----:B---3--:R-:W-:Y:S01]  /*1e5f0*/  ISETP.LT.AND P0, PT, R72, UR4, !P1 ;  /* 0x0000000448007c0c */ /* 0x008fe2000cf01270 */
[----:B------:R-:W-:Y:S01]  /*1e600*/  IMAD.MOV.U32 R74, RZ, RZ, R76 ;  /* 0x000000ffff4a7224 */ /* 0x000fe200078e004c */
[-C--:B------:R-:W-:Y:S01]  /*1e610*/  IADD3 R72, P6, PT, R75, R3.reuse, RZ ;  /* 0x000000034b487210 */ /* 0x080fe20007fde0ff */
[----:B------:R1:W-:Y:S01]  /*1e620*/  @P3 STG.E.U8 desc[UR26][R70.64], R125 ;  /* 0x0000007d46003986 */ /* 0x0003e2000c10111a */
[----:B--2---:R-:W-:Y:S01]  /*1e630*/  ISETP.LT.AND P3, PT, R73, UR7, !P1 ;  /* 0x0000000749007c0c */ /* 0x004fe2000cf61270 */
        /* <DEDUP_REMOVED lines=66> */
[----:B------:R-:W-:Y:S01]  /*1ea60*/  PRMT R5, R77, 0x9910, RZ ;  /* 0x000099104d057816 */ /* 0x000fe200000000ff */
[----:B------:R4:W-:Y:S01]  /*1ea70*/  @P4 STG.E.U8 desc[UR26][R68.64], R77 ;  /* 0x0000004d44004986 */ /* 0x0009e2000c10111a */
[----:B0-----:R-:W-:Y:S01]  /*1ea80*/  ISETP.LT.AND P3, PT, R78, UR6, !P1 ;  /* 0x000000064e007c0c */ /* 0x001fe2000cf61270 */
[----:B------:R-:W0:Y:S01]  /*1ea90*/  LDCU UR6, c[0x0][0x39c] ;  /* 0x00007380ff0677ac */ /* 0x000e220008000800 */
[C---:B------:R-:W-:Y:S01]  /*1eaa0*/  IADD3 R4, P4, PT, R74.reuse, R3, RZ ;  /* 0x000000034a047210 */ /* 0x040fe20007f9e0ff */
[C---:B--2---:R-:W-:Y:S02]  /*1eab0*/  VIADD R72, R74.reuse, UR5 ;  /* 0x000000054a487c36 */ /* 0x044fe40008000000 */
[----:B------:R-:W-:Y:S01]  /*1eac0*/  IMAD.MOV.U32 R73, RZ, RZ, R5 ;  /* 0x000000ffff497224 */ /* 0x000fe200078e0005 */
[----:B------:R-:W-:-:S02]  /*1ead0*/  LEA.HI.X.SX32 R5, R74, R2, 0x1, P4 ;  /* 0x000000024a057211 */ /* 0x000fc400020f0eff */
[-C--:B------:R-:W-:Y:S02]  /*1eae0*/  IADD3 R70, P4, PT, R72, R3.reuse, RZ ;  /* 0x0000000348467210 */ /* 0x080fe40007f9e0ff */
[----:B------:R-:W-:Y:S01]  /*1eaf0*/  F2FP.SATFINITE.E5M2.F32.PACK_AB_MERGE_C R75, R7, R6, RZ ;  /* 0x00000006074b723e */ /* 0x000fe200048060ff */
[----:B------:R-:W-:Y:S01]  /*1eb00*/  VIADD R6, R0, 0xc6 ;  /* 0x000000c600067836 */ /* 0x000fe20000000000 */
[----:B------:R-:W-:Y:S02]  /*1eb10*/  SHF.R.S32.HI R73, RZ, 0x8, R73 ;  /* 0x00000008ff497819 */ /* 0x000fe40000011449 */
[CC--:B------:R-:W-:Y:S01]  /*1eb20*/  LEA.HI.X.SX32 R71, R72.reuse, R2.reuse, 0x1, P4 ;  /* 0x0000000248477211 */ /* 0x0c0fe200020f0eff */
[----:B------:R-:W-:Y:S01]  /*1eb30*/  VIADD R72, R72, UR5 ;  /* 0x0000000548487c36 */ /* 0x000fe20008000000 */
[----:B-1----:R-:W-:Y:S01]  /*1eb40*/  ISETP.LT.AND P4, PT, R6, UR4, !P1 ;  /* 0x0000000406007c0c */ /* 0x002fe2000cf81270 */
[C---:B------:R-:W-:Y:S01]  /*1eb50*/  VIADD R7, R0.reuse, 0xc7 ;  /* 0x000000c700077836 */ /* 0x040fe20000000000 */
[----:B------:R1:W-:Y:S01]  /*1eb60*/  @P6 STG.E.U8 desc[UR26][R4.64], R73 ;  /* 0x0000004904006986 */ /* 0x0003e2000c10111a */
[----:B----4-:R-:W-:Y:S01]  /*1eb70*/  PRMT R69, R75, 0x9910, RZ ;  /* 0x000099104b457816 */ /* 0x010fe200000000ff */
[----:B------:R-:W-:Y:S01]  /*1eb80*/  VIADD R68, R0, 0xc8 ;  /* 0x000000c800447836 */ /* 0x000fe20000000000 */
[C---:B------:R-:W-:Y:S01]  /*1eb90*/  IADD3 R6, P6, PT, R72.reuse, R3, RZ ;  /* 0x0000000348067210 */ /* 0x040fe20007fde0ff */
[----:B------:R2:W-:Y:S01]  /*1eba0*/  @P0 STG.E.U8 desc[UR26][R70.64], R75 ;  /* 0x0000004b46000986 */ /* 0x0005e2000c10111a */
[----:B0-----:R-:W-:Y:S01]  /*1ebb0*/  ISETP.LT.AND P0, PT, R7, UR6, !P1 ;  /* 0x0000000607007c0c */ /* 0x001fe2000cf01270 */
[----:B------:R-:W0:Y:S01]  /*1ebc0*/  LDCU UR4, c[0x0][0x39c] ;  /* 0x00007380ff0477ac */ /* 0x000e220008000800 */
[C---:B------:R-:W-:Y:S01]  /*1ebd0*/  LEA.HI.X.SX32 R7, R72.reuse, R2, 0x1, P6 ;  /* 0x0000000248077211 */ /* 0x040fe200030f0eff */
[----:B------:R-:W-:Y:S01]  /*1ebe0*/  VIADD R72, R72, UR5 ;  /* 0x0000000548487c36 */ /* 0x000fe20008000000 */
[----:B------:R-:W-:Y:S01]  /*1ebf0*/  SHF.R.S32.HI R69, RZ, 0x8, R69 ;  /* 0x00000008ff457819 */ /* 0x000fe20000011445 */
[----:B------:R-:W4:Y:S01]  /*1ec00*/  LDCU UR6, c[0x0][0x39c] ;  /* 0x00007380ff0677ac */ /* 0x000f220008000800 */
[----:B---3--:R-:W-:Y:S01]  /*1ec10*/  ISETP.LT.AND P6, PT, R68, UR7, !P1 ;  /* 0x0000000744007c0c */ /* 0x008fe2000cfc1270 */
[----:B------:R-:W-:-:S02]  /*1ec20*/  VIADD R68, R72, UR5 ;  /* 0x0000000548447c36 */ /* 0x000fc40008000000 */
[----:B------:R3:W-:Y:S01]  /*1ec30*/  @P3 STG.E.U8 desc[UR26][R6.64], R69 ;  /* 0x0000004506003986 */ /* 0x0007e2000c10111a */
[CC--:B-1----:R-:W-:Y:S01]  /*1ec40*/  IADD3 R4, P3, PT, R72.reuse, R3.reuse, RZ ;  /* 0x0000000348047210 */ /* 0x0c2fe20007f7e0ff */
[----:B------:R-:W1:Y:S01]  /*1ec50*/  LDCU UR7, c[0x0][0x39c] ;  /* 0x00007380ff0777ac */ /* 0x000e620008000800 */
[----:B--2---:R-:W-:Y:S02]  /*1ec60*/  F2FP.SATFINITE.E5M2.F32.PACK_AB_MERGE_C R71, R9, R8, RZ ;  /* 0x000000080947723e */ /* 0x004fe400048060ff */
[----:B------:R-:W-:Y:S02]  /*1ec70*/  LEA.HI.X.SX32 R5, R72, R2, 0x1, P3 ;  /* 0x0000000248057211 */ /* 0x000fe400018f0eff */
[----:B------:R-:W-:Y:S02]  /*1ec80*/  PRMT R70, R71, 0x9910, RZ ;  /* 0x0000991047467816 */ /* 0x000fe400000000ff */
[----:B------:R-:W-:Y:S02]  /*1ec90*/  IADD3 R8, P3, PT, R68, R3, RZ ;  /* 0x0000000344087210 */ /* 0x000fe40007f7e0ff */
[----:B---3--:R-:W-:-:S02]  /*1eca0*/  SHF.R.S32.HI R69, RZ, 0x8, R70 ;  /* 0x00000008ff457819 */ /* 0x008fc40000011446 */
[C---:B------:R-:W-:Y:S01]  /*1ecb0*/  LEA.HI.X.SX32 R9, R68.reuse, R2, 0x1, P3 ;  /* 0x0000000244097211 */ /* 0x040fe200018f0eff */
[----:B------:R-:W-:Y:S01]  /*1ecc0*/  VIADD R68, R68, UR5 ;  /* 0x0000000544447c36 */ /* 0x000fe20008000000 */
[----:B------:R2:W-:Y:S01]  /*1ecd0*/  @P2 STG.E.U8 desc[UR26][R4.64], R71 ;  /* 0x0000004704002986 */ /* 0x0005e2000c10111a */
[C---:B------:R-:W-:Y:S02]  /*1ece0*/  VIADD R72, R0.reuse, 0xc9 ;  /* 0x000000c900487836 */ /* 0x040fe40000000000 */
[----:B------:R-:W-:Y:S01]  /*1ecf0*/  VIADD R7, R0, 0xca ;  /* 0x000000ca00077836 */ /* 0x000fe20000000000 */
[----:B------:R3:W-:Y:S01]  /*1ed00*/  @P5 STG.E.U8 desc[UR26][R8.64], R69 ;  /* 0x0000004508005986 */ /* 0x0007e2000c10111a */
[----:B------:R-:W-:Y:S02]  /*1ed10*/  IADD3 R6, P5, PT, R68, R3, RZ ;  /* 0x0000000344067210 */ /* 0x000fe40007fbe0ff */
[----:B0-----:R-:W-:Y:S01]  /*1ed20*/  ISETP.LT.AND P2, PT, R72, UR4, !P1 ;  /* 0x0000000448007c0c */ /* 0x001fe2000cf41270 */
[----:B------:R-:W0:Y:S01]  /*1ed30*/  LDCU UR4, c[0x0][0x39c] ;  /* 0x00007380ff0477ac */ /* 0x000e220008000800 */
[----:B----4-:R-:W-:-:S02]  /*1ed40*/  ISETP.LT.AND P3, PT, R7, UR6, !P1 ;  /* 0x0000000607007c0c */ /* 0x010fc4000cf61270 */
[----:B------:R-:W-:Y:S01]  /*1ed50*/  F2FP.SATFINITE.E5M2.F32.PACK_AB_MERGE_C R73, R11, R10, RZ ;  /* 0x0000000a0b49723e */ /* 0x000fe200048060ff */
[----:B------:R-:W4:Y:S01]  /*1ed60*/  LDCU UR6, c[0x0][0x39c] ;  /* 0x00007380ff0677ac */ /* 0x000f220008000800 */
[C---:B------:R-:W-:Y:S01]  /*1ed70*/  LEA.HI.X.SX32 R7, R68.reuse, R2, 0x1, P5 ;  /* 0x0000000244077211 */ /* 0x040fe200028f0eff */
[----:B------:R-:W-:Y:S01]  /*1ed80*/  VIADD R68, R68, UR5 ;  /* 0x0000000544447c36 */ /* 0x000fe20008000000 */
[----:B------:R-:W-:-:S03]  /*1ed90*/  PRMT R11, R73, 0x9910, RZ ;  /* 0x00009910490b7816 */ /* 0x000fc600000000ff */
[----:B------:R5:W-:Y:S01]  /*1eda0*/  @P4 STG.E.U8 desc[UR26][R6.64], R73 ;  /* 0x0000004906004986 */ /* 0x000be2000c10111a */
[CC--:B--2---:R-:W-:Y:S01]  /*1edb0*/  IADD3 R4, P4, PT, R68.reuse, R3.reuse, RZ ;  /* 0x0000000344047210 */ /* 0x0c4fe20007f9e0ff */
[C---:B------:R-:W-:Y:S01]  /*1edc0*/  VIADD R10, R68.reuse, UR5 ;  /* 0x00000005440a7c36 */ /* 0x040fe20008000000 */
[----:B------:R-:W-:Y:S02]  /*1edd0*/  SHF.R.S32.HI R11, RZ, 0x8, R11 ;  /* 0x00000008ff0b7819 */ /* 0x000fe4000001140b */
[----:B------:R-:W-:Y:S02]  /*1ede0*/  LEA.HI.X.SX32 R5, R68, R2, 0x1, P4 ;  /* 0x0000000244057211 */ /* 0x000fe400020f0eff */
[----:B---3--:R-:W-:Y:S02]  /*1edf0*/  IADD3 R8, P4, PT, R10, R3, RZ ;  /* 0x000000030a087210 */ /* 0x008fe40007f9e0ff */
[----:B------:R-:W-:Y:S01]  /*1ee00*/  F2FP.SATFINITE.E5M2.F32.PACK_AB_MERGE_C R69, R13, R12, RZ ;  /* 0x0000000c0d45723e */ /* 0x000fe200048060ff */
[----:B------:R-:W-:Y:S01]  /*1ee10*/  VIADD R12, R0, 0xcc ;  /* 0x000000cc000c7836 */ /* 0x000fe20000000000 */
[C---:B------:R-:W-:Y:S01]  /*1ee20*/  LEA.HI.X.SX32 R9, R10.reuse, R2, 0x1, P4 ;  /* 0x000000020a097211 */ /* 0x040fe200020f0eff */
[----:B------:R-:W-:Y:S01]  /*1ee30*/  VIADD R10, R10, UR5 ;  /* 0x000000050a0a7c36 */ /* 0x000fe20008000000 */
[----:B------:R2:W-:Y:S01]  /*1ee40*/  @P0 STG.E.U8 desc[UR26][R4.64], R11 ;  /* 0x0000000b04000986 */ /* 0x0005e2000c10111a */
[----:B------:R-:W-:Y:S01]  /*1ee50*/  VIADD R70, R0, 0xcb ;  /* 0x000000cb00467836 */ /* 0x000fe20000000000 */
[----:B0-----:R-:W-:Y:S01]  /*1ee60*/  ISETP.LT.AND P0, PT, R12, UR4, !P1 ;  /* 0x000000040c007c0c */ /* 0x001fe2000cf01270 */
[----:B------:R-:W0:Y:S01]  /*1ee70*/  LDCU UR4, c[0x0][0x39c] ;  /* 0x00007380ff0477ac */ /* 0x000e220008000800 */
[----:B------:R-:W-:-:S02]  /*1ee80*/  PRMT R13, R69, 0x9910, RZ ;  /* 0x00009910450d7816 */ /* 0x000fc400000000ff */
[----:B-----5:R-:W-:Y:S02]  /*1ee90*/  IADD3 R6, P4, PT, R10, R3, RZ ;  /* 0x000000030a067210 */ /* 0x020fe40007f9e0ff */
[----:B-1----:R-:W-:Y:S01]  /*1eea0*/  ISETP.LT.AND P5, PT, R70, UR7, !P1 ;  /* 0x0000000746007c0c */ /* 0x002fe2000cfa1270 */
[----:B------:R-:W1:Y:S01]  /*1eeb0*/  LDCU UR7, c[0x0][0x39c] ;  /* 0x00007380ff0777ac */ /* 0x000e620008000800 */
[C---:B------:R-:W-:Y:S01]  /*1eec0*/  LEA.HI.X.SX32 R7, R10.reuse, R2, 0x1, P4 ;  /* 0x000000020a077211 */ /* 0x040fe200020f0eff */
[----:B------:R-:W-:Y:S01]  /*1eed0*/  VIADD R10, R10, UR5 ;  /* 0x000000050a0a7c36 */ /* 0x000fe20008000000 */
[----:B------:R-:W-:Y:S01]  /*1eee0*/  SHF.R.S32.HI R13, RZ, 0x8, R13 ;  /* 0x00000008ff0d7819 */ /* 0x000fe2000001140d */
[----:B------:R-:W-:Y:S01]  /*1eef0*/  VIADD R12, R0, 0xcd ;  /* 0x000000cd000c7836 */ /* 0x000fe20000000000 */
[----:B------:R3:W-:Y:S01]  /*1ef00*/  @P6 STG.E.U8 desc[UR26][R8.64], R69 ;  /* 0x0000004508006986 */ /* 0x0007e2000c10111a */
[----:B------:R-:W-:-:S03]  /*1ef10*/  F2FP.SATFINITE.E5M2.F32.PACK_AB_MERGE_C R15, R15, R14, RZ ;  /* 0x0000000e0f0f723e */ /* 0x000fc600048060ff */
[----:B------:R5:W-:Y:S01]  /*1ef20*/  @P2 STG.E.U8 desc[UR26][R6.64], R13 ;  /* 0x0000000d06002986 */ /* 0x000be2000c10111a */
[C---:B--2---:R-:W-:Y:S01]  /*1ef30*/  IADD3 R4, P2, PT, R10.reuse, R3, RZ ;  /* 0x000000030a047210 */ /* 0x044fe20007f5e0ff */
[----:B------:R-:W-:Y:S01]  /*1ef40*/  VIADD R11, R10, UR5 ;  /* 0x000000050a0b7c36 */ /* 0x000fe20008000000 */
[----:B----4-:R-:W-:Y:S01]  /*1ef50*/  ISETP.LT.AND P4, PT, R12, UR6, !P1 ;  /* 0x000000060c007c0c */ /* 0x010fe2000cf81270 */
[----:B------:R-:W2:Y:S01]  /*1ef60*/  LDCU UR6, c[0x0][0x39c] ;  /* 0x00007380ff0677ac */ /* 0x000ea20008000800 */
[----:B------:R-:W-:Y:S01]  /*1ef70*/  PRMT R12, R15, 0x9910, RZ ;  /* 0x000099100f0c7816 */ /* 0x000fe200000000ff */
[----:B---3--:R-:W-:Y:S01]  /*1ef80*/  VIADD R8, R0, 0xce ;  /* 0x000000ce00087836 */ /* 0x008fe20000000000 */
[----:B------:R-:W-:Y:S01]  /*1ef90*/  LEA.HI.X.SX32 R5, R10, R2, 0x1, P2 ;  /* 0x000000020a057211 */ /* 0x000fe200010f0eff */
[----:B------:R-:W-:-:S03]  /*1efa0*/  VIADD R9, R0, 0xcf ;  /* 0x000000cf00097836 */ /* 0x000fc60000000000 */
[----:B0-----:R-:W-:Y:S01]  /*1efb0*/  ISETP.LT.AND P2, PT, R8, UR4, !P1 ;  /* 0x0000000408007c0c */ /* 0x001fe2000cf41270 */
[----:B------:R-:W-:Y:S01]  /*1efc0*/  IMAD.MOV.U32 R10, RZ, RZ, R12 ;  /* 0x000000ffff0a7224 */ /* 0x000fe200078e000c */
[-C--:B------:R-:W-:Y:S01]  /*1efd0*/  IADD3 R8, P6, PT, R11, R3.reuse, RZ ;  /* 0x000000030b087210 */ /* 0x080fe20007fde0ff */
[----:B------:R0:W-:Y:S01]  /*1efe0*/  @P3 STG.E.U8 desc[UR26][R4.64], R15 ;  /* 0x0000000f04003986 */ /* 0x0001e2000c10111a */
[----:B-1----:R-:W-:Y:S01]  /*1eff0*/  ISETP.LT.AND P3, PT, R9, UR7, !P1 ;  /* 0x0000000709007c0c */ /* 0x002fe2000cf61270 */
        /* <DEDUP_REMOVED lines=341> */
[----:B------:R-:W-:Y:S02]  /*20550*/  F2FP.SATFINITE.E5M2.F32.PACK_AB_MERGE_C R55, R55, R54, RZ ;  /* 0x000000363737723e */ /* 0x000fe400048060ff */
[----:B------:R-:W-:Y:S01]  /*20560*/  F2FP.SATFINITE.E5M2.F32.PACK_AB_MERGE_C R57, R57, R56, RZ ;  /* 0x000000383939723e */ /* 0x000fe200048060ff */
[----:B------:R-:W-:Y:S01]  /*20570*/  VIADD R12, R0, 0xf7 ;  /* 0x000000f7000c7836 */ /* 0x000fe20000000000 */
[C---:B------:R-:W-:Y:S01]  /*20580*/  LEA.HI.X.SX32 R9, R10.reuse, R2, 0x1, P6 ;  /* 0x000000020a097211 */ /* 0x040fe200030f0eff */
[----:B------:R-:W-:Y:S01]  /*20590*/  VIADD R10, R10, UR5 ;  /* 0x000000050a0a7c36 */ /* 0x000fe20008000000 */
[----:B------:R-:W-:Y:S01]  /*205a0*/  F2FP.SATFINITE.E5M2.F32.PACK_AB_MERGE_C R59, R59, R58, RZ ;  /* 0x0000003a3b3b723e */ /* 0x000fe200048060ff */
[----:B------:R-:W3:Y:S02]  /*205b0*/  LDCU UR7, c[0x0][0x39c] ;  /* 0x00007380ff0777ac */ /* 0x000ee40008000800 */
[----:B------:R5:W-:Y:S01]  /*205c0*/  @P2 STG.E.U8 desc[UR26][R8.64], R55 ;  /* 0x0000003708002986 */ /* 0x000be2000c10111a */
[C---:B-1----:R-:W-:Y:S01]  /*205d0*/  IADD3 R6, P2, PT, R10.reuse, R3, RZ ;  /* 0x000000030a067210 */ /* 0x042fe20007f5e0ff */
[----:B----4-:R-:W-:Y:S01]  /*205e0*/  VIADD R11, R10, UR5 ;  /* 0x000000050a0b7c36 */ /* 0x010fe20008000000 */
[----:B------:R-:W-:-:S02]  /*205f0*/  PRMT R13, R55, 0x9910, RZ ;  /* 0x00009910370d7816 */ /* 0x000fc400000000ff */
[-C--:B------:R-:W-:Y:S02]  /*20600*/  LEA.HI.X.SX32 R7, R10, R2.reuse, 0x1, P2 ;  /* 0x000000020a077211 */ /* 0x080fe400010f0eff */
[C---:B------:R-:W-:Y:S01]  /*20610*/  IADD3 R4, P2, PT, R11.reuse, R3, RZ ;  /* 0x000000030b047210 */ /* 0x040fe20007f5e0ff */
[----:B------:R-:W-:Y:S01]  /*20620*/  VIADD R10, R0, 0xf8 ;  /* 0x000000f8000a7836 */ /* 0x000fe20000000000 */
[----:B------:R-:W-:Y:S02]  /*20630*/  SHF.R.S32.HI R13, RZ, 0x8, R13 ;  /* 0x00000008ff0d7819 */ /* 0x000fe4000001140d */
[C---:B------:R-:W-:Y:S01]  /*20640*/  LEA.HI.X.SX32 R5, R11.reuse, R2, 0x1, P2 ;  /* 0x000000020b057211 */ /* 0x040fe200010f0eff */
[----:B------:R-:W-:Y:S01]  /*20650*/  VIADD R11, R11, UR5 ;  /* 0x000000050b0b7c36 */ /* 0x000fe20008000000 */
[----:B--2---:R-:W-:Y:S01]  /*20660*/  ISETP.LT.AND P2, PT, R10, UR4, !P1 ;  /* 0x000000040a007c0c */ /* 0x004fe2000cf41270 */
[----:B------:R-:W1:Y:S01]  /*20670*/  LDCU UR4, c[0x0][0x39c] ;  /* 0x00007380ff0477ac */ /* 0x000e620008000800 */
[----:B------:R2:W-:Y:S01]  /*20680*/  @P3 STG.E.U8 desc[UR26][R6.64], R13 ;  /* 0x0000000d06003986 */ /* 0x0005e2000c10111a */
[----:B------:R-:W-:-:S02]  /*20690*/  PRMT R10, R57, 0x9910, RZ ;  /* 0x00009910390a7816 */ /* 0x000fc400000000ff */
[C---:B-----5:R-:W-:Y:S02]  /*206a0*/  IADD3 R8, P3, PT, R11.reuse, R3, RZ ;  /* 0x000000030b087210 */ /* 0x060fe40007f7e0ff */
[----:B0-----:R-:W-:Y:S01]  /*206b0*/  ISETP.LT.AND P6, PT, R12, UR6, !P1 ;  /* 0x000000060c007c0c */ /* 0x001fe2000cfc1270 */
[----:B------:R-:W0:Y:S01]  /*206c0*/  LDCU UR6, c[0x0][0x39c] ;  /* 0x00007380ff0677ac */ /* 0x000e220008000800 */
[C---:B------:R-:W-:Y:S01]  /*206d0*/  LEA.HI.X.SX32 R9, R11.reuse, R2, 0x1, P3 ;  /* 0x000000020b097211 */ /* 0x040fe200018f0eff */
[----:B------:R-:W-:Y:S01]  /*206e0*/  VIADD R11, R11, UR5 ;  /* 0x000000050b0b7c36 */ /* 0x000fe20008000000 */
[----:B--2---:R-:W-:Y:S01]  /*206f0*/  SHF.R.S32.HI R7, RZ, 0x8, R10 ;  /* 0x00000008ff077819 */ /* 0x004fe2000001140a */
[----:B------:R2:W-:Y:S01]  /*20700*/  @P5 STG.E.U8 desc[UR26][R4.64], R57 ;  /* 0x0000003904005986 */ /* 0x0005e2000c10111a */
[----:B------:R-:W-:-:S03]  /*20710*/  VIADD R6, R0, 0xfb ;  /* 0x000000fb00067836 */ /* 0x000fc60000000000 */
[----:B------:R4:W-:Y:S01]  /*20720*/  @P0 STG.E.U8 desc[UR26][R8.64], R7 ;  /* 0x0000000708000986 */ /* 0x0009e2000c10111a */
[----:B--2---:R-:W-:-:S04]  /*20730*/  IADD3 R4, P0, PT, R11, R3, RZ ;  /* 0x000000030b047210 */ /* 0x004fc80007f1e0ff */
[CC--:B------:R-:W-:Y:S01]  /*20740*/  LEA.HI.X.SX32 R5, R11.reuse, R2.reuse, 0x1, P0 ;  /* 0x000000020b057211 */ /* 0x0c0fe200000f0eff */
[----:B------:R-:W-:Y:S01]  /*20750*/  VIADD R11, R11, UR5 ;  /* 0x000000050b0b7c36 */ /* 0x000fe20008000000 */
[----:B-1----:R-:W-:Y:S01]  /*20760*/  ISETP.LT.AND P0, PT, R6, UR4, !P1 ;  /* 0x0000000406007c0c */ /* 0x002fe2000cf01270 */
[----:B------:R-:W1:Y:S01]  /*20770*/  LDCU UR4, c[0x0][0x39c] ;  /* 0x00007380ff0477ac */ /* 0x000e620008000800 */
[----:B------:R-:W-:Y:S01]  /*20780*/  VIADD R14, R0, 0xf9 ;  /* 0x000000f9000e7836 */ /* 0x000fe20000000000 */
[----:B------:R2:W-:Y:S01]  /*20790*/  @P4 STG.E.U8 desc[UR26][R4.64], R59 ;  /* 0x0000003b04004986 */ /* 0x0005e2000c10111a */
[C---:B------:R-:W-:Y:S01]  /*207a0*/  IADD3 R6, P4, PT, R11.reuse, R3, RZ ;  /* 0x000000030b067210 */ /* 0x040fe20007f9e0ff */
[----:B------:R-:W-:Y:S01]  /*207b0*/  VIADD R10, R11, UR5 ;  /* 0x000000050b0a7c36 */ /* 0x000fe20008000000 */
[----:B------:R-:W-:Y:S02]  /*207c0*/  PRMT R13, R59, 0x9910, RZ ;  /* 0x000099103b0d7816 */ /* 0x000fe400000000ff */
[----:B0-----:R-:W-:Y:S01]  /*207d0*/  ISETP.LT.AND P5, PT, R14, UR6, !P1 ;  /* 0x000000060e007c0c */ /* 0x001fe2000cfa1270 */
[----:B------:R-:W0:Y:S01]  /*207e0*/  LDCU UR6, c[0x0][0x39c] ;  /* 0x00007380ff0677ac */ /* 0x000e220008000800 */
[----:B----4-:R-:W-:-:S02]  /*207f0*/  LEA.HI.X.SX32 R7, R11, R2, 0x1, P4 ;  /* 0x000000020b077211 */ /* 0x010fc400020f0eff */
[-C--:B------:R-:W-:Y:S02]  /*20800*/  IADD3 R8, P4, PT, R10, R3.reuse, RZ ;  /* 0x000000030a087210 */ /* 0x080fe40007f9e0ff */
[----:B------:R-:W-:Y:S01]  /*20810*/  SHF.R.S32.HI R13, RZ, 0x8, R13 ;  /* 0x00000008ff0d7819 */ /* 0x000fe2000001140d */
[----:B------:R-:W-:Y:S01]  /*20820*/  VIADD R11, R0, 0xfd ;  /* 0x000000fd000b7836 */ /* 0x000fe20000000000 */
[----:B------:R-:W-:Y:S02]  /*20830*/  F2FP.SATFINITE.E5M2.F32.PACK_AB_MERGE_C R61, R61, R60, RZ ;  /* 0x0000003c3d3d723e */ /* 0x000fe400048060ff */
[CC--:B------:R-:W-:Y:S01]  /*20840*/  LEA.HI.X.SX32 R9, R10.reuse, R2.reuse, 0x1, P4 ;  /* 0x000000020a097211 */ /* 0x0c0fe200020f0eff */
[----:B------:R-:W-:Y:S02]  /*20850*/  VIADD R10, R10, UR5 ;  /* 0x000000050a0a7c36 */ /* 0x000fe40008000000 */
[----:B------:R-:W-:Y:S01]  /*20860*/  VIADD R12, R0, 0xfa ;  /* 0x000000fa000c7836 */ /* 0x000fe20000000000 */
[----:B------:R4:W-:Y:S01]  /*20870*/  @P6 STG.E.U8 desc[UR26][R6.64], R13 ;  /* 0x0000000d06006986 */ /* 0x0009e2000c10111a */
[----:B-1----:R-:W-:Y:S01]  /*20880*/  ISETP.LT.AND P4, PT, R11, UR4, !P1 ;  /* 0x000000040b007c0c */ /* 0x002fe2000cf81270 */
[C---:B------:R-:W-:Y:S01]  /*20890*/  VIADD R11, R10.reuse, UR5 ;  /* 0x000000050a0b7c36 */ /* 0x040fe20008000000 */
[----:B------:R-:W-:Y:S01]  /*208a0*/  PRMT R17, R61, 0x9910, RZ ;  /* 0x000099103d117816 */ /* 0x000fe200000000ff */
[----:B------:R1:W-:Y:S01]  /*208b0*/  @P2 STG.E.U8 desc[UR26][R8.64], R61 ;  /* 0x0000003d08002986 */ /* 0x0003e2000c10111a */
[----:B--2---:R-:W-:Y:S01]  /*208c0*/  IADD3 R4, P2, PT, R10, R3, RZ ;  /* 0x000000030a047210 */ /* 0x004fe20007f5e0ff */
[----:B------:R-:W2:Y:S01]  /*208d0*/  LDCU UR4, c[0x0][0x39c] ;  /* 0x00007380ff0477ac */ /* 0x000ea20008000800 */
[----:B---3--:R-:W-:Y:S01]  /*208e0*/  ISETP.LT.AND P3, PT, R12, UR7, !P1 ;  /* 0x000000070c007c0c */ /* 0x008fe2000cf61270 */
[----:B------:R-:W-:Y:S01]  /*208f0*/  VIADD R12, R0, 0xfc ;  /* 0x000000fc000c7836 */ /* 0x000fe20000000000 */
[----:B------:R-:W-:Y:S01]  /*20900*/  LEA.HI.X.SX32 R5, R10, R2, 0x1, P2 ;  /* 0x000000020a057211 */ /* 0x000fe200010f0eff */
[----:B------:R-:W-:Y:S01]  /*20910*/  VIADD R10, R11, UR5 ;  /* 0x000000050b0a7c36 */ /* 0x000fe20008000000 */
[----:B------:R-:W-:-:S02]  /*20920*/  SHF.R.S32.HI R17, RZ, 0x8, R17 ;  /* 0x00000008ff117819 */ /* 0x000fc40000011411 */
[----:B0-----:R-:W-:Y:S01]  /*20930*/  ISETP.LT.AND P6, PT, R12, UR6, !P1 ;  /* 0x000000060c007c0c */ /* 0x001fe2000cfc1270 */
[----:B------:R-:W0:Y:S01]  /*20940*/  LDCU UR6, c[0x0][0x39c] ;  /* 0x00007380ff0677ac */ /* 0x000e220008000800 */
[C---:B----4-:R-:W-:Y:S01]  /*20950*/  VIADD R13, R10.reuse, UR5 ;  /* 0x000000050a0d7c36 */ /* 0x050fe20008000000 */
[----:B------:R3:W-:Y:S01]  /*20960*/  @P5 STG.E.U8 desc[UR26][R4.64], R17 ;  /* 0x0000001104005986 */ /* 0x0007e2000c10111a */
[-C--:B------:R-:W-:Y:S02]  /*20970*/  IADD3 R6, P2, PT, R11, R3.reuse, RZ ;  /* 0x000000030b067210 */ /* 0x080fe40007f5e0ff */
[----:B------:R-:W-:Y:S01]  /*20980*/  VIADD R14, R13, UR5 ;  /* 0x000000050d0e7c36 */ /* 0x000fe20008000000 */
[----:B-1----:R-:W-:-:S03]  /*20990*/  IADD3 R8, P5, PT, R10, R3, RZ ;  /* 0x000000030a087210 */ /* 0x002fc60007fbe0ff */
[----:B------:R-:W-:Y:S01]  /*209a0*/  VIADD R16, R14, UR5 ;  /* 0x000000050e107c36 */ /* 0x000fe20008000000 */
[-C--:B------:R-:W-:Y:S01]  /*209b0*/  LEA.HI.X.SX32 R7, R11, R2.reuse, 0x1, P2 ;  /* 0x000000020b077211 */ /* 0x080fe200010f0eff */
[----:B------:R-:W-:Y:S01]  /*209c0*/  VIADD R18, R0, 0xfe ;  /* 0x000000fe00127836 */ /* 0x000fe20000000000 */
[----:B------:R-:W-:Y:S01]  /*209d0*/  LEA.HI.X.SX32 R9, R10, R2, 0x1, P5 ;  /* 0x000000020a097211 */ /* 0x000fe200028f0eff */
[----:B------:R-:W-:Y:S01]  /*209e0*/  VIADD R15, R16, UR5 ;  /* 0x00000005100f7c36 */ /* 0x000fe20008000000 */
[-C--:B------:R-:W-:Y:S01]  /*209f0*/  IADD3 R10, P2, PT, R13, R3.reuse, RZ ;  /* 0x000000030d0a7210 */ /* 0x080fe20007f5e0ff */
[----:B------:R-:W-:Y:S01]  /*20a00*/  VIADD R0, R0, 0xff ;  /* 0x000000ff00007836 */ /* 0x000fe20000000000 */
[----:B------:R-:W-:Y:S02]  /*20a10*/  IADD3 R12, P5, PT, R14, R3, RZ ;  /* 0x000000030e0c7210 */ /* 0x000fe40007fbe0ff */
[----:B------:R-:W-:Y:S02]  /*20a20*/  F2FP.SATFINITE.E5M2.F32.PACK_AB_MERGE_C R63, R63, R62, RZ ;  /* 0x0000003e3f3f723e */ /* 0x000fe400048060ff */
[----:B------:R-:W-:-:S02]  /*20a30*/  LEA.HI.X.SX32 R11, R13, R2, 0x1, P2 ;  /* 0x000000020d0b7211 */ /* 0x000fc400010f0eff */
[-C--:B------:R-:W-:Y:S02]  /*20a40*/  LEA.HI.X.SX32 R13, R14, R2.reuse, 0x1, P5 ;  /* 0x000000020e0d7211 */ /* 0x080fe400028f0eff */
[----:B--2---:R-:W-:Y:S02]  /*20a50*/  ISETP.LT.AND P2, PT, R18, UR4, !P1 ;  /* 0x0000000412007c0c */ /* 0x004fe4000cf41270 */
[----:B------:R-:W-:Y:S02]  /*20a60*/  IADD3 R14, P5, PT, R15, R3, RZ ;  /* 0x000000030f0e7210 */ /* 0x000fe40007fbe0ff */
[----:B0-----:R-:W-:Y:S02]  /*20a70*/  ISETP.LT.AND P1, PT, R0, UR6, !P1 ;  /* 0x0000000600007c0c */ /* 0x001fe4000cf21270 */
[----:B------:R-:W-:Y:S02]  /*20a80*/  PRMT R0, R63, 0x9910, RZ ;  /* 0x000099103f007816 */ /* 0x000fe400000000ff */
[----:B------:R-:W-:-:S02]  /*20a90*/  LEA.HI.X.SX32 R15, R15, R2, 0x1, P5 ;  /* 0x000000020f0f7211 */ /* 0x000fc400028f0eff */
[----:B---3--:R-:W-:Y:S01]  /*20aa0*/  IADD3 R4, P5, PT, R16, R3, RZ ;  /* 0x0000000310047210 */ /* 0x008fe20007fbe0ff */
[----:B------:R-:W-:Y:S01]  /*20ab0*/  IMAD.MOV.U32 R3, RZ, RZ, R0 ;  /* 0x000000ffff037224 */ /* 0x000fe200078e0000 */
[----:B------:R-:W-:Y:S02]  /*20ac0*/  F2FP.SATFINITE.E5M2.F32.PACK_AB_MERGE_C R65, R65, R64, RZ ;  /* 0x000000404141723e */ /* 0x000fe400048060ff */
[----:B------:R-:W-:Y:S02]  /*20ad0*/  F2FP.SATFINITE.E5M2.F32.PACK_AB_MERGE_C R67, R67, R66, RZ ;  /* 0x000000424343723e */ /* 0x000fe400048060ff */
[----:B------:R-:W-:Y:S02]  /*20ae0*/  PRMT R17, R65, 0x9910, RZ ;  /* 0x0000991041117816 */ /* 0x000fe400000000ff */
[----:B------:R-:W-:Y:S02]  /*20af0*/  SHF.R.S32.HI R3, RZ, 0x8, R3 ;  /* 0x00000008ff037819 */ /* 0x000fe40000011403 */
[----:B------:R-:W-:-:S02]  /*20b00*/  PRMT R19, R67, 0x9910, RZ ;  /* 0x0000991043137816 */ /* 0x000fc400000000ff */
[----:B------:R-:W-:Y:S01]  /*20b10*/  SHF.R.S32.HI R17, RZ, 0x8, R17 ;  /* 0x00000008ff117819 */ /* 0x000fe20000011411 */
[----:B------:R0:W-:Y:S01]  /*20b20*/  @P3 STG.E.U8 desc[UR26][R6.64], R63 ;  /* 0x0000003f06003986 */ /* 0x0001e2000c10111a */
[----:B------:R-:W-:Y:S02]  /*20b30*/  LEA.HI.X.SX32 R5, R16, R2, 0x1, P5 ;  /* 0x0000000210057211 */ /* 0x000fe400028f0eff */
[----:B------:R-:W-:Y:S01]  /*20b40*/  SHF.R.S32.HI R19, RZ, 0x8, R19 ;  /* 0x00000008ff137819 */ /* 0x000fe20000011413 */
[----:B------:R0:W-:Y:S04]  /*20b50*/  @P0 STG.E.U8 desc[UR26][R8.64], R3 ;  /* 0x0000000308000986 */ /* 0x0001e8000c10111a */
[----:B------:R0:W-:Y:S04]  /*20b60*/  @P6 STG.E.U8 desc[UR26][R10.64], R65 ;  /* 0x000000410a006986 */ /* 0x0001e8000c10111a */
[----:B------:R0:W-:Y:S04]  /*20b70*/  @P4 STG.E.U8 desc[UR26][R12.64], R17 ;  /* 0x000000110c004986 */ /* 0x0001e8000c10111a */
[----:B------:R0:W-:Y:S04]  /*20b80*/  @P2 STG.E.U8 desc[UR26][R4.64], R67 ;  /* 0x0000004304002986 */ /* 0x0001e8000c10111a */
[----:B------:R0:W-:Y:S01]  /*20b90*/  @P1 STG.E.U8 desc[UR26][R14.64], R19 ;  /* 0x000000130e001986 */ /* 0x0001e2000c10111a */
[----:B------:R-:W-:Y:S06]  /*20ba0*/  BAR.SYNC.DEFER_BLOCKING 0x0 ;  /* 0x0000000000007b1d */ /* 0x000fec0000010000 */
[----:B------:R-:W-:Y:S05]  /*20bb0*/  BRA.U UP0, `(.L_x_13) ;  /* 0x0000000100a07547 */ /* 0x000fea000b800000 */
[----:B------:R-:W1:Y:S01]  /*20bc0*/  S2UR UR5, SR_CgaCtaId ;  /* 0x00000000000579c3 */ /* 0x000e620000008800 */
[----:B------:R-:W-:Y:S01]  /*20bd0*/  NOP ;  /* 0x0000000000007918 */ /* 0x000fe20000000000 */
[----:B------:R-:W-:Y:S01]  /*20be0*/  UMOV UR4, 0x50 ;  /* 0x0000005000047882 */ /* 0x000fe20000000000 */
[----:B------:R-:W-:Y:S02]  /*20bf0*/  IMAD.U32 R0, RZ, RZ, UR12 ;  /* 0x0000000cff007e24 */ /* 0x000fe4000f8e00ff */
[----:B0-----:R-:W-:Y:S02]  /*20c00*/  IMAD.MOV.U32 R3, RZ, RZ, 0xff ;  /* 0x000000ffff037424 */ /* 0x001fe400078e00ff */
[----:B------:R-:W-:Y:S01]  /*20c10*/  IMAD.MOV.U32 R7, RZ, RZ, 0x1 ;  /* 0x00000001ff077424 */ /* 0x000fe200078e00ff */
[----:B------:R-:W-:-:S04]  /*20c20*/  LOP3.LUT R0, R0, 0xffff, RZ, 0xc0, !PT ;  /* 0x0000ffff00007812 */ /* 0x000fc800078ec0ff */
[----:B------:R-:W-:-:S05]  /*20c30*/  SHF.R.U32.HI R0, RZ, 0x5, R0 ;  /* 0x00000005ff007819 */ /* 0x000fca0000011600 */
[----:B------:R-:W-:Y:S01]  /*20c40*/  VIADD R2, R0, 0x10 ;  /* 0x0000001000027836 */ /* 0x000fe20000000000 */
[----:B------:R-:W-:Y:S01]  /*20c50*/  SHF.L.U32 R0, R3, R0, RZ ;  /* 0x0000000003007219 */ /* 0x000fe200000006ff */
[----:B-1----:R-:W-:-:S03]  /*20c60*/  ULEA UR6, UR5, UR4, 0x18 ;  /* 0x0000000405067291 */ /* 0x002fc6000f8ec0ff */
[----:B------:R-:W-:-:S04]  /*20c70*/  SHF.L.U32 R3, R7, R2, RZ ;  /* 0x0000000207037219 */ /* 0x000fc800000006ff */
[----:B------:R-:W-:Y:S02]  /*20c80*/  LOP3.LUT R0, R3, R0, RZ, 0xfc, !PT ;  /* 0x0000000003007212 */ /* 0x000fe400078efcff */
[----:B------:R-:W0:Y:S02]  /*20c90*/  LDS R5, [UR6] ;  /* 0x00000006ff057984 */ /* 0x000e240008000800 */
[C---:B------:R-:W-:Y:S02]  /*20ca0*/  LOP3.LUT R2, R0.reuse, 0xffff, RZ, 0xc0, !PT ;  /* 0x0000ffff00027812 */ /* 0x040fe400078ec0ff */
[----:B0-----:R-:W-:-:S04]  /*20cb0*/  LOP3.LUT R3, R0, 0xffff, R5, 0x80, !PT ;  /* 0x0000ffff00037812 */ /* 0x001fc800078e8005 */
[----:B------:R-:W-:-:S13]  /*20cc0*/  ISETP.NE.AND P0, PT, R3, R2, PT ;  /* 0x000000020300720c */ /* 0x000fda0003f05270 */
[----:B------:R-:W-:Y:S05]  /*20cd0*/  @P0 BRA `(.L_x_14) ;  /* 0x0000000000500947 */ /* 0x000fea0003800000 */
[----:B------:R-:W-:Y:S02]  /*20ce0*/  SHF.R.U32.HI R5, RZ, 0x10, R5 ;  /* 0x00000010ff057819 */ /* 0x000fe40000011605 */
[----:B------:R-:W-:-:S04]  /*20cf0*/  SHF.R.U32.HI R2, RZ, 0x10, R0 ;  /* 0x00000010ff027819 */ /* 0x000fc80000011600 */
[----:B------:R-:W-:-:S04]  /*20d00*/  LOP3.LUT R5, R5, R2, RZ, 0xc0, !PT ;  /* 0x0000000205057212 */ /* 0x000fc800078ec0ff */
[----:B------:R-:W-:-:S13]  /*20d10*/  ISETP.NE.AND P0, PT, R5, R2, PT ;  /* 0x000000020500720c */ /* 0x000fda0003f05270 */
[----:B------:R-:W-:Y:S05]  /*20d20*/  @P0 BRA `(.L_x_15) ;  /* 0x0000000000300947 */ /* 0x000fea0003800000 */
[----:B------:R-:W-:Y:S01]  /*20d30*/  R2UR UR4, R0 ;  /* 0x00000000000472ca */ /* 0x000fe200000e0000 */
[----:B------:R-:W-:Y:S01]  /*20d40*/  VOTEU.ANY UR5, UPT, PT ;  /* 0x0000000000057886 */ /* 0x000fe200038e0100 */
[----:B------:R-:W0:Y:S01]  /*20d50*/  S2R R0, SR_LANEID ;  /* 0x0000000000007919 */ /* 0x000e220000000000 */
[----:B------:R-:W-:-:S10]  /*20d60*/  UFLO.U32 UR5, UR5 ;  /* 0x00000005000572bd */ /* 0x000fd400080e0000 */
[----:B------:R-:W-:-:S06]  /*20d70*/  ULOP3.LUT UR4, URZ, UR4, URZ, 0x33, !UPT ;  /* 0x00000004ff047292 */ /* 0x000fcc000f8e33ff */
[----:B------:R-:W-:-:S04]  /*20d80*/  IMAD.U32 R2, RZ, RZ, UR4 ;  /* 0x00000004ff027e24 */ /* 0x000fc8000f8e00ff */
[----:B------:R-:W1:Y:S02]  /*20d90*/  REDUX UR7, R2 ;  /* 0x00000000020773c4 */ /* 0x000e640000000000 */
[----:B------:R2:W-:Y:S01]  /*20da0*/  UTCATOMSWS.AND URZ, UR4 ;  /* 0x0000000400ff79e3 */ /* 0x0005e20008000000 */
[----:B0-----:R-:W-:Y:S01]  /*20db0*/  ISETP.EQ.U32.AND P0, PT, R0, UR5, PT ;  /* 0x0000000500007c0c */ /* 0x001fe2000bf02070 */
[----:B-1----:R-:W-:-:S12]  /*20dc0*/  IMAD.U32 R0, RZ, RZ, UR7 ;  /* 0x00000007ff007e24 */ /* 0x002fd8000f8e00ff */
[----:B------:R2:W-:Y:S01]  /*20dd0*/  @P0 ATOMS.AND RZ, [UR6], R0 ;  /* 0x00000000ffff098c */ /* 0x0005e2000a800006 */
[----:B------:R-:W-:Y:S05]  /*20de0*/  BRA `(.L_x_13) ;  /* 0x0000000000147947 */ /* 0x000fea0003800000 */
.L_x_15:
[----:B------:R-:W-:-:S07]  /*20df0*/  MOV R2, 0x20e10 ;  /* 0x00020e1000027802 */ /* 0x000fce0000000f00 */
[----:B------:R-:W-:Y:S05]  /*20e00*/  CALL.REL.NOINC `($__internal_0_$__cuda_sm10x_tcgen05_guardrail_trap_col_being_dealloced_not_returned_by_alloc) ;  /* 0x00000000002c7944 */ /* 0x000fea0003c00000 */
[----:B------:R-:W-:Y:S05]  /*20e10*/  BRA `(.L_x_13) ;  /* 0x0000000000087947 */ /* 0x000fea0003800000 */
.L_x_14:
[----:B------:R-:W-:-:S07]  /*20e20*/  MOV R2, 0x20e40 ;  /* 0x00020e4000027802 */ /* 0x000fce0000000f00 */
[----:B------:R-:W-:Y:S05]  /*20e30*/  CALL.REL.NOINC `($__internal_2_$__cuda_sm10x_tcgen05_guardrail_trap_unallocated_columns_being_dealloced) ;  /* 0x0000000000387944 */ /* 0x000fea0003c00000 */
.L_x_13:
[----:B------:R-:W-:Y:S01]  /*20e40*/  NOP ;  /* 0x0000000000007918 */ /* 0x000fe20000000000 */
[----:B--2---:R-:W-:Y:S05]  /*20e50*/  EXIT ;  /* 0x000000000000794d */ /* 0x004fea0003800000 */
.L_x_8:
[----:B------:R-:W2:Y:S02]  /*20e60*/  SYNCS.PHASECHK.TRANS64.TRYWAIT P6, [UR10], R84 ;  /* 0x00000054ff0075a7 */ /* 0x000ea400080c110a */
[----:B--2---:R-:W-:Y:S05]  /*20e70*/  @!P6 BRA `(.L_x_8) ;  /* 0xfffffffc00f8e947 */ /* 0x004fea000383ffff */
[----:B------:R-:W-:Y:S05]  /*20e80*/  BRA `(.L_x_16) ;  /* 0xfffffeec00b47947 */ /* 0x000fea000383ffff */
.L_x_12:
[----:B------:R-:W0:Y:S02]  /*20e90*/  SYNCS.PHASECHK.TRANS64.TRYWAIT P4, [UR10], R10 ;  /* 0x0000000aff0075a7 */ /* 0x000e24000808110a */
[----:B0-----:R-:W-:Y:S05]  /*20ea0*/  @!P4 BRA `(.L_x_12) ;  /* 0xfffffffc00f8c947 */ /* 0x001fea000383ffff */
[----:B------:R-:W-:Y:S05]  /*20eb0*/  BRA `(.L_x_11) ;  /* 0xffffff6800c07947 */ /* 0x000fea000383ffff */
        .weak           $__internal_0_$__cuda_sm10x_tcgen05_guardrail_trap_col_being_dealloced_not_returned_by_alloc
        .type           $__internal_0_$__cuda_sm10x_tcgen05_guardrail_trap_col_being_dealloced_not_returned_by_alloc,@function
        .size           $__internal_0_$__cuda_sm10x_tcgen05_guardrail_trap_col_being_dealloced_not_returned_by_alloc,($__internal_1_$__cuda_sm10x_tcgen05_guardrail_trap_phase_invalid_during_alloc - $__internal_0_$__cuda_sm10x_tcgen05_guardrail_trap_col_being_dealloced_not_returned_by_alloc)
$__internal_0_$__cuda_sm10x_tcgen05_guardrail_trap_col_being_dealloced_not_returned_by_alloc:
[----:B------:R-:W-:Y:S05]  /*20ec0*/  BPT.TRAP 0x1 ;  /* 0x000000040000795c */ /* 0x000fea0000300000 */
[----:B------:R-:W-:-:S04]  /*20ed0*/  IMAD.MOV.U32 R3, RZ, RZ, 0x0 ;  /* 0x00000000ff037424 */ /* 0x000fc800078e00ff */
[----:B------:R-:W-:Y:S05]  /*20ee0*/  RET.REL.NODEC R2 `(matmul_kernel) ;  /* 0xfffffdf002447950 */ /* 0x000fea0003c3ffff */
        .weak           $__internal_1_$__cuda_sm10x_tcgen05_guardrail_trap_phase_invalid_during_alloc
        .type           $__internal_1_$__cuda_sm10x_tcgen05_guardrail_trap_phase_invalid_during_alloc,@function
        .size           $__internal_1_$__cuda_sm10x_tcgen05_guardrail_trap_phase_invalid_during_alloc,($__internal_2_$__cuda_sm10x_tcgen05_guardrail_trap_unallocated_columns_being_dealloced - $__internal_1_$__cuda_sm10x_tcgen05_guardrail_trap_phase_invalid_during_alloc)
$__internal_1_$__cuda_sm10x_tcgen05_guardrail_trap_phase_invalid_during_alloc:
[----:B------:R-:W-:Y:S05]  /*20ef0*/  BPT.TRAP 0x1 ;  /* 0x000000040000795c */ /* 0x000fea0000300000 */
[----:B------:R-:W-:-:S04]  /*20f00*/  IMAD.MOV.U32 R3, RZ, RZ, 0x0 ;  /* 0x00000000ff037424 */ /* 0x000fc800078e00ff */
[----:B------:R-:W-:Y:S05]  /*20f10*/  RET.REL.NODEC R2 `(matmul_kernel) ;  /* 0xfffffdf002387950 */ /* 0x000fea0003c3ffff */
        .weak           $__internal_2_$__cuda_sm10x_tcgen05_guardrail_trap_unallocated_columns_being_dealloced
        .type           $__internal_2_$__cuda_sm10x_tcgen05_guardrail_trap_unallocated_columns_being_dealloced,@function
        .size           $__internal_2_$__cuda_sm10x_tcgen05_guardrail_trap_unallocated_columns_being_dealloced,(.L_x_20 - $__internal_2_$__cuda_sm10x_tcgen05_guardrail_trap_unallocated_columns_being_dealloced)
$__internal_2_$__cuda_sm10x_tcgen05_guardrail_trap_unallocated_columns_being_dealloced:
[----:B------:R-:W-:Y:S05]  /*20f20*/  BPT.TRAP 0x1 ;  /* 0x000000040000795c */ /* 0x000fea0000300000 */
[----:B------:R-:W-:-:S04]  /*20f30*/  IMAD.MOV.U32 R3, RZ, RZ, 0x0 ;  /* 0x00000000ff037424 */ /* 0x000fc800078e00ff */
[----:B------:R-:W-:Y:S05]  /*20f40*/  RET.REL.NODEC R2 `(matmul_kernel) ;  /* 0xfffffdf0022c7950 */ /* 0x000fea0003c3ffff */
.L_x_17:
[----:B------:R-:W-:-:S00]  /*20f50*/  BRA `(.L_x_17) ;  /* 0xfffffffc00fc7947 */ /* 0x000fc0000383ffff */
[----:B------:R-:W-:-:S00]  /*20f60*/  NOP ;  /* 0x0000000000007918 */ /* 0x000fc00000000000 */
        /* <DEDUP_REMOVED lines=9> */
.L_x_20:


//--------------------- .nv.shared.matmul_kernel  --------------------------
	.section	.nv.shared.matmul_kernel,"aw",@nobits
	.sectionflags	@""
	.align	16
	.zero		1024


//--------------------- .nv.shared.reserved.0     --------------------------
	.section	.nv.shared.reserved.0,"aw",@nobits
	.align	8
	.weak		__nv_reservedSMEM_offset_0_alias
	.size		__nv_reservedSMEM_offset_0_alias, 0, 64
	.other		__nv_reservedSMEM_offset_0_alias,@"STO_CUDA_RESERVED_SHARED STV_DEFAULT"
__nv_reservedSMEM_offset_0_alias:
	.zero		0
.nv.shared.reserved.0:
	.zero		64
	.weak		__nv_reservedSMEM_allocation_phase
	.type		__nv_reservedSMEM_allocation_phase,@object
	.size		__nv_reservedSMEM_allocation_phase,(.L_0 - __nv_reservedSMEM_allocation_phase)
__nv_reservedSMEM_allocation_phase:
	.zero		1
.L_0:
	.zero		7
	.weak		__nv_reservedSMEM_devtool_atexit_pc
	.type		__nv_reservedSMEM_devtool_atexit_pc,@object
	.size		__nv_reservedSMEM_devtool_atexit_pc,(__nv_reservedSMEM_allocation_mask - __nv_reservedSMEM_devtool_atexit_pc)
__nv_reservedSMEM_devtool_atexit_pc:
	.zero		8
	.weak		__nv_reservedSMEM_allocation_mask
	.type		__nv_reservedSMEM_allocation_mask,@object
	.size		__nv_reservedSMEM_allocation_mask,(.L_2 - __nv_reservedSMEM_allocation_mask)
__nv_reservedSMEM_allocation_mask:
	.zero		4
.L_2:


//--------------------- .nv.constant0.matmul_kernel --------------------------
	.section	.nv.constant0.matmul_kernel,"a",@progbits
	.sectionflags	@""
	.align	4
.nv.constant0.matmul_kernel:
	.zero		976


//--------------------- SYMBOLS --------------------------

	.type		.nv.reservedSmem.offset0,@object
	.size		.nv.reservedSmem.offset0,0x4
	.type		.nv.reservedSmem.cap,@object
	.size		.nv.reservedSmem.cap,0x4
